# CuTe-DSL kernel — source=cudnn_frontend_dsl family=sdpa_fwd
# config = {"dtype": "Float16", "mask": "RESIDUAL_MASK", "persistent": true}


// ===== COMPILED SASS (sm_100a) =====

	.target	sm_100a

	.elftype	@"ET_EXEC"


//--------------------- .note.nv.tkinfo           --------------------------
	.section	.note.nv.tkinfo,"",@"SHT_NOTE"
	.sectionflags	@"SHF_NOTE_NV_TKINFO"
	.tkinfo
        /*0018*/ 	.word	0x00000081
        /*0030*/ 	.string	""
        /*0030*/ 	.string	"ptxas"
        /*0030*/ 	.string	"Cuda compilation tools, release 12.9, V12.9.83"
        /*0030*/ 	.string	"Build system must define TOOLS_VERSION_EXTENDED"
        /*0030*/ 	.string	"-O 3 -arch sm_100a "



//--------------------- .note.nv.cuver            --------------------------
	.section	.note.nv.cuver,"",@"SHT_NOTE"
	.sectionflags	@"SHF_NOTE_NV_CUVER"
        /*0018*/ 	.short	0x0001
        /*001a*/ 	.short	0x0064
        /*001c*/ 	.short	0x0001
        /*001e*/ 	.short	0x0000
        /*0020*/ 	.short	0x0001
        /*0022*/ 	.short	0x0000


//--------------------- .nv.info                  --------------------------
	.section	.nv.info,"",@"SHT_CUDA_INFO"
	.align	4


	//----- nvinfo : EIATTR_REGCOUNT
	.align		4
        /*0000*/ 	.byte	0x04, 0x2f
        /*0002*/ 	.short	(.L_6 - .L_5)
	.align		4
.L_5:
        /*0004*/ 	.word	index@(kernel_cutlass_kernel_cudnnsdpafwdfmha_forward_sm100_d256BlackwellFusedMultiHeadAttentionForward_object_at__TiledMMA_ThrLayoutVMNK21111000_PermutationMNK____MMAAtom_ThrID21_ShapeMNK256128_0)
        /*0008*/ 	.word	0x000000a8


	//----- nvinfo : EIATTR_FRAME_SIZE
	.align		4
.L_6:
        /*000c*/ 	.byte	0x04, 0x11
        /*000e*/ 	.short	(.L_8 - .L_7)
	.align		4
.L_7:
        /*0010*/ 	.word	index@($__internal_3_$__cuda_sm3x_div_rn_noftz_f32_slowpath)
        /*0014*/ 	.word	0x00000018


	//----- nvinfo : EIATTR_FRAME_SIZE
	.align		4
.L_8:
        /*0018*/ 	.byte	0x04, 0x11
        /*001a*/ 	.short	(.L_10 - .L_9)
	.align		4
.L_9:
        /*001c*/ 	.word	index@($__internal_2_$__cuda_sm10x_tcgen05_guardrail_trap_unallocated_columns_being_dealloced)
        /*0020*/ 	.word	0x00000018


	//----- nvinfo : EIATTR_FRAME_SIZE
	.align		4
.L_10:
        /*0024*/ 	.byte	0x04, 0x11
        /*0026*/ 	.short	(.L_12 - .L_11)
	.align		4
.L_11:
        /*0028*/ 	.word	index@($__internal_1_$__cuda_sm10x_tcgen05_guardrail_trap_phase_invalid_during_alloc)
        /*002c*/ 	.word	0x00000018


	//----- nvinfo : EIATTR_FRAME_SIZE
	.align		4
.L_12:
        /*0030*/ 	.byte	0x04, 0x11
        /*0032*/ 	.short	(.L_14 - .L_13)
	.align		4
.L_13:
        /*0034*/ 	.word	index@($__internal_0_$__cuda_sm10x_tcgen05_guardrail_trap_col_being_dealloced_not_returned_by_alloc)
        /*0038*/ 	.word	0x00000018


	//----- nvinfo : EIATTR_FRAME_SIZE
	.align		4
.L_14:
        /*003c*/ 	.byte	0x04, 0x11
        /*003e*/ 	.short	(.L_16 - .L_15)
	.align		4
.L_15:
        /*0040*/ 	.word	index@(kernel_cutlass_kernel_cudnnsdpafwdfmha_forward_sm100_d256BlackwellFusedMultiHeadAttentionForward_object_at__TiledMMA_ThrLayoutVMNK21111000_PermutationMNK____MMAAtom_ThrID21_ShapeMNK256128_0)
        /*0044*/ 	.word	0x00000018


	//----- nvinfo : EIATTR_MIN_STACK_SIZE
	.align		4
.L_16:
        /*0048*/ 	.byte	0x04, 0x12
        /*004a*/ 	.short	(.L_18 - .L_17)
	.align		4
.L_17:
        /*004c*/ 	.word	index@(kernel_cutlass_kernel_cudnnsdpafwdfmha_forward_sm100_d256BlackwellFusedMultiHeadAttentionForward_object_at__TiledMMA_ThrLayoutVMNK21111000_PermutationMNK____MMAAtom_ThrID21_ShapeMNK256128_0)
        /*0050*/ 	.word	0x00000018
.L_18:


//--------------------- .nv.info.kernel_cutlass_kernel_cudnnsdpafwdfmha_forward_sm100_d256BlackwellFusedMultiHeadAttentionForward_object_at__TiledMMA_ThrLayoutVMNK21111000_PermutationMNK____MMAAtom_ThrID21_ShapeMNK256128_0 --------------------------
	.section	.nv.info.kernel_cutlass_kernel_cudnnsdpafwdfmha_forward_sm100_d256BlackwellFusedMultiHeadAttentionForward_object_at__TiledMMA_ThrLayoutVMNK21111000_PermutationMNK____MMAAtom_ThrID21_ShapeMNK256128_0,"",@"SHT_CUDA_INFO"
	.sectionflags	@""
	.align	4


	//----- nvinfo : EIATTR_CUDA_API_VERSION
	.align		4
        /*0000*/ 	.byte	0x04, 0x37
        /*0002*/ 	.short	(.L_20 - .L_19)
.L_19:
        /*0004*/ 	.word	0x00000081


	//----- nvinfo : EIATTR_KPARAM_INFO
	.align		4
.L_20:
        /*0008*/ 	.byte	0x04, 0x17
        /*000a*/ 	.short	(.L_22 - .L_21)
.L_21:
        /*000c*/ 	.word	0x00000000
        /*0010*/ 	.short	0x000f
        /*0012*/ 	.short	0x02ec
        /*0014*/ 	.byte	0x00, 0xf0, 0x11, 0x00


	//----- nvinfo : EIATTR_KPARAM_INFO
	.align		4
.L_22:
        /*0018*/ 	.byte	0x04, 0x17
        /*001a*/ 	.short	(.L_24 - .L_23)
.L_23:
        /*001c*/ 	.word	0x00000000
        /*0020*/ 	.short	0x000e
        /*0022*/ 	.short	0x02e8
        /*0024*/ 	.byte	0x00, 0xf0, 0x11, 0x00


	//----- nvinfo : EIATTR_KPARAM_INFO
	.align		4
.L_24:
        /*0028*/ 	.byte	0x04, 0x17
        /*002a*/ 	.short	(.L_26 - .L_25)
.L_25:
        /*002c*/ 	.word	0x00000000
        /*0030*/ 	.short	0x000d
        /*0032*/ 	.short	0x02e4
        /*0034*/ 	.byte	0x00, 0xf0, 0x11, 0x00


	//----- nvinfo : EIATTR_KPARAM_INFO
	.align		4
.L_26:
        /*0038*/ 	.byte	0x04, 0x17
        /*003a*/ 	.short	(.L_28 - .L_27)
.L_27:
        /*003c*/ 	.word	0x00000000
        /*0040*/ 	.short	0x000c
        /*0042*/ 	.short	0x02e0
        /*0044*/ 	.byte	0x00, 0xf0, 0x11, 0x00


	//----- nvinfo : EIATTR_KPARAM_INFO
	.align		4
.L_28:
        /*0048*/ 	.byte	0x04, 0x17
        /*004a*/ 	.short	(.L_30 - .L_29)
.L_29:
        /*004c*/ 	.word	0x00000000
        /*0050*/ 	.short	0x000b
        /*0052*/ 	.short	0x02dc
        /*0054*/ 	.byte	0x00, 0xf0, 0x11, 0x00


	//----- nvinfo : EIATTR_KPARAM_INFO
	.align		4
.L_30:
        /*0058*/ 	.byte	0x04, 0x17
        /*005a*/ 	.short	(.L_32 - .L_31)
.L_31:
        /*005c*/ 	.word	0x00000000
        /*0060*/ 	.short	0x000a
        /*0062*/ 	.short	0x02d8
        /*0064*/ 	.byte	0x00, 0xf0, 0x11, 0x00


	//----- nvinfo : EIATTR_KPARAM_INFO
	.align		4
.L_32:
        /*0068*/ 	.byte	0x04, 0x17
        /*006a*/ 	.short	(.L_34 - .L_33)
.L_33:
        /*006c*/ 	.word	0x00000000
        /*0070*/ 	.short	0x0009
        /*0072*/ 	.short	0x02a0
        /*0074*/ 	.byte	0x00, 0xf0, 0xe1, 0x00


	//----- nvinfo : EIATTR_KPARAM_INFO
	.align		4
.L_34:
        /*0078*/ 	.byte	0x04, 0x17
        /*007a*/ 	.short	(.L_36 - .L_35)
.L_35:
        /*007c*/ 	.word	0x00000000
        /*0080*/ 	.short	0x0008
        /*0082*/ 	.short	0x0260
        /*0084*/ 	.byte	0x00, 0xf0, 0x01, 0x01


	//----- nvinfo : EIATTR_KPARAM_INFO
	.align		4
.L_36:
        /*0088*/ 	.byte	0x04, 0x17
        /*008a*/ 	.short	(.L_38 - .L_37)
.L_37:
        /*008c*/ 	.word	0x00000000
        /*0090*/ 	.short	0x0007
        /*0092*/ 	.short	0x0240
        /*0094*/ 	.byte	0x00, 0xf0, 0x81, 0x00


	//----- nvinfo : EIATTR_KPARAM_INFO
	.align		4
.L_38:
        /*0098*/ 	.byte	0x04, 0x17
        /*009a*/ 	.short	(.L_40 - .L_39)
.L_39:
        /*009c*/ 	.word	0x00000000
        /*00a0*/ 	.short	0x0006
        /*00a2*/ 	.short	0x01c0
        /*00a4*/ 	.byte	0x00, 0xf0, 0x01, 0x02


	//----- nvinfo : EIATTR_KPARAM_INFO
	.align		4
.L_40:
        /*00a8*/ 	.byte	0x04, 0x17
        /*00aa*/ 	.short	(.L_42 - .L_41)
.L_41:
        /*00ac*/ 	.word	0x00000000
        /*00b0*/ 	.short	0x0005
        /*00b2*/ 	.short	0x0180
        /*00b4*/ 	.byte	0x00, 0xf0, 0x61, 0x00


	//----- nvinfo : EIATTR_KPARAM_INFO
	.align		4
.L_42:
        /*00b8*/ 	.byte	0x04, 0x17
        /*00ba*/ 	.short	(.L_44 - .L_43)
.L_43:
        /*00bc*/ 	.word	0x00000000
        /*00c0*/ 	.short	0x0004
        /*00c2*/ 	.short	0x0100
        /*00c4*/ 	.byte	0x00, 0xf0, 0x01, 0x02


	//----- nvinfo : EIATTR_KPARAM_INFO
	.align		4
.L_44:
        /*00c8*/ 	.byte	0x04, 0x17
        /*00ca*/ 	.short	(.L_46 - .L_45)
.L_45:
        /*00cc*/ 	.word	0x00000000
        /*00d0*/ 	.short	0x0003
        /*00d2*/ 	.short	0x00c0
        /*00d4*/ 	.byte	0x00, 0xf0, 0x61, 0x00


	//----- nvinfo : EIATTR_KPARAM_INFO
	.align		4
.L_46:
        /*00d8*/ 	.byte	0x04, 0x17
        /*00da*/ 	.short	(.L_48 - .L_47)
.L_47:
        /*00dc*/ 	.word	0x00000000
        /*00e0*/ 	.short	0x0002
        /*00e2*/ 	.short	0x0040
        /*00e4*/ 	.byte	0x00, 0xf0, 0x01, 0x02


	//----- nvinfo : EIATTR_KPARAM_INFO
	.align		4
.L_48:
        /*00e8*/ 	.byte	0x04, 0x17
        /*00ea*/ 	.short	(.L_50 - .L_49)
.L_49:
        /*00ec*/ 	.word	0x00000000
        /*00f0*/ 	.short	0x0001
        /*00f2*/ 	.short	0x0003
        /*00f4*/ 	.byte	0x00, 0xf0, 0x0d, 0x00


	//----- nvinfo : EIATTR_KPARAM_INFO
	.align		4
.L_50:
        /*00f8*/ 	.byte	0x04, 0x17
        /*00fa*/ 	.short	(.L_52 - .L_51)
.L_51:
        /*00fc*/ 	.word	0x00000000
        /*0100*/ 	.short	0x0000
        /*0102*/ 	.short	0x0000
        /*0104*/ 	.byte	0x00, 0xf0, 0x0d, 0x00


	//----- nvinfo : EIATTR_AT_ENTRY_FRAGMENTS
	.align		4
.L_52:
        /*0108*/ 	.byte	0x04, 0x4f
        /*010a*/ 	.short	(.L_54 - .L_53)


	//   ....[0]....
.L_53:
        /*010c*/ 	.word	0x00000004


	//   ....[1]....
        /*0110*/ 	.word	0x00000005


	//----- nvinfo : EIATTR_RESERVED_SMEM_USED
	.align		4
.L_54:
        /*0114*/ 	.byte	0x01, 0x41
	.zero		2


	//----- nvinfo : EIATTR_SPARSE_MMA_MASK
	.align		4
        /*0118*/ 	.byte	0x03, 0x50
        /*011a*/ 	.short	0x0000


	//----- nvinfo : EIATTR_TCGEN05_2CTA_USED
	.align		4
        /*011c*/ 	.byte	0x01, 0x52
	.zero		2


	//----- nvinfo : EIATTR_MAXREG_COUNT
	.align		4
        /*0120*/ 	.byte	0x03, 0x1b
        /*0122*/ 	.short	0x00a8


	//----- nvinfo : EIATTR_NUM_BARRIERS
	.align		4
        /*0124*/ 	.byte	0x02, 0x4c
        /*0126*/ 	.byte	0x02
	.zero		1


	//----- nvinfo : EIATTR_ANNOTATIONS
	.align		4
        /*0128*/ 	.byte	0x04, 0x55
        /*012a*/ 	.short	(.L_56 - .L_55)


	//   ....[0]....
.L_55:
        /*012c*/ 	.word	0x00000001
        /*0130*/ 	.byte	0x50, 0x05, 0x00, 0x00, 0x01, 0x00, 0x00, 0x00, 0x90, 0x06, 0x00, 0x00, 0x01, 0x00, 0x00, 0x00
        /* <DEDUP_REMOVED lines=34> */
        /*0360*/ 	.byte	0xc0, 0x0a, 0x01, 0x00


	//----- nvinfo : EIATTR_INT_WARP_WIDE_INSTR_OFFSETS
	.align		4
.L_56:
        /*0364*/ 	.byte	0x04, 0x31
        /*0366*/ 	.short	(.L_58 - .L_57)


	//   ....[0]....
.L_57:
        /*0368*/ 	.word	0x00010cc0


	//   ....[1]....
        /*036c*/ 	.word	0x00010cf0


	//----- nvinfo : EIATTR_COOP_GROUP_MASK_REGIDS
	.align		4
.L_58:
        /*0370*/ 	.byte	0x04, 0x29
        /*0372*/ 	.short	(.L_60 - .L_59)


	//   ....[0]....
.L_59:
        /*0374*/ 	.word	0xffffffff


	//   ....[1]....
        /*0378*/ 	.word	0xffffffff


	//   ....[2]....
        /*037c*/ 	.word	0xffffffff


	//   ....[3]....
        /*0380*/ 	.word	0xffffffff


	//   ....[4]....
        /*0384*/ 	.word	0xffffffff


	//   ....[5]....
        /*0388*/ 	.word	0xffffffff


	//----- nvinfo : EIATTR_COOP_GROUP_INSTR_OFFSETS
	.align		4
.L_60:
        /*038c*/ 	.byte	0x04, 0x28
        /*038e*/ 	.short	(.L_62 - .L_61)


	//   ....[0]....
.L_61:
        /*0390*/ 	.word	0x000008c0


	//   ....[1]....
        /*0394*/ 	.word	0x00000f20


	//   ....[2]....
        /*0398*/ 	.word	0x00001020


	//   ....[3]....
        /*039c*/ 	.word	0x00010980


	//   ....[4]....
        /*03a0*/ 	.word	0x00010b40


	//   ....[5]....
        /*03a4*/ 	.word	0x00010da0


	//----- nvinfo : EIATTR_REG_RECONFIG
	.align		4
.L_62:
        /*03a8*/ 	.byte	0x01, 0x54
	.zero		2


	//----- nvinfo : EIATTR_VRC_CTA_INIT_COUNT
	.align		4
        /*03ac*/ 	.byte	0x02, 0x4a
        /*03ae*/ 	.byte	0x80
	.zero		1


	//----- nvinfo : EIATTR_MBARRIER_INSTR_OFFSETS
	.align		4
        /*03b0*/ 	.byte	0x04, 0x39
        /*03b2*/ 	.short	(.L_64 - .L_63)


	//   ....[0]....
.L_63:
        /*03b4*/ 	.word	0x00000360
        /*03b8*/ 	.word	0x000000ff
        /*03bc*/ 	.word	0x00000000
        /*03c0*/ 	.short	0x0100
        /*03c2*/ 	.byte	0x05
	.zero		1


	//   ....[1]....
        /*03c4*/ 	.word	0x00000370
        /*03c8*/ 	.word	0x000000ff
        /*03cc*/ 	.word	0x00000008
        /*03d0*/ 	.short	0x0100
        /*03d2*/ 	.byte	0x05
	.zero		1


	//   ....[2]....
        /*03d4*/ 	.word	0x00000380
        /*03d8*/ 	.word	0x000000ff
        /*03dc*/ 	.word	0x00000010
        /*03e0*/ 	.short	0x0100
        /*03e2*/ 	.byte	0x05
	.zero		1


	//   ....[3]....
        /*03e4*/ 	.word	0x00000390
        /*03e8*/ 	.word	0x000000ff
        /*03ec*/ 	.word	0x00000018
        /*03f0*/ 	.short	0x0100
        /*03f2*/ 	.byte	0x05
	.zero		1


	//   ....[4]....
        /*03f4*/ 	.word	0x00000470
        /*03f8*/ 	.word	0x000000ff
        /*03fc*/ 	.word	0x00000020
        /*0400*/ 	.short	0x0100
        /*0402*/ 	.byte	0x05
	.zero		1


	//   ....[5]....
        /*0404*/ 	.word	0x00000480
        /*0408*/ 	.word	0x000000ff
        /*040c*/ 	.word	0x00000028
        /*0410*/ 	.short	0x0100
        /*0412*/ 	.byte	0x05
	.zero		1


	//   ....[6]....
        /*0414*/ 	.word	0x00000490
        /*0418*/ 	.word	0x000000ff
        /*041c*/ 	.word	0x00000030
        /*0420*/ 	.short	0x0100
        /*0422*/ 	.byte	0x05
	.zero		1


	//   ....[7]....
        /*0424*/ 	.word	0x000004a0
        /*0428*/ 	.word	0x000000ff
        /*042c*/ 	.word	0x00000038
        /*0430*/ 	.short	0x0100
        /*0432*/ 	.byte	0x05
	.zero		1


	//   ....[8]....
        /*0434*/ 	.word	0x000004b0
        /*0438*/ 	.word	0x000000ff
        /*043c*/ 	.word	0x00000040
        /*0440*/ 	.short	0x0100
        /*0442*/ 	.byte	0x05
	.zero		1


	//   ....[9]....
        /*0444*/ 	.word	0x000004c0
        /*0448*/ 	.word	0x000000ff
        /*044c*/ 	.word	0x00000048
        /*0450*/ 	.short	0x0100
        /*0452*/ 	.byte	0x05
	.zero		1


	//   ....[10]....
        /*0454*/ 	.word	0x000004d0
        /*0458*/ 	.word	0x000000ff
        /*045c*/ 	.word	0x00000050
        /*0460*/ 	.short	0x0100
        /*0462*/ 	.byte	0x05
	.zero		1


	//   ....[11]....
        /*0464*/ 	.word	0x000004e0
        /*0468*/ 	.word	0x000000ff
        /*046c*/ 	.word	0x00000058
        /*0470*/ 	.short	0x0100
        /*0472*/ 	.byte	0x05
	.zero		1


	//   ....[12]....
        /*0474*/ 	.word	0x000004f0
        /*0478*/ 	.word	0x000000ff
        /*047c*/ 	.word	0x00000060
        /*0480*/ 	.short	0x0100
        /*0482*/ 	.byte	0x05
	.zero		1


	//   ....[13]....
        /*0484*/ 	.word	0x00000500
        /*0488*/ 	.word	0x000000ff
        /*048c*/ 	.word	0x00000068
        /*0490*/ 	.short	0x0100
        /*0492*/ 	.byte	0x05
	.zero		1


	//   ....[14]....
        /*0494*/ 	.word	0x00000510
        /*0498*/ 	.word	0x000000ff
        /*049c*/ 	.word	0x00000070
        /*04a0*/ 	.short	0x0100
        /*04a2*/ 	.byte	0x05
	.zero		1


	//   ....[15]....
        /*04a4*/ 	.word	0x00000520
        /*04a8*/ 	.word	0x000000ff
        /*04ac*/ 	.word	0x00000078
        /*04b0*/ 	.short	0x0100
        /*04b2*/ 	.byte	0x05
	.zero		1


	//   ....[16]....
        /*04b4*/ 	.word	0x00000680
        /*04b8*/ 	.word	0x000000ff
        /*04bc*/ 	.word	0x00000080
        /*04c0*/ 	.short	0x0100
        /*04c2*/ 	.byte	0x06
	.zero		1


	//   ....[17]....
        /*04c4*/ 	.word	0x000006a0
        /*04c8*/ 	.word	0x000000ff
        /*04cc*/ 	.word	0x00000088
        /*04d0*/ 	.short	0x0100
        /*04d2*/ 	.byte	0x06
	.zero		1


	//   ....[18]....
        /*04d4*/ 	.word	0x000006b0
        /*04d8*/ 	.word	0x000000ff
        /*04dc*/ 	.word	0x00000090
        /*04e0*/ 	.short	0x0100
        /*04e2*/ 	.byte	0x06
	.zero		1


	//   ....[19]....
        /*04e4*/ 	.word	0x000006c0
        /*04e8*/ 	.word	0x000000ff
        /*04ec*/ 	.word	0x00000098
        /*04f0*/ 	.short	0x0100
        /*04f2*/ 	.byte	0x06
	.zero		1


	//   ....[20]....
        /*04f4*/ 	.word	0x000006d0
        /*04f8*/ 	.word	0x000000ff
        /*04fc*/ 	.word	0x000000a0
        /*0500*/ 	.short	0x0100
        /*0502*/ 	.byte	0x06
	.zero		1


	//   ....[21]....
        /*0504*/ 	.word	0x000006e0
        /*0508*/ 	.word	0x000000ff
        /*050c*/ 	.word	0x000000a8
        /*0510*/ 	.short	0x0100
        /*0512*/ 	.byte	0x06
	.zero		1


	//   ....[22]....
        /*0514*/ 	.word	0x000006f0
        /*0518*/ 	.word	0x000000ff
        /*051c*/ 	.word	0x000000b0
        /*0520*/ 	.short	0x0100
        /*0522*/ 	.byte	0x06
	.zero		1


	//   ....[23]....
        /*0524*/ 	.word	0x00000700
        /*0528*/ 	.word	0x000000ff
        /*052c*/ 	.word	0x000000b8
        /*0530*/ 	.short	0x0100
        /*0532*/ 	.byte	0x06
	.zero		1


	//   ....[24]....
        /*0534*/ 	.word	0x00000710
        /*0538*/ 	.word	0x000000ff
        /*053c*/ 	.word	0x000000c0
        /*0540*/ 	.short	0x0100
        /*0542*/ 	.byte	0x06
	.zero		1


	//   ....[25]....
        /*0544*/ 	.word	0x00000720
        /*0548*/ 	.word	0x000000ff
        /*054c*/ 	.word	0x000000c8
        /*0550*/ 	.short	0x0100
        /*0552*/ 	.byte	0x06
	.zero		1


	//   ....[26]....
        /*0554*/ 	.word	0x00000730
        /*0558*/ 	.word	0x000000ff
        /*055c*/ 	.word	0x000000d0
        /*0560*/ 	.short	0x0100
        /*0562*/ 	.byte	0x06
	.zero		1


	//   ....[27]....
        /*0564*/ 	.word	0x00000740
        /*0568*/ 	.word	0x000000ff
        /*056c*/ 	.word	0x000000d8
        /*0570*/ 	.short	0x0100
        /*0572*/ 	.byte	0x06
	.zero		1


	//   ....[28]....
        /*0574*/ 	.word	0x00000860
        /*0578*/ 	.word	0x000000ff
        /*057c*/ 	.word	0x000000e0
        /*0580*/ 	.short	0x0100
        /*0582*/ 	.byte	0x05
	.zero		1


	//   ....[29]....
        /*0584*/ 	.word	0x00000b50
        /*0588*/ 	.word	0x00000004
        /*058c*/ 	.word	0x00000000
        /*0590*/ 	.short	0x010a
        /*0592*/ 	.byte	0xff
	.zero		1


	//   ....[30]....
        /*0594*/ 	.word	0x00000b70
        /*0598*/ 	.word	0x00000004
        /*059c*/ 	.word	0x00000000
        /*05a0*/ 	.short	0x010a
        /*05a2*/ 	.byte	0xff
	.zero		1


	//   ....[31]....
        /*05a4*/ 	.word	0x00000d80
        /*05a8*/ 	.word	0x00000004
        /*05ac*/ 	.word	0x00000000
        /*05b0*/ 	.short	0x010a
        /*05b2*/ 	.byte	0xff
	.zero		1


	//   ....[32]....
        /*05b4*/ 	.word	0x00000da0
        /*05b8*/ 	.word	0x00000004
        /*05bc*/ 	.word	0x00000000
        /*05c0*/ 	.short	0x010a
        /*05c2*/ 	.byte	0xff
	.zero		1


	//   ....[33]....
        /*05c4*/ 	.word	0x00000ea0
        /*05c8*/ 	.word	0x00000004
        /*05cc*/ 	.word	0x00000000
        /*05d0*/ 	.short	0x0101
        /*05d2*/ 	.byte	0xff
	.zero		1


	//   ....[34]....
        /*05d4*/ 	.word	0x000021f0
        /*05d8*/ 	.word	0x000000ff
        /*05dc*/ 	.word	0x00000010
        /*05e0*/ 	.short	0x010a
        /*05e2*/ 	.byte	0x09
	.zero		1


	//   ....[35]....
        /*05e4*/ 	.word	0x00002480
        /*05e8*/ 	.word	0x000000ff
        /*05ec*/ 	.word	0x00000040
        /*05f0*/ 	.short	0x010a
        /*05f2*/ 	.byte	0x29
	.zero		1


	//   ....[36]....
        /*05f4*/ 	.word	0x00002820
        /*05f8*/ 	.word	0x000000ff
        /*05fc*/ 	.word	0x00000040
        /*0600*/ 	.short	0x010a
        /*0602*/ 	.byte	0x21
	.zero		1


	//   ....[37]....
        /*0604*/ 	.word	0x00002a90
        /*0608*/ 	.word	0x000000ff
        /*060c*/ 	.word	0x00000040
        /*0610*/ 	.short	0x010a
        /*0612*/ 	.byte	0x19
	.zero		1


	//   ....[38]....
        /*0614*/ 	.word	0x00002cb0
        /*0618*/ 	.word	0x000000ff
        /*061c*/ 	.word	0x00000040
        /*0620*/ 	.short	0x010a
        /*0622*/ 	.byte	0x11
	.zero		1


	//   ....[39]....
        /*0624*/ 	.word	0x000036a0
        /*0628*/ 	.word	0x000000ff
        /*062c*/ 	.word	0x00000040
        /*0630*/ 	.short	0x010a
        /*0632*/ 	.byte	0x04
	.zero		1


	//   ....[40]....
        /*0634*/ 	.word	0x00003750
        /*0638*/ 	.word	0x00000000
        /*063c*/ 	.word	0x00000010
        /*0640*/ 	.short	0x010a
        /*0642*/ 	.byte	0xff
	.zero		1


	//   ....[41]....
        /*0644*/ 	.word	0x00003d10
        /*0648*/ 	.word	0x00000011
        /*064c*/ 	.word	0x00000070
        /*0650*/ 	.short	0x010a
        /*0652*/ 	.byte	0xff
	.zero		1


	//   ....[42]....
        /*0654*/ 	.word	0x00003e30
        /*0658*/ 	.word	0x00000004
        /*065c*/ 	.word	0x00000000
        /*0660*/ 	.short	0x010a
        /*0662*/ 	.byte	0xff
	.zero		1


	//   ....[43]....
        /*0664*/ 	.word	0x00003e60
        /*0668*/ 	.word	0x00000008
        /*066c*/ 	.word	0x00000020
        /*0670*/ 	.short	0x010a
        /*0672*/ 	.byte	0xff
	.zero		1


	//   ....[44]....
        /*0674*/ 	.word	0x000047b0
        /*0678*/ 	.word	0x0000000f
        /*067c*/ 	.word	0x00000070
        /*0680*/ 	.short	0x010a
        /*0682*/ 	.byte	0xff
	.zero		1


	//   ....[45]....
        /*0684*/ 	.word	0x000048c0
        /*0688*/ 	.word	0x00000008
        /*068c*/ 	.word	0x00000020
        /*0690*/ 	.short	0x010a
        /*0692*/ 	.byte	0xff
	.zero		1


	//   ....[46]....
        /*0694*/ 	.word	0x00005120
        /*0698*/ 	.word	0x00000018
        /*069c*/ 	.word	0x00000080
        /*06a0*/ 	.short	0x010a
        /*06a2*/ 	.byte	0xff
	.zero		1


	//   ....[47]....
        /*06a4*/ 	.word	0x00005170
        /*06a8*/ 	.word	0x0000000b
        /*06ac*/ 	.word	0x000000d8
        /*06b0*/ 	.short	0x010a
        /*06b2*/ 	.byte	0xff
	.zero		1


	//   ....[48]....
        /*06b4*/ 	.word	0x000052e0
        /*06b8*/ 	.word	0x00000008
        /*06bc*/ 	.word	0x00000020
        /*06c0*/ 	.short	0x010a
        /*06c2*/ 	.byte	0xff
	.zero		1


	//   ....[49]....
        /*06c4*/ 	.word	0x00005b10
        /*06c8*/ 	.word	0x00000010
        /*06cc*/ 	.word	0x00000070
        /*06d0*/ 	.short	0x010a
        /*06d2*/ 	.byte	0xff
	.zero		1


	//   ....[50]....
        /*06d4*/ 	.word	0x00005c00
        /*06d8*/ 	.word	0x00000009
        /*06dc*/ 	.word	0x00000020
        /*06e0*/ 	.short	0x010a
        /*06e2*/ 	.byte	0xff
	.zero		1


	//   ....[51]....
        /*06e4*/ 	.word	0x00006520
        /*06e8*/ 	.word	0x00000017
        /*06ec*/ 	.word	0x00000080
        /*06f0*/ 	.short	0x010a
        /*06f2*/ 	.byte	0xff
	.zero		1


	//   ....[52]....
        /*06f4*/ 	.word	0x00006570
        /*06f8*/ 	.word	0x0000000a
        /*06fc*/ 	.word	0x000000d8
        /*0700*/ 	.short	0x010a
        /*0702*/ 	.byte	0xff
	.zero		1


	//   ....[53]....
        /*0704*/ 	.word	0x000066c0
        /*0708*/ 	.word	0x00000008
        /*070c*/ 	.word	0x00000020
        /*0710*/ 	.short	0x010a
        /*0712*/ 	.byte	0xff
	.zero		1


	//   ....[54]....
        /*0714*/ 	.word	0x00006f20
        /*0718*/ 	.word	0x00000011
        /*071c*/ 	.word	0x00000070
        /*0720*/ 	.short	0x010a
        /*0722*/ 	.byte	0xff
	.zero		1


	//   ....[55]....
        /*0724*/ 	.word	0x00007040
        /*0728*/ 	.word	0x00000004
        /*072c*/ 	.word	0x00000000
        /*0730*/ 	.short	0x010a
        /*0732*/ 	.byte	0xff
	.zero		1


	//   ....[56]....
        /*0734*/ 	.word	0x00007070
        /*0738*/ 	.word	0x00000009
        /*073c*/ 	.word	0x00000020
        /*0740*/ 	.short	0x010a
        /*0742*/ 	.byte	0xff
	.zero		1


	//   ....[57]....
        /*0744*/ 	.word	0x00007aa0
        /*0748*/ 	.word	0x00000018
        /*074c*/ 	.word	0x00000080
        /*0750*/ 	.short	0x010a
        /*0752*/ 	.byte	0xff
	.zero		1


	//   ....[58]....
        /*0754*/ 	.word	0x00007af0
        /*0758*/ 	.word	0x0000000b
        /*075c*/ 	.word	0x000000d8
        /*0760*/ 	.short	0x010a
        /*0762*/ 	.byte	0xff
	.zero		1


	//   ....[59]....
        /*0764*/ 	.word	0x00007c40
        /*0768*/ 	.word	0x00000005
        /*076c*/ 	.word	0x00000020
        /*0770*/ 	.short	0x010a
        /*0772*/ 	.byte	0xff
	.zero		1


	//   ....[60]....
        /*0774*/ 	.word	0x00008b40
        /*0778*/ 	.word	0x00000004
        /*077c*/ 	.word	0x00000070
        /*0780*/ 	.short	0x010a
        /*0782*/ 	.byte	0xff
	.zero		1


	//   ....[61]....
        /*0784*/ 	.word	0x00008b70
        /*0788*/ 	.word	0x00000000
        /*078c*/ 	.word	0x000000d8
        /*0790*/ 	.short	0x010a
        /*0792*/ 	.byte	0xff
	.zero		1


	//   ....[62]....
        /*0794*/ 	.word	0x00008f90
        /*0798*/ 	.word	0x00000000
        /*079c*/ 	.word	0x00000060
        /*07a0*/ 	.short	0x010a
        /*07a2*/ 	.byte	0xff
	.zero		1


	//   ....[63]....
        /*07a4*/ 	.word	0x000090f0
        /*07a8*/ 	.word	0x00000000
        /*07ac*/ 	.word	0x00000000
        /*07b0*/ 	.short	0x0101
        /*07b2*/ 	.byte	0xff
	.zero		1


	//   ....[64]....
        /*07b4*/ 	.word	0x0000b2f0
        /*07b8*/ 	.word	0x000000aa
        /*07bc*/ 	.word	0x000000b0
        /*07c0*/ 	.short	0x010a
        /*07c2*/ 	.byte	0xff
	.zero		1


	//   ....[65]....
        /*07c4*/ 	.word	0x0000b880
        /*07c8*/ 	.word	0x000000aa
        /*07cc*/ 	.word	0x000000a0
        /*07d0*/ 	.short	0x0101
        /*07d2*/ 	.byte	0xff
	.zero		1


	//   ....[66]....
        /*07d4*/ 	.word	0x0000b960
        /*07d8*/ 	.word	0x00000066
        /*07dc*/ 	.word	0x00000090
        /*07e0*/ 	.short	0x010a
        /*07e2*/ 	.byte	0xff
	.zero		1


	//   ....[67]....
        /*07e4*/ 	.word	0x0000cdf0
        /*07e8*/ 	.word	0x00000000
        /*07ec*/ 	.word	0x00000000
        /*07f0*/ 	.short	0x0101
        /*07f2*/ 	.byte	0xff
	.zero		1


	//   ....[68]....
        /*07f4*/ 	.word	0x0000cf20
        /*07f8*/ 	.word	0x00000004
        /*07fc*/ 	.word	0x000000c8
        /*0800*/ 	.short	0x010a
        /*0802*/ 	.byte	0xff
	.zero		1


	//   ....[69]....
        /*0804*/ 	.word	0x0000d050
        /*0808*/ 	.word	0x00000004
        /*080c*/ 	.word	0x000000c0
        /*0810*/ 	.short	0x0101
        /*0812*/ 	.byte	0xff
	.zero		1


	//   ....[70]....
        /*0814*/ 	.word	0x0000dc80
        /*0818*/ 	.word	0x000000d6
        /*081c*/ 	.word	0x00000090
        /*0820*/ 	.short	0x010a
        /*0822*/ 	.byte	0xff
	.zero		1


	//   ....[71]....
        /*0824*/ 	.word	0x0000dce0
        /*0828*/ 	.word	0x00000000
        /*082c*/ 	.word	0x000000b0
        /*0830*/ 	.short	0x010a
        /*0832*/ 	.byte	0xff
	.zero		1


	//   ....[72]....
        /*0834*/ 	.word	0x0000e100
        /*0838*/ 	.word	0x00000000
        /*083c*/ 	.word	0x000000a0
        /*0840*/ 	.short	0x010a
        /*0842*/ 	.byte	0xff
	.zero		1


	//   ....[73]....
        /*0844*/ 	.word	0x0000e150
        /*0848*/ 	.word	0x00000000
        /*084c*/ 	.word	0x000000b0
        /*0850*/ 	.short	0x0101
        /*0852*/ 	.byte	0xff
	.zero		1


	//   ....[74]....
        /*0854*/ 	.word	0x0000e220
        /*0858*/ 	.word	0x00000002
        /*085c*/ 	.word	0x000000a0
        /*0860*/ 	.short	0x010a
        /*0862*/ 	.byte	0xff
	.zero		1


	//   ....[75]....
        /*0864*/ 	.word	0x0000e290
        /*0868*/ 	.word	0x00000002
        /*086c*/ 	.word	0x000000b0
        /*0870*/ 	.short	0x0101
        /*0872*/ 	.byte	0xff
	.zero		1


	//   ....[76]....
        /*0874*/ 	.word	0x0000e2b0
        /*0878*/ 	.word	0x00000057
        /*087c*/ 	.word	0x000000d0
        /*0880*/ 	.short	0x010a
        /*0882*/ 	.byte	0xff
	.zero		1


	//   ....[77]....
        /*0884*/ 	.word	0x0000ef80
        /*0888*/ 	.word	0x00000059
        /*088c*/ 	.word	0x00000000
        /*0890*/ 	.short	0x0101
        /*0892*/ 	.byte	0xff
	.zero		1


	//   ....[78]....
        /*0894*/ 	.word	0x0000eff0
        /*0898*/ 	.word	0x00000057
        /*089c*/ 	.word	0x000000c0
        /*08a0*/ 	.short	0x010a
        /*08a2*/ 	.byte	0xff
	.zero		1


	//   ....[79]....
        /*08a4*/ 	.word	0x0000f0b0
        /*08a8*/ 	.word	0x00000057
        /*08ac*/ 	.word	0x000000c8
        /*08b0*/ 	.short	0x0101
        /*08b2*/ 	.byte	0xff
	.zero		1


	//   ....[80]....
        /*08b4*/ 	.word	0x0000f1b0
        /*08b8*/ 	.word	0x00000057
        /*08bc*/ 	.word	0x000000d0
        /*08c0*/ 	.short	0x010a
        /*08c2*/ 	.byte	0xff
	.zero		1


	//   ....[81]....
        /*08c4*/ 	.word	0x000101a0
        /*08c8*/ 	.word	0x00000059
        /*08cc*/ 	.word	0x00000000
        /*08d0*/ 	.short	0x0101
        /*08d2*/ 	.byte	0xff
	.zero		1


	//   ....[82]....
        /*08d4*/ 	.word	0x00010b10
        /*08d8*/ 	.word	0x00000002
        /*08dc*/ 	.word	0x00000000
        /*08e0*/ 	.short	0x0101
        /*08e2*/ 	.byte	0xff
	.zero		1


	//   ....[83]....
        /*08e4*/ 	.word	0x00010b20
        /*08e8*/ 	.word	0x00000003
        /*08ec*/ 	.word	0x000000e0
        /*08f0*/ 	.short	0x010a
        /*08f2*/ 	.byte	0xff
	.zero		1


	//   ....[84]....
        /*08f4*/ 	.word	0x00010dd0
        /*08f8*/ 	.word	0x00000004
        /*08fc*/ 	.word	0x00000000
        /*0900*/ 	.short	0x010a
        /*0902*/ 	.byte	0xff
	.zero		1


	//   ....[85]....
        /*0904*/ 	.word	0x00010e30
        /*0908*/ 	.word	0x00000004
        /*090c*/ 	.word	0x00000000
        /*0910*/ 	.short	0x010a
        /*0912*/ 	.byte	0xff
	.zero		1


	//   ....[86]....
        /*0914*/ 	.word	0x00010eb0
        /*0918*/ 	.word	0x00000000
        /*091c*/ 	.word	0x00000010
        /*0920*/ 	.short	0x010a
        /*0922*/ 	.byte	0xff
	.zero		1


	//   ....[87]....
        /*0924*/ 	.word	0x00010f30
        /*0928*/ 	.word	0x00000000
        /*092c*/ 	.word	0x00000040
        /*0930*/ 	.short	0x010a
        /*0932*/ 	.byte	0xff
	.zero		1


	//   ....[88]....
        /*0934*/ 	.word	0x00010fb0
        /*0938*/ 	.word	0x00000000
        /*093c*/ 	.word	0x00000040
        /*0940*/ 	.short	0x010a
        /*0942*/ 	.byte	0xff
	.zero		1


	//   ....[89]....
        /*0944*/ 	.word	0x00011030
        /*0948*/ 	.word	0x00000000
        /*094c*/ 	.word	0x00000040
        /*0950*/ 	.short	0x010a
        /*0952*/ 	.byte	0xff
	.zero		1


	//   ....[90]....
        /*0954*/ 	.word	0x000110b0
        /*0958*/ 	.word	0x00000000
        /*095c*/ 	.word	0x00000040
        /*0960*/ 	.short	0x010a
        /*0962*/ 	.byte	0xff
	.zero		1


	//   ....[91]....
        /*0964*/ 	.word	0x00011150
        /*0968*/ 	.word	0x00000003
        /*096c*/ 	.word	0x00000040
        /*0970*/ 	.short	0x010a
        /*0972*/ 	.byte	0xff
	.zero		1


	//   ....[92]....
        /*0974*/ 	.word	0x000111d0
        /*0978*/ 	.word	0x00000000
        /*097c*/ 	.word	0x00000010
        /*0980*/ 	.short	0x010a
        /*0982*/ 	.byte	0xff
	.zero		1


	//   ....[93]....
        /*0984*/ 	.word	0x00011240
        /*0988*/ 	.word	0x00000011
        /*098c*/ 	.word	0x00000070
        /*0990*/ 	.short	0x010a
        /*0992*/ 	.byte	0xff
	.zero		1


	//   ....[94]....
        /*0994*/ 	.word	0x000112b0
        /*0998*/ 	.word	0x00000004
        /*099c*/ 	.word	0x00000000
        /*09a0*/ 	.short	0x010a
        /*09a2*/ 	.byte	0xff
	.zero		1


	//   ....[95]....
        /*09a4*/ 	.word	0x00011310
        /*09a8*/ 	.word	0x00000008
        /*09ac*/ 	.word	0x00000020
        /*09b0*/ 	.short	0x010a
        /*09b2*/ 	.byte	0xff
	.zero		1


	//   ....[96]....
        /*09b4*/ 	.word	0x00011380
        /*09b8*/ 	.word	0x0000000f
        /*09bc*/ 	.word	0x00000070
        /*09c0*/ 	.short	0x010a
        /*09c2*/ 	.byte	0xff
	.zero		1


	//   ....[97]....
        /*09c4*/ 	.word	0x000113e0
        /*09c8*/ 	.word	0x00000008
        /*09cc*/ 	.word	0x00000020
        /*09d0*/ 	.short	0x010a
        /*09d2*/ 	.byte	0xff
	.zero		1


	//   ....[98]....
        /*09d4*/ 	.word	0x00011450
        /*09d8*/ 	.word	0x00000018
        /*09dc*/ 	.word	0x00000080
        /*09e0*/ 	.short	0x010a
        /*09e2*/ 	.byte	0xff
	.zero		1


	//   ....[99]....
        /*09e4*/ 	.word	0x000114c0
        /*09e8*/ 	.word	0x0000000b
        /*09ec*/ 	.word	0x000000d8
        /*09f0*/ 	.short	0x010a
        /*09f2*/ 	.byte	0xff
	.zero		1


	//   ....[100]....
        /*09f4*/ 	.word	0x00011520
        /*09f8*/ 	.word	0x00000008
        /*09fc*/ 	.word	0x00000020
        /*0a00*/ 	.short	0x010a
        /*0a02*/ 	.byte	0xff
	.zero		1


	//   ....[101]....
        /*0a04*/ 	.word	0x00011590
        /*0a08*/ 	.word	0x00000010
        /*0a0c*/ 	.word	0x00000070
        /*0a10*/ 	.short	0x010a
        /*0a12*/ 	.byte	0xff
	.zero		1


	//   ....[102]....
        /*0a14*/ 	.word	0x000115f0
        /*0a18*/ 	.word	0x00000009
        /*0a1c*/ 	.word	0x00000020
        /*0a20*/ 	.short	0x010a
        /*0a22*/ 	.byte	0xff
	.zero		1


	//   ....[103]....
        /*0a24*/ 	.word	0x00011660
        /*0a28*/ 	.word	0x00000017
        /*0a2c*/ 	.word	0x00000080
        /*0a30*/ 	.short	0x010a
        /*0a32*/ 	.byte	0xff
	.zero		1


	//   ....[104]....
        /*0a34*/ 	.word	0x000116d0
        /*0a38*/ 	.word	0x0000000a
        /*0a3c*/ 	.word	0x000000d8
        /*0a40*/ 	.short	0x010a
        /*0a42*/ 	.byte	0xff
	.zero		1


	//   ....[105]....
        /*0a44*/ 	.word	0x00011730
        /*0a48*/ 	.word	0x00000008
        /*0a4c*/ 	.word	0x00000020
        /*0a50*/ 	.short	0x010a
        /*0a52*/ 	.byte	0xff
	.zero		1


	//   ....[106]....
        /*0a54*/ 	.word	0x000117a0
        /*0a58*/ 	.word	0x00000011
        /*0a5c*/ 	.word	0x00000070
        /*0a60*/ 	.short	0x010a
        /*0a62*/ 	.byte	0xff
	.zero		1


	//   ....[107]....
        /*0a64*/ 	.word	0x00011810
        /*0a68*/ 	.word	0x00000004
        /*0a6c*/ 	.word	0x00000000
        /*0a70*/ 	.short	0x010a
        /*0a72*/ 	.byte	0xff
	.zero		1


	//   ....[108]....
        /*0a74*/ 	.word	0x00011870
        /*0a78*/ 	.word	0x00000009
        /*0a7c*/ 	.word	0x00000020
        /*0a80*/ 	.short	0x010a
        /*0a82*/ 	.byte	0xff
	.zero		1


	//   ....[109]....
        /*0a84*/ 	.word	0x000118e0
        /*0a88*/ 	.word	0x00000018
        /*0a8c*/ 	.word	0x00000080
        /*0a90*/ 	.short	0x010a
        /*0a92*/ 	.byte	0xff
	.zero		1


	//   ....[110]....
        /*0a94*/ 	.word	0x00011950
        /*0a98*/ 	.word	0x0000000b
        /*0a9c*/ 	.word	0x000000d8
        /*0aa0*/ 	.short	0x010a
        /*0aa2*/ 	.byte	0xff
	.zero		1


	//   ....[111]....
        /*0aa4*/ 	.word	0x000119b0
        /*0aa8*/ 	.word	0x00000005
        /*0aac*/ 	.word	0x00000020
        /*0ab0*/ 	.short	0x010a
        /*0ab2*/ 	.byte	0xff
	.zero		1


	//   ....[112]....
        /*0ab4*/ 	.word	0x00011a10
        /*0ab8*/ 	.word	0x00000004
        /*0abc*/ 	.word	0x00000070
        /*0ac0*/ 	.short	0x010a
        /*0ac2*/ 	.byte	0xff
	.zero		1


	//   ....[113]....
        /*0ac4*/ 	.word	0x00011a70
        /*0ac8*/ 	.word	0x00000000
        /*0acc*/ 	.word	0x000000d8
        /*0ad0*/ 	.short	0x010a
        /*0ad2*/ 	.byte	0xff
	.zero		1


	//   ....[114]....
        /*0ad4*/ 	.word	0x00011ae0
        /*0ad8*/ 	.word	0x00000000
        /*0adc*/ 	.word	0x00000060
        /*0ae0*/ 	.short	0x010a
        /*0ae2*/ 	.byte	0xff
	.zero		1


	//   ....[115]....
        /*0ae4*/ 	.word	0x00011b40
        /*0ae8*/ 	.word	0x000000aa
        /*0aec*/ 	.word	0x000000b0
        /*0af0*/ 	.short	0x010a
        /*0af2*/ 	.byte	0xff
	.zero		1


	//   ....[116]....
        /*0af4*/ 	.word	0x00011ba0
        /*0af8*/ 	.word	0x00000066
        /*0afc*/ 	.word	0x00000090
        /*0b00*/ 	.short	0x010a
        /*0b02*/ 	.byte	0xff
	.zero		1


	//   ....[117]....
        /*0b04*/ 	.word	0x00011c10
        /*0b08*/ 	.word	0x00000004
        /*0b0c*/ 	.word	0x000000c8
        /*0b10*/ 	.short	0x010a
        /*0b12*/ 	.byte	0xff
	.zero		1


	//   ....[118]....
        /*0b14*/ 	.word	0x00011c70
        /*0b18*/ 	.word	0x000000d6
        /*0b1c*/ 	.word	0x00000090
        /*0b20*/ 	.short	0x010a
        /*0b22*/ 	.byte	0xff
	.zero		1


	//   ....[119]....
        /*0b24*/ 	.word	0x00011cd0
        /*0b28*/ 	.word	0x00000000
        /*0b2c*/ 	.word	0x000000b0
        /*0b30*/ 	.short	0x010a
        /*0b32*/ 	.byte	0xff
	.zero		1


	//   ....[120]....
        /*0b34*/ 	.word	0x00011d30
        /*0b38*/ 	.word	0x00000000
        /*0b3c*/ 	.word	0x000000a0
        /*0b40*/ 	.short	0x010a
        /*0b42*/ 	.byte	0xff
	.zero		1


	//   ....[121]....
        /*0b44*/ 	.word	0x00011da0
        /*0b48*/ 	.word	0x00000002
        /*0b4c*/ 	.word	0x000000a0
        /*0b50*/ 	.short	0x010a
        /*0b52*/ 	.byte	0xff
	.zero		1


	//   ....[122]....
        /*0b54*/ 	.word	0x00011e00
        /*0b58*/ 	.word	0x00000057
        /*0b5c*/ 	.word	0x000000d0
        /*0b60*/ 	.short	0x010a
        /*0b62*/ 	.byte	0xff
	.zero		1


	//   ....[123]....
        /*0b64*/ 	.word	0x00011e70
        /*0b68*/ 	.word	0x00000057
        /*0b6c*/ 	.word	0x000000c0
        /*0b70*/ 	.short	0x010a
        /*0b72*/ 	.byte	0xff
	.zero		1


	//   ....[124]....
        /*0b74*/ 	.word	0x00011ed0
        /*0b78*/ 	.word	0x00000057
        /*0b7c*/ 	.word	0x000000d0
        /*0b80*/ 	.short	0x010a
        /*0b82*/ 	.byte	0xff
	.zero		1


	//   ....[125]....
        /*0b84*/ 	.word	0x00011f20
        /*0b88*/ 	.word	0x00000003
        /*0b8c*/ 	.word	0x000000e0
        /*0b90*/ 	.short	0x010a
        /*0b92*/ 	.byte	0xff
	.zero		1


	//----- nvinfo : EIATTR_NUM_MBARRIERS
	.align		4
.L_64:
        /*0b94*/ 	.byte	0x03, 0x38
        /*0b96*/ 	.short	0x001d


	//----- nvinfo : EIATTR_EXIT_INSTR_OFFSETS
	.align		4
        /*0b98*/ 	.byte	0x04, 0x1c
        /*0b9a*/ 	.short	(.L_66 - .L_65)


	//   ....[0]....
.L_65:
        /*0b9c*/ 	.word	0x00010a00


	//   ....[1]....
        /*0ba0*/ 	.word	0x00010db0


	//----- nvinfo : EIATTR_REQNTID
	.align		4
.L_66:
        /*0ba4*/ 	.byte	0x04, 0x10
        /*0ba6*/ 	.short	(.L_68 - .L_67)
.L_67:
        /*0ba8*/ 	.word	0x00000180
        /*0bac*/ 	.word	0x00000001
        /*0bb0*/ 	.word	0x00000001


	//----- nvinfo : EIATTR_CRS_STACK_SIZE
	.align		4
.L_68:
        /*0bb4*/ 	.byte	0x04, 0x1e
        /*0bb6*/ 	.short	(.L_70 - .L_69)
.L_69:
        /*0bb8*/ 	.word	0x00000000


	//----- nvinfo : EIATTR_CBANK_PARAM_SIZE
	.align		4
.L_70:
        /*0bbc*/ 	.byte	0x03, 0x19
        /*0bbe*/ 	.short	0x02f0


	//----- nvinfo : EIATTR_PARAM_CBANK
	.align		4
        /*0bc0*/ 	.byte	0x04, 0x0a
        /*0bc2*/ 	.short	(.L_72 - .L_71)
	.align		4
.L_71:
        /*0bc4*/ 	.word	index@(.nv.constant0.kernel_cutlass_kernel_cudnnsdpafwdfmha_forward_sm100_d256BlackwellFusedMultiHeadAttentionForward_object_at__TiledMMA_ThrLayoutVMNK21111000_PermutationMNK____MMAAtom_ThrID21_ShapeMNK256128_0)
        /*0bc8*/ 	.short	0x0380
        /*0bca*/ 	.short	0x02f0


	//----- nvinfo : EIATTR_SW_WAR
	.align		4
.L_72:
        /*0bcc*/ 	.byte	0x04, 0x36
        /*0bce*/ 	.short	(.L_74 - .L_73)
.L_73:
        /*0bd0*/ 	.word	0x00000008
.L_74:


//--------------------- .nv.compat                --------------------------
	.section	.nv.compat,"",@"SHT_CUDA_COMPAT_INFO"
	.align	4
        /*0000*/ 	.byte	0x02, 0x02, 0x02, 0x00, 0x02, 0x05, 0x05, 0x00, 0x02, 0x03, 0x01, 0x00, 0x02, 0x06, 0x01, 0x00


//--------------------- .nv.callgraph             --------------------------
	.section	.nv.callgraph,"",@"SHT_CUDA_CALLGRAPH"
	.align	4
	.sectionentsize	8
	.align		4
        /*0000*/ 	.word	0x00000000
	.align		4
        /*0004*/ 	.word	0xffffffff
	.align		4
        /*0008*/ 	.word	0x00000000
	.align		4
        /*000c*/ 	.word	0xfffffffe
	.align		4
        /*0010*/ 	.word	0x00000000
	.align		4
        /*0014*/ 	.word	0xfffffffd
	.align		4
        /*0018*/ 	.word	0x00000000
	.align		4
        /*001c*/ 	.word	0xfffffffc


//--------------------- .text.kernel_cutlass_kernel_cudnnsdpafwdfmha_forward_sm100_d256BlackwellFusedMultiHeadAttentionForward_object_at__TiledMMA_ThrLayoutVMNK21111000_PermutationMNK____MMAAtom_ThrID21_ShapeMNK256128_0 --------------------------
	.section	.text.kernel_cutlass_kernel_cudnnsdpafwdfmha_forward_sm100_d256BlackwellFusedMultiHeadAttentionForward_object_at__TiledMMA_ThrLayoutVMNK21111000_PermutationMNK____MMAAtom_ThrID21_ShapeMNK256128_0,"ax",@progbits
	.align	128
        .global         kernel_cutlass_kernel_cudnnsdpafwdfmha_forward_sm100_d256BlackwellFusedMultiHeadAttentionForward_object_at__TiledMMA_ThrLayoutVMNK21111000_PermutationMNK____MMAAtom_ThrID21_ShapeMNK256128_0
        .type           kernel_cutlass_kernel_cudnnsdpafwdfmha_forward_sm100_d256BlackwellFusedMultiHeadAttentionForward_object_at__TiledMMA_ThrLayoutVMNK21111000_PermutationMNK____MMAAtom_ThrID21_ShapeMNK256128_0,@function
        .size           kernel_cutlass_kernel_cudnnsdpafwdfmha_forward_sm100_d256BlackwellFusedMultiHeadAttentionForward_object_at__TiledMMA_ThrLayoutVMNK21111000_PermutationMNK____MMAAtom_ThrID21_ShapeMNK256128_0,(.L_x_270 - kernel_cutlass_kernel_cudnnsdpafwdfmha_forward_sm100_d256BlackwellFusedMultiHeadAttentionForward_object_at__TiledMMA_ThrLayoutVMNK21111000_PermutationMNK____MMAAtom_ThrID21_ShapeMNK256128_0)
        .other          kernel_cutlass_kernel_cudnnsdpafwdfmha_forward_sm100_d256BlackwellFusedMultiHeadAttentionForward_object_at__TiledMMA_ThrLayoutVMNK21111000_PermutationMNK____MMAAtom_ThrID21_ShapeMNK256128_0,@"STO_CUDA_ENTRY STV_DEFAULT"
kernel_cutlass_kernel_cudnnsdpafwdfmha_forward_sm100_d256BlackwellFusedMultiHeadAttentionForward_object_at__TiledMMA_ThrLayoutVMNK21111000_PermutationMNK____MMAAtom_ThrID21_ShapeMNK256128_0:
.text.kernel_cutlass_kernel_cudnnsdpafwdfmha_forward_sm100_d256BlackwellFusedMultiHeadAttentionForward_object_at__TiledMMA_ThrLayoutVMNK21111000_PermutationMNK____MMAAtom_ThrID21_ShapeMNK256128_0:
[----:B------:R-:W0:Y:S02]  /*0000*/  LDC R1, c[0x0][0x37c] ;  /* 0x0000df00ff017b82 */ /* 0x000e240000000800 */
[----:B0-----:R-:W-:Y:S01]  /*0010*/  IADD3 R1, PT, PT, R1, -0x18, RZ ;  /* 0xffffffe801017810 */ /* 0x001fe20007ffe0ff */
[----:B------:R-:W0:Y:S05]  /*0020*/  S2R R0, SR_TID.X ;  /* 0x0000000000007919 */ /* 0x000e2a0000002100 */
[----:B------:R-:W1:Y:S01]  /*0030*/  S2UR UR8, SR_CgaCtaId ;  /* 0x00000000000879c3 */ /* 0x000e620000008800 */
[----:B------:R-:W2:Y:S01]  /*0040*/  LDCU.U8 UR7, c[0x0][0x385] ;  /* 0x000070a0ff0777ac */ /* 0x000ea20008000000 */
[----:B------:R-:W3:Y:S06]  /*0050*/  LDCU.U8 UR5, c[0x0][0x382] ;  /* 0x00007040ff0577ac */ /* 0x000eec0008000000 */
[----:B------:R-:W4:Y:S08]  /*0060*/  LDC.U8 R2, c[0x0][0x384] ;  /* 0x0000e100ff027b82 */ /* 0x000f300000000000 */
[----:B------:R-:W5:Y:S01]  /*0070*/  LDC.U8 R3, c[0x0][0x381] ;  /* 0x0000e040ff037b82 */ /* 0x000f620000000000 */
[----:B--2---:R-:W-:-:S04]  /*0080*/  ULOP3.LUT UR7, UR7, 0x1, URZ, 0xc0, !UPT ;  /* 0x0000000107077892 */ /* 0x004fc8000f8ec0ff */
[----:B------:R-:W-:-:S03]  /*0090*/  UISETP.NE.U32.AND UP2, UPT, UR7, 0x1, UPT ;  /* 0x000000010700788c */ /* 0x000fc6000bf45070 */
[----:B------:R-:W2:Y:S01]  /*00a0*/  S2UR UR6, SR_CTAID.X ;  /* 0x00000000000679c3 */ /* 0x000ea20000002500 */
[----:B-1----:R-:W-:Y:S02]  /*00b0*/  ULEA.HI UR4, UR8, UR8, URZ, 0x1 ;  /* 0x0000000808047291 */ /* 0x002fe4000f8f08ff */
[----:B---3--:R-:W-:Y:S02]  /*00c0*/  ULOP3.LUT UR5, UR5, 0x1, URZ, 0xc0, !UPT ;  /* 0x0000000105057892 */ /* 0x008fe4000f8ec0ff */
[----:B------:R-:W-:Y:S01]  /*00d0*/  ULOP3.LUT UR56, UR4, 0xfffffffe, URZ, 0xc0, !UPT ;  /* 0xfffffffe04387892 */ /* 0x000fe2000f8ec0ff */
[----:B0-----:R-:W-:Y:S01]  /*00e0*/  SHF.R.U32.HI R0, RZ, 0x5, R0 ;  /* 0x00000005ff007819 */ /* 0x001fe20000011600 */
[----:B------:R-:W-:Y:S01]  /*00f0*/  USHF.R.U32.HI UR4, URZ, 0x1, UR4 ;  /* 0x00000001ff047899 */ /* 0x000fe20008011604 */
[----:B----4-:R-:W-:Y:S01]  /*0100*/  LOP3.LUT R2, R2, 0x1, RZ, 0xc0, !PT ;  /* 0x0000000102027812 */ /* 0x010fe200078ec0ff */
[----:B------:R-:W-:Y:S01]  /*0110*/  UISETP.NE.AND UP0, UPT, UR8, UR56, UPT ;  /* 0x000000380800728c */ /* 0x000fe2000bf05270 */
[----:B------:R-:W-:Y:S01]  /*0120*/  R2UR UR58, R0 ;  /* 0x00000000003a72ca */ /* 0x000fe200000e0000 */
[----:B------:R-:W-:Y:S01]  /*0130*/  UIADD3 UR7, UPT, UPT, UR4, -0x1, URZ ;  /* 0xffffffff04077890 */ /* 0x000fe2000fffe0ff */
[----:B------:R-:W-:Y:S01]  /*0140*/  ISETP.NE.U32.AND P3, PT, R2, 0x1, PT ;  /* 0x000000010200780c */ /* 0x000fe20003f65070 */
[----:B------:R-:W-:Y:S01]  /*0150*/  UISETP.LT.AND UP1, UPT, UR8, URZ, UP0 ;  /* 0x000000ff0800728c */ /* 0x000fe20008721270 */
[----:B-----5:R-:W-:Y:S01]  /*0160*/  LOP3.LUT R0, R3, 0x1, RZ, 0xc0, !PT ;  /* 0x0000000103007812 */ /* 0x020fe200078ec0ff */
[----:B------:R-:W-:-:S02]  /*0170*/  UISETP.NE.U32.AND UP0, UPT, UR5, 0x1, UPT ;  /* 0x000000010500788c */ /* 0x000fc4000bf05070 */
[----:B------:R-:W-:Y:S01]  /*0180*/  UP2UR UR60, UPR, URZ, 0x4 ;  /* 0x00000004ff3c7883 */ /* 0x000fe20008000000 */
[----:B------:R-:W-:Y:S01]  /*0190*/  ISETP.NE.U32.AND P2, PT, R0, 0x1, PT ;  /* 0x000000010000780c */ /* 0x000fe20003f45070 */
[----:B------:R-:W-:Y:S02]  /*01a0*/  UP2UR UR59, UPR, URZ, 0x1 ;  /* 0x00000001ff3b7883 */ /* 0x000fe40008000000 */
[----:B------:R-:W-:-:S03]  /*01b0*/  UIADD3 UR56, UPT, UPT, -UR56, UR8, URZ ;  /* 0x0000000838387290 */ /* 0x000fc6000fffe1ff */
[----:B------:R-:W-:Y:S02]  /*01c0*/  @!UP1 UIADD3 UR7, UPT, UPT, UR4, URZ, URZ ;  /* 0x000000ff04079290 */ /* 0x000fe4000fffe0ff */
[----:B------:R-:W-:Y:S02]  /*01d0*/  UISETP.NE.AND UP1, UPT, UR58, 0x9, UPT ;  /* 0x000000093a00788c */ /* 0x000fe4000bf25270 */
[----:B--2---:R-:W-:Y:S02]  /*01e0*/  ULOP3.LUT UR57, UR6, 0x1, URZ, 0xc0, !UPT ;  /* 0x0000000106397892 */ /* 0x004fe4000f8ec0ff */
[----:B------:R-:W-:Y:S02]  /*01f0*/  UISETP.NE.AND UP0, UPT, UR58, URZ, UPT ;  /* 0x000000ff3a00728c */ /* 0x000fe4000bf05270 */
[----:B------:R-:W-:-:S03]  /*0200*/  UIADD3 UR7, UPT, UPT, UR7, UR7, URZ ;  /* 0x0000000707077290 */ /* 0x000fc6000fffe0ff */
[----:B------:R-:W-:Y:S09]  /*0210*/  BRA.U UP1, `(.L_x_0) ;  /* 0x00000001012c7547 */ /* 0x000ff2000b800000 */
[----:B------:R-:W0:Y:S02]  /*0220*/  LDCU.64 UR4, c[0x0][0x348] ;  /* 0x00006900ff0477ac */ /* 0x000e240008000a00 */
[----:B0-----:R-:W-:Y:S02]  /*0230*/  UIADD3 UR12, UP3, UPT, UR4, 0x40, URZ ;  /* 0x00000040040c7890 */ /* 0x001fe4000ff7e0ff */
[----:B------:R-:W-:Y:S02]  /*0240*/  UIADD3 UR10, UP2, UPT, UR4, 0x100, URZ ;  /* 0x00000100040a7890 */ /* 0x000fe4000ff5e0ff */
[----:B------:R-:W-:Y:S02]  /*0250*/  UIADD3 UR4, UP1, UPT, UR4, 0x1c0, URZ ;  /* 0x000001c004047890 */ /* 0x000fe4000ff3e0ff */
[----:B------:R-:W-:Y:S02]  /*0260*/  UIADD3.X UR13, UPT, UPT, URZ, UR5, URZ, UP3, !UPT ;  /* 0x00000005ff0d7290 */ /* 0x000fe40009ffe4ff */
[----:B------:R-:W-:-:S02]  /*0270*/  UIADD3.X UR11, UPT, UPT, URZ, UR5, URZ, UP2, !UPT ;  /* 0x00000005ff0b7290 */ /* 0x000fc400097fe4ff */
[----:B------:R-:W-:-:S05]  /*0280*/  UIADD3.X UR5, UPT, UPT, URZ, UR5, URZ, UP1, !UPT ;  /* 0x00000005ff057290 */ /* 0x000fca0008ffe4ff */
[----:B------:R0:W-:Y:S02]  /*0290*/  UTMACCTL.PF [UR12] ;  /* 0x000000000c0079b9 */ /* 0x0001e40008040000 */
[----:B------:R0:W-:Y:S02]  /*02a0*/  UTMACCTL.PF [UR10] ;  /* 0x000000000a0079b9 */ /* 0x0001e40008040000 */
[----:B------:R0:W-:Y:S02]  /*02b0*/  UTMACCTL.PF [UR4] ;  /* 0x00000000040079b9 */ /* 0x0001e40008040000 */
[----:B0-----:R-:W-:Y:S01]  /*02c0*/  NOP ;  /* 0x0000000000007918 */ /* 0x001fe20000000000 */
.L_x_0:
[----:B------:R-:W-:Y:S05]  /*02d0*/  BRA.U UP0, `(.L_x_1) ;  /* 0x0000000100347547 */ /* 0x000fea000b800000 */
[----:B------:R-:W0:Y:S01]  /*02e0*/  S2UR UR5, SR_CgaCtaId ;  /* 0x00000000000579c3 */ /* 0x000e220000008800 */
[----:B------:R-:W-:Y:S01]  /*02f0*/  UMOV UR9, 0x400 ;  /* 0x0000040000097882 */ /* 0x000fe20000000000 */
[----:B------:R-:W-:Y:S02]  /*0300*/  UMOV UR4, 0x1 ;  /* 0x0000000100047882 */ /* 0x000fe40000000000 */
[----:B------:R-:W-:-:S04]  /*0310*/  UIADD3 UR10, UPT, UPT, -UR4, 0x100000, URZ ;  /* 0x00100000040a7890 */ /* 0x000fc8000fffe1ff */
[----:B------:R-:W-:Y:S02]  /*0320*/  USHF.L.U32 UR11, UR10, 0xb, URZ ;  /* 0x0000000b0a0b7899 */ /* 0x000fe400080006ff */
[----:B------:R-:W-:Y:S02]  /*0330*/  USHF.L.U32 UR10, UR10, 0x1, URZ ;  /* 0x000000010a0a7899 */ /* 0x000fe400080006ff */
[----:B0-----:R-:W-:Y:S01]  /*0340*/  ULEA UR5, UR5, UR9, 0x18 ;  /* 0x0000000905057291 */ /* 0x001fe2000f8ec0ff */
[----:B------:R-:W0:Y:S11]  /*0350*/  FENCE.VIEW.ASYNC.S ;  /* 0x00000000000073c6 */ /* 0x000e360000000000 */
[----:B0-----:R0:W1:Y:S01]  /*0360*/  SYNCS.EXCH.64 URZ, [UR5], UR10 ;  /* 0x0000000a05ff75b2 */ /* 0x0010620008000100 */
[----:B------:R0:W2:Y:S01]  /*0370*/  SYNCS.EXCH.64 URZ, [UR5+0x8], UR10 ;  /* 0x0000080a05ff75b2 */ /* 0x0000a20008000100 */
[----:B------:R0:W3:Y:S01]  /*0380*/  SYNCS.EXCH.64 URZ, [UR5+0x10], UR10 ;  /* 0x0000100a05ff75b2 */ /* 0x0000e20008000100 */
[----:B------:R0:W4:Y:S01]  /*0390*/  SYNCS.EXCH.64 URZ, [UR5+0x18], UR10 ;  /* 0x0000180a05ff75b2 */ /* 0x0001220008000100 */
[----:B------:R-:W-:Y:S01]  /*03a0*/  NOP ;  /* 0x0000000000007918 */ /* 0x000fe20000000000 */
.L_x_1:
[----:B------:R-:W-:Y:S05]  /*03b0*/  BRA.U UP0, `(.L_x_2) ;  /* 0x0000000100607547 */ /* 0x000fea000b800000 */
[----:B0-----:R-:W-:Y:S01]  /*03c0*/  UMOV UR5, 0x400 ;  /* 0x0000040000057882 */ /* 0x001fe20000000000 */
[----:B------:R-:W-:Y:S01]  /*03d0*/  UMOV UR10, 0x1 ;  /* 0x00000001000a7882 */ /* 0x000fe20000000000 */
[----:B------:R-:W-:Y:S02]  /*03e0*/  ULEA UR5, UR8, UR5, 0x18 ;  /* 0x0000000508057291 */ /* 0x000fe4000f8ec0ff */
[----:B------:R-:W-:-:S04]  /*03f0*/  UIADD3 UR10, UPT, UPT, -UR10, 0x100000, URZ ;  /* 0x001000000a0a7890 */ /* 0x000fc8000fffe1ff */
[----:B------:R-:W-:Y:S02]  /*0400*/  USHF.L.U32 UR11, UR10, 0xb, URZ ;  /* 0x0000000b0a0b7899 */ /* 0x000fe400080006ff */
[----:B------:R-:W-:Y:S01]  /*0410*/  USHF.L.U32 UR10, UR10, 0x1, URZ ;  /* 0x000000010a0a7899 */ /* 0x000fe200080006ff */
[----:B------:R-:W-:Y:S02]  /*0420*/  UMOV UR4, 0x100 ;  /* 0x0000010000047882 */ /* 0x000fe40000000000 */
[----:B------:R-:W-:-:S04]  /*0430*/  UIADD3 UR12, UPT, UPT, -UR4, 0x100000, URZ ;  /* 0x00100000040c7890 */ /* 0x000fc8000fffe1ff */
[----:B------:R-:W-:Y:S02]  /*0440*/  USHF.L.U32 UR13, UR12, 0xb, URZ ;  /* 0x0000000b0c0d7899 */ /* 0x000fe400080006ff */
[----:B------:R-:W-:Y:S01]  /*0450*/  USHF.L.U32 UR12, UR12, 0x1, URZ ;  /* 0x000000010c0c7899 */ /* 0x000fe200080006ff */
[----:B------:R-:W0:Y:S02]  /*0460*/  FENCE.VIEW.ASYNC.S ;  /* 0x00000000000073c6 */ /* 0x000e240000000000 */
[----:B0-----:R0:W4:Y:S01]  /*0470*/  SYNCS.EXCH.64 URZ, [UR5+0x20], UR10 ;  /* 0x0000200a05ff75b2 */ /* 0x0011220008000100 */
[----:B------:R0:W3:Y:S01]  /*0480*/  SYNCS.EXCH.64 URZ, [UR5+0x28], UR10 ;  /* 0x0000280a05ff75b2 */ /* 0x0000e20008000100 */
[----:B------:R0:W2:Y:S01]  /*0490*/  SYNCS.EXCH.64 URZ, [UR5+0x30], UR10 ;  /* 0x0000300a05ff75b2 */ /* 0x0000a20008000100 */
[----:B------:R0:W1:Y:S01]  /*04a0*/  SYNCS.EXCH.64 URZ, [UR5+0x38], UR10 ;  /* 0x0000380a05ff75b2 */ /* 0x0000620008000100 */
[----:B------:R0:W0:Y:S01]  /*04b0*/  SYNCS.EXCH.64 URZ, [UR5+0x40], UR10 ;  /* 0x0000400a05ff75b2 */ /* 0x0000220008000100 */
[----:B------:R0:W0:Y:S01]  /*04c0*/  SYNCS.EXCH.64 URZ, [UR5+0x48], UR10 ;  /* 0x0000480a05ff75b2 */ /* 0x0000220008000100 */
[----:B------:R0:W0:Y:S01]  /*04d0*/  SYNCS.EXCH.64 URZ, [UR5+0x50], UR10 ;  /* 0x0000500a05ff75b2 */ /* 0x0000220008000100 */
[----:B------:R0:W0:Y:S01]  /*04e0*/  SYNCS.EXCH.64 URZ, [UR5+0x58], UR10 ;  /* 0x0000580a05ff75b2 */ /* 0x0000220008000100 */
[----:B------:R0:W0:Y:S01]  /*04f0*/  SYNCS.EXCH.64 URZ, [UR5+0x60], UR10 ;  /* 0x0000600a05ff75b2 */ /* 0x0000220008000100 */
[----:B------:R0:W0:Y:S01]  /*0500*/  SYNCS.EXCH.64 URZ, [UR5+0x68], UR10 ;  /* 0x0000680a05ff75b2 */ /* 0x0000220008000100 */
[----:B------:R0:W0:Y:S01]  /*0510*/  SYNCS.EXCH.64 URZ, [UR5+0x70], UR12 ;  /* 0x0000700c05ff75b2 */ /* 0x0000220008000100 */
[----:B------:R0:W0:Y:S01]  /*0520*/  SYNCS.EXCH.64 URZ, [UR5+0x78], UR12 ;  /* 0x0000780c05ff75b2 */ /* 0x0000220008000100 */
[----:B------:R-:W-:Y:S01]  /*0530*/  NOP ;  /* 0x0000000000007918 */ /* 0x000fe20000000000 */
.L_x_2:
[----:B------:R-:W-:-:S05]  /*0540*/  MOV R0, UR6 ;  /* 0x0000000600007c02 */ /* 0x000fca0008000f00 */
[----:B------:R4:W-:Y:S01]  /*0550*/  STL [R1+0x8], R0 ;  /* 0x0000080001007387 */ /* 0x0009e20000100800 */
[----:B------:R-:W-:Y:S05]  /*0560*/  BRA.U UP0, `(.L_x_3) ;  /* 0x00000001007c7547 */ /* 0x000fea000b800000 */
[----:B------:R-:W-:Y:S01]  /*0570*/  UMOV UR6, 0x400 ;  /* 0x0000040000067882 */ /* 0x000fe20000000000 */
[----:B0-----:R-:W-:Y:S01]  /*0580*/  UMOV UR10, 0x100 ;  /* 0x00000100000a7882 */ /* 0x001fe20000000000 */
[----:B------:R-:W-:Y:S01]  /*0590*/  UMOV UR5, 0x1 ;  /* 0x0000000100057882 */ /* 0x000fe20000000000 */
[----:B------:R-:W-:Y:S02]  /*05a0*/  ULEA UR6, UR8, UR6, 0x18 ;  /* 0x0000000608067291 */ /* 0x000fe4000f8ec0ff */
[----:B------:R-:W-:-:S04]  /*05b0*/  UIADD3 UR10, UPT, UPT, -UR10, 0x100000, URZ ;  /* 0x001000000a0a7890 */ /* 0x000fc8000fffe1ff */
[----:B------:R-:W-:Y:S02]  /*05c0*/  USHF.L.U32 UR11, UR10, 0xb, URZ ;  /* 0x0000000b0a0b7899 */ /* 0x000fe400080006ff */
[----:B------:R-:W-:Y:S01]  /*05d0*/  USHF.L.U32 UR10, UR10, 0x1, URZ ;  /* 0x000000010a0a7899 */ /* 0x000fe200080006ff */
[----:B------:R-:W-:Y:S01]  /*05e0*/  UMOV UR4, 0x80 ;  /* 0x0000008000047882 */ /* 0x000fe20000000000 */
[----:B------:R-:W-:-:S04]  /*05f0*/  UIADD3 UR12, UPT, UPT, -UR5, 0x100000, URZ ;  /* 0x00100000050c7890 */ /* 0x000fc8000fffe1ff */
[----:B------:R-:W-:Y:S02]  /*0600*/  USHF.L.U32 UR13, UR12, 0xb, URZ ;  /* 0x0000000b0c0d7899 */ /* 0x000fe400080006ff */
[----:B------:R-:W-:Y:S02]  /*0610*/  USHF.L.U32 UR12, UR12, 0x1, URZ ;  /* 0x000000010c0c7899 */ /* 0x000fe400080006ff */
[----:B------:R-:W-:-:S04]  /*0620*/  UIADD3 UR4, UPT, UPT, -UR4, 0x100000, URZ ;  /* 0x0010000004047890 */ /* 0x000fc8000fffe1ff */
[----:B------:R-:W-:Y:S02]  /*0630*/  USHF.L.U32 UR5, UR4, 0xb, URZ ;  /* 0x0000000b04057899 */ /* 0x000fe400080006ff */
[----:B------:R-:W-:Y:S01]  /*0640*/  USHF.L.U32 UR4, UR4, 0x1, URZ ;  /* 0x0000000104047899 */ /* 0x000fe200080006ff */
[----:B------:R-:W-:-:S04]  /*0650*/  PLOP3.LUT P0, PT, PT, PT, PT, 0x8, 0x80 ;  /* 0x000000000080781c */ /* 0x000fc80003f0e170 */
[----:B----4-:R-:W-:Y:S01]  /*0660*/  P2R R0, PR, RZ, 0x1 ;  /* 0x00000001ff007803 */ /* 0x010fe20000000000 */
[----:B------:R-:W0:Y:S02]  /*0670*/  FENCE.VIEW.ASYNC.S ;  /* 0x00000000000073c6 */ /* 0x000e240000000000 */
[----:B0-----:R0:W4:Y:S02]  /*0680*/  SYNCS.EXCH.64 URZ, [UR6+0x80], UR10 ;  /* 0x0000800a06ff75b2 */ /* 0x0011240008000100 */
[----:B------:R0:W-:Y:S01]  /*0690*/  STL [R1+0x14], R0 ;  /* 0x0000140001007387 */ /* 0x0001e20000100800 */
        /* <DEDUP_REMOVED lines=11> */
[----:B------:R-:W-:Y:S05]  /*0750*/  BRA `(.L_x_4) ;  /* 0x0000000000487947 */ /* 0x000fea0003800000 */
.L_x_3:
[----:B------:R-:W-:Y:S01]  /*0760*/  PLOP3.LUT P0, PT, PT, PT, PT, 0x8, 0x80 ;  /* 0x000000000080781c */ /* 0x000fe20003f0e170 */
[----:B------:R-:W-:-:S03]  /*0770*/  UISETP.NE.AND UP0, UPT, UR58, 0x4, UPT ;  /* 0x000000043a00788c */ /* 0x000fc6000bf05270 */
[----:B----4-:R-:W-:-:S05]  /*0780*/  P2R R0, PR, RZ, 0x1 ;  /* 0x00000001ff007803 */ /* 0x010fca0000000000 */
[----:B------:R4:W-:Y:S01]  /*0790*/  STL [R1+0x14], R0 ;  /* 0x0000140001007387 */ /* 0x0009e20000100800 */
[----:B------:R-:W-:Y:S05]  /*07a0*/  BRA.U UP0, `(.L_x_4) ;  /* 0x0000000100347547 */ /* 0x000fea000b800000 */
[----:B0-----:R-:W-:Y:S01]  /*07b0*/  UMOV UR5, 0x400 ;  /* 0x0000040000057882 */ /* 0x001fe20000000000 */
[----:B------:R-:W-:Y:S01]  /*07c0*/  UMOV UR4, 0x20 ;  /* 0x0000002000047882 */ /* 0x000fe20000000000 */
[----:B------:R-:W-:Y:S02]  /*07d0*/  ULEA UR5, UR8, UR5, 0x18 ;  /* 0x0000000508057291 */ /* 0x000fe4000f8ec0ff */
[----:B------:R-:W-:-:S04]  /*07e0*/  UIADD3 UR10, UPT, UPT, -UR4, 0x100000, URZ ;  /* 0x00100000040a7890 */ /* 0x000fc8000fffe1ff */
[----:B------:R-:W-:Y:S02]  /*07f0*/  USHF.L.U32 UR11, UR10, 0xb, URZ ;  /* 0x0000000b0a0b7899 */ /* 0x000fe400080006ff */
[----:B------:R-:W-:Y:S01]  /*0800*/  USHF.L.U32 UR10, UR10, 0x1, URZ ;  /* 0x000000010a0a7899 */ /* 0x000fe200080006ff */
[----:B------:R-:W-:Y:S02]  /*0810*/  ELECT P0, URZ, PT ;  /* 0x0000000000ff782f */ /* 0x000fe40003800000 */
[----:B------:R-:W-:-:S04]  /*0820*/  PLOP3.LUT P0, PT, PT, PT, PT, 0x80, 0x8 ;  /* 0x000000000008781c */ /* 0x000fc80003f0f070 */
[----:B----4-:R-:W-:-:S05]  /*0830*/  P2R R0, PR, RZ, 0x1 ;  /* 0x00000001ff007803 */ /* 0x010fca0000000000 */
[----:B------:R0:W-:Y:S04]  /*0840*/  STL [R1+0x14], R0 ;  /* 0x0000140001007387 */ /* 0x0001e80000100800 */
[----:B------:R-:W4:Y:S02]  /*0850*/  FENCE.VIEW.ASYNC.S ;  /* 0x00000000000073c6 */ /* 0x000f240000000000 */
[----:B----4-:R0:W4:Y:S01]  /*0860*/  SYNCS.EXCH.64 URZ, [UR5+0xe0], UR10 ;  /* 0x0000e00a05ff75b2 */ /* 0x0101220008000100 */
[----:B------:R-:W-:Y:S01]  /*0870*/  NOP ;  /* 0x0000000000007918 */ /* 0x000fe20000000000 */
.L_x_4:
[----:B0---4-:R-:W4:Y:S01]  /*0880*/  LDL R0, [R1+0x14] ;  /* 0x0000140001007983 */ /* 0x011f220000100800 */
[----:B------:R-:W-:Y:S01]  /*0890*/  NOP ;  /* 0x0000000000007918 */ /* 0x000fe20000000000 */
[----:B----4-:R-:W-:-:S13]  /*08a0*/  ISETP.NE.AND P0, PT, R0, RZ, PT ;  /* 0x000000ff0000720c */ /* 0x010fda0003f05270 */
[----:B------:R-:W-:Y:S05]  /*08b0*/  @!P0 BRA `(.L_x_5) ;  /* 0x00000004009c8947 */ /* 0x000fea0003800000 */
[----:B-123--:R-:W-:Y:S01]  /*08c0*/  NOP ;  /* 0x0000000000007918 */ /* 0x00efe20000000000 */
[----:B------:R-:W-:Y:S01]  /*08d0*/  UMOV UR4, 0x40 ;  /* 0x0000004000047882 */ /* 0x000fe20000000000 */
[----:B------:R-:W-:Y:S01]  /*08e0*/  UMOV UR5, 0x400 ;  /* 0x0000040000057882 */ /* 0x000fe20000000000 */
[----:B------:R-:W-:Y:S02]  /*08f0*/  ULEA UR4, UR8, UR4, 0x18 ;  /* 0x0000000408047291 */ /* 0x000fe4000f8ec0ff */
[----:B------:R-:W-:-:S07]  /*0900*/  ULEA UR5, UR8, UR5, 0x18 ;  /* 0x0000000508057291 */ /* 0x000fce000f8ec0ff */
[----:B------:R-:W0:Y:S02]  /*0910*/  LDS.U8 R0, [UR4] ;  /* 0x00000004ff007984 */ /* 0x000e240008000000 */
[----:B0-----:R-:W-:-:S13]  /*0920*/  ISETP.NE.AND P0, PT, R0, RZ, PT ;  /* 0x000000ff0000720c */ /* 0x001fda0003f05270 */
[----:B------:R-:W-:Y:S05]  /*0930*/  @P0 BRA `(.L_x_6) ;  /* 0x0000000400640947 */ /* 0x000fea0003800000 */
[----:B------:R-:W-:Y:S02]  /*0940*/  ULOP3.LUT UR4, UR8, 0x1, URZ, 0xc0, !UPT ;  /* 0x0000000108047892 */ /* 0x000fe4000f8ec0ff */
[----:B------:R-:W-:Y:S02]  /*0950*/  ULOP3.LUT UR6, UR8, 0x1, URZ, 0x3c, !UPT ;  /* 0x0000000108067892 */ /* 0x000fe4000f8e3cff */
[----:B------:R-:W-:-:S09]  /*0960*/  UISETP.NE.U32.AND UP1, UPT, UR4, 0x1, UPT ;  /* 0x000000010400788c */ /* 0x000fd2000bf25070 */
[----:B------:R-:W-:Y:S05]  /*0970*/  BRA.U !UP1, `(.L_x_7) ;  /* 0x0000000109d07547 */ /* 0x000fea000b800000 */
[----:B------:R-:W-:Y:S01]  /*0980*/  ELECT P0, URZ, PT ;  /* 0x0000000000ff782f */ /* 0x000fe20003800000 */
[----:B------:R-:W-:-:S12]  /*0990*/  BSSY B0, `(.L_x_7) ;  /* 0x0000032000007945 */ /* 0x000fd80003800000 */
[----:B------:R-:W-:Y:S05]  /*09a0*/  @!P0 BRA `(.L_x_8) ;  /* 0x0000000000c08947 */ /* 0x000fea0003800000 */
[----:B------:R-:W-:Y:S01]  /*09b0*/  UMOV UR4, 0x10 ;  /* 0x0000001000047882 */ /* 0x000fe20000000000 */
[----:B------:R-:W0:Y:S04]  /*09c0*/  S2R R3, SR_CgaCtaId ;  /* 0x0000000000037919 */ /* 0x000e280000008800 */
[----:B------:R-:W-:Y:S04]  /*09d0*/  DEPBAR.LE SB1, 0x36 ;  /* 0x00009d800000791a */ /* 0x000fe80000000000 */
[----:B------:R-:W1:Y:S02]  /*09e0*/  UTCATOMSWS.2CTA.FIND_AND_SET.ALIGN UP0, UR4, UR4 ;  /* 0x00000004000475e3 */ /* 0x000e640008200800 */
[----:B-1----:R-:W-:-:S04]  /*09f0*/  PLOP3.LUT P0, PT, PT, PT, UP0, 0x80, 0x8 ;  /* 0x000000000008781c */ /* 0x002fc80003f0f008 */
[----:B------:R-:W-:-:S04]  /*0a00*/  SEL R0, RZ, 0xffffffff, !P0 ;  /* 0xffffffffff007807 */ /* 0x000fc80004000000 */
[----:B------:R-:W-:Y:S01]  /*0a10*/  ISETP.NE.AND P0, PT, R0, RZ, PT ;  /* 0x000000ff0000720c */ /* 0x000fe20003f05270 */
[----:B------:R-:W-:-:S12]  /*0a20*/  IMAD.U32 R0, RZ, RZ, UR4 ;  /* 0x00000004ff007e24 */ /* 0x000fd8000f8e00ff */
[----:B------:R-:W-:Y:S05]  /*0a30*/  @P0 BRA `(.L_x_9) ;  /* 0x0000000000240947 */ /* 0x000fea0003800000 */
.L_x_10:
[----:B------:R-:W-:Y:S05]  /*0a40*/  NANOSLEEP 0x64 ;  /* 0x000000640000795d */ /* 0x000fea0003800000 */
[----:B------:R-:W-:-:S05]  /*0a50*/  UMOV UR4, 0x10 ;  /* 0x0000001000047882 */ /* 0x000fca0000000000 */
[----:B------:R-:W-:Y:S04]  /*0a60*/  DEPBAR.LE SB1, 0x36 ;  /* 0x00009d800000791a */ /* 0x000fe80000000000 */
[----:B------:R-:W1:Y:S02]  /*0a70*/  UTCATOMSWS.2CTA.FIND_AND_SET.ALIGN UP0, UR4, UR4 ;  /* 0x00000004000475e3 */ /* 0x000e640008200800 */
[----:B-1----:R-:W-:-:S04]  /*0a80*/  PLOP3.LUT P0, PT, PT, PT, UP0, 0x80, 0x8 ;  /* 0x000000000008781c */ /* 0x002fc80003f0f008 */
[----:B------:R-:W-:-:S04]  /*0a90*/  SEL R0, RZ, 0xffffffff, !P0 ;  /* 0xffffffffff007807 */ /* 0x000fc80004000000 */
[----:B------:R-:W-:Y:S01]  /*0aa0*/  ISETP.NE.AND P0, PT, R0, RZ, PT ;  /* 0x000000ff0000720c */ /* 0x000fe20003f05270 */
[----:B------:R-:W-:-:S12]  /*0ab0*/  IMAD.U32 R0, RZ, RZ, UR4 ;  /* 0x00000004ff007e24 */ /* 0x000fd8000f8e00ff */
[----:B------:R-:W-:Y:S05]  /*0ac0*/  @!P0 BRA `(.L_x_10) ;  /* 0xfffffffc00dc8947 */ /* 0x000fea000383ffff */
.L_x_9:
[----:B------:R-:W-:Y:S01]  /*0ad0*/  MOV R5, 0x60 ;  /* 0x0000006000057802 */ /* 0x000fe20000000f00 */
[----:B------:R-:W-:Y:S01]  /*0ae0*/  IMAD.U32 R6, RZ, RZ, UR5 ;  /* 0x00000005ff067e24 */ /* 0x000fe2000f8e00ff */
[----:B------:R-:W-:Y:S01]  /*0af0*/  MOV R4, 0x58 ;  /* 0x0000005800047802 */ /* 0x000fe20000000f00 */
[----:B------:R-:W-:Y:S01]  /*0b00*/  IMAD.U32 R7, RZ, RZ, UR6 ;  /* 0x00000006ff077e24 */ /* 0x000fe2000f8e00ff */
[C---:B0-----:R-:W-:Y:S02]  /*0b10*/  LEA R5, R3.reuse, R5, 0x18 ;  /* 0x0000000503057211 */ /* 0x041fe400078ec0ff */
[----:B------:R-:W-:-:S03]  /*0b20*/  LEA R4, R3, R4, 0x18 ;  /* 0x0000000403047211 */ /* 0x000fc600078ec0ff */
[----:B------:R-:W0:Y:S02]  /*0b30*/  LDS R2, [R5] ;  /* 0x0000000005027984 */ /* 0x000e240000000800 */
[----:B0-----:R-:W-:-:S04]  /*0b40*/  IMAD.U32 R2, R2, -0x80000000, RZ ;  /* 0x8000000002027824 */ /* 0x001fc800078e00ff */
[----:B------:R-:W0:Y:S02]  /*0b50*/  SYNCS.PHASECHK.TRANS64.TRYWAIT P0, [R4+URZ], R2 ;  /* 0x00000002040075a7 */ /* 0x000e2400080011ff */
[----:B0-----:R-:W-:Y:S05]  /*0b60*/  @P0 BRA `(.L_x_11) ;  /* 0x0000000000080947 */ /* 0x001fea0003800000 */
[----:B------:R-:W0:Y:S02]  /*0b70*/  SYNCS.PHASECHK.TRANS64.TRYWAIT P0, [R4+URZ], R2 ;  /* 0x00000002040075a7 */ /* 0x000e2400080011ff */
[----:B0-----:R-:W-:Y:S05]  /*0b80*/  @!P0 BRA `(.L_x_12) ;  /* 0x00000100008c8947 */ /* 0x001fea0003800000 */
.L_x_11:
[----:B------:R-:W-:Y:S01]  /*0b90*/  VIADD R2, R6, 0xe8 ;  /* 0x000000e806027836 */ /* 0x000fe20000000000 */
[C---:B0-----:R-:W-:Y:S01]  /*0ba0*/  PRMT R3, R7.reuse, 0x654, R4 ;  /* 0x0000065407037816 */ /* 0x041fe20000000004 */
[----:B------:R-:W-:Y:S01]  /*0bb0*/  IMAD.MOV.U32 R8, RZ, RZ, 0x4 ;  /* 0x00000004ff087424 */ /* 0x000fe200078e00ff */
[----:B------:R-:W-:Y:S01]  /*0bc0*/  MOV R6, 0xffff ;  /* 0x0000ffff00067802 */ /* 0x000fe20000000f00 */
[----:B------:R-:W-:Y:S01]  /*0bd0*/  IMAD.SHL.U32 R4, R0, 0x20, RZ ;  /* 0x0000002000047824 */ /* 0x000fe200078e00ff */
[----:B------:R-:W-:Y:S01]  /*0be0*/  PRMT R2, R7, 0x654, R2 ;  /* 0x0000065407027816 */ /* 0x000fe20000000002 */
[----:B------:R0:W-:Y:S01]  /*0bf0*/  SYNCS.ARRIVE.TRANS64.RED RZ, [R3+URZ], R8 ;  /* 0x0000000803ff79a7 */ /* 0x0001e200080004ff */
[----:B------:R-:W-:Y:S01]  /*0c00*/  IMAD.MOV.U32 R7, RZ, RZ, 0x1 ;  /* 0x00000001ff077424 */ /* 0x000fe200078e00ff */
[----:B------:R-:W-:Y:S01]  /*0c10*/  SHF.L.U32 R6, R6, R0, RZ ;  /* 0x0000000006067219 */ /* 0x000fe200000006ff */
[----:B------:R1:W-:Y:S04]  /*0c20*/  STS [UR5+0xe8], R4 ;  /* 0x0000e804ff007988 */ /* 0x0003e80008000805 */
[----:B------:R0:W-:Y:S01]  /*0c30*/  STAS [R2.64], R0 ;  /* 0x0000000002007dbd */ /* 0x0001e2000c0008ff */
[----:B------:R-:W-:-:S02]  /*0c40*/  UMOV UR4, 0x50 ;  /* 0x0000005000047882 */ /* 0x000fc40000000000 */
[----:B------:R-:W-:Y:S01]  /*0c50*/  ULEA UR4, UR8, UR4, 0x18 ;  /* 0x0000000408047291 */ /* 0x000fe2000f8ec0ff */
[----:B-1----:R-:W-:-:S04]  /*0c60*/  IADD3 R4, PT, PT, R0, 0x10, RZ ;  /* 0x0000001000047810 */ /* 0x002fc80007ffe0ff */
[----:B------:R-:W-:-:S04]  /*0c70*/  SHF.L.U32 R4, R7, R4, RZ ;  /* 0x0000000407047219 */ /* 0x000fc800000006ff */
[----:B------:R-:W-:-:S05]  /*0c80*/  LOP3.LUT R6, R4, R6, RZ, 0xfc, !PT ;  /* 0x0000000604067212 */ /* 0x000fca00078efcff */
[----:B------:R0:W-:Y:S04]  /*0c90*/  ATOMS.OR RZ, [UR4], R6 ;  /* 0x00000006ffff798c */ /* 0x0001e8000b000004 */
[----:B------:R0:W-:Y:S02]  /*0ca0*/  ATOMS.XOR RZ, [R5], R7 ;  /* 0x0000000705ff738c */ /* 0x0001e40003800000 */
.L_x_8:
[----:B------:R-:W-:Y:S05]  /*0cb0*/  BSYNC B0 ;  /* 0x0000000000007941 */ /* 0x000fea0003800000 */
.L_x_7:
[----:B------:R-:W-:Y:S05]  /*0cc0*/  BRA.U UP1, `(.L_x_13) ;  /* 0x0000000101907547 */ /* 0x000fea000b800000 */
[----:B------:R-:W-:Y:S05]  /*0cd0*/  WARPSYNC.ALL ;  /* 0x0000000000007948 */ /* 0x000fea0003800000 */
[----:B------:R-:W-:Y:S01]  /*0ce0*/  NOP ;  /* 0x0000000000007918 */ /* 0x000fe20000000000 */
[----:B------:R-:W-:-:S13]  /*0cf0*/  ELECT P0, URZ, PT ;  /* 0x0000000000ff782f */ /* 0x000fda0003800000 */
[----:B------:R-:W-:Y:S05]  /*0d00*/  @!P0 BRA `(.L_x_13) ;  /* 0x0000000000808947 */ /* 0x000fea0003800000 */
[----:B0-----:R-:W0:Y:S01]  /*0d10*/  S2R R0, SR_CgaCtaId ;  /* 0x0000000000007919 */ /* 0x001e220000008800 */
[----:B------:R-:W-:Y:S02]  /*0d20*/  MOV R5, 0x60 ;  /* 0x0000006000057802 */ /* 0x000fe40000000f00 */
[----:B------:R-:W-:Y:S02]  /*0d30*/  MOV R4, 0x58 ;  /* 0x0000005800047802 */ /* 0x000fe40000000f00 */
        /* <DEDUP_REMOVED lines=8> */
.L_x_14:
[----:B------:R-:W1:Y:S01]  /*0dc0*/  LDS R0, [UR5+0xe8] ;  /* 0x0000e805ff007984 */ /* 0x000e620008000800 */
[----:B------:R-:W-:Y:S02]  /*0dd0*/  HFMA2 R6, -RZ, RZ, 0, 5.9604644775390625e-08 ;  /* 0x00000001ff067431 */ /* 0x000fe400000001ff */
[----:B------:R-:W-:Y:S02]  /*0de0*/  IMAD.MOV.U32 R7, RZ, RZ, 0xffff ;  /* 0x0000ffffff077424 */ /* 0x000fe400078e00ff */
[C---:B01----:R-:W-:Y:S02]  /*0df0*/  IMAD.SHL.U32 R3, R0.reuse, 0x20, RZ ;  /* 0x0000002000037824 */ /* 0x043fe400078e00ff */
[----:B------:R-:W-:Y:S01]  /*0e00*/  VIADD R2, R0, 0x10 ;  /* 0x0000001000027836 */ /* 0x000fe20000000000 */
[----:B------:R-:W-:Y:S02]  /*0e10*/  SHF.L.U32 R0, R7, R0, RZ ;  /* 0x0000000007007219 */ /* 0x000fe400000006ff */
[----:B------:R0:W-:Y:S01]  /*0e20*/  STS [UR5+0xe8], R3 ;  /* 0x0000e803ff007988 */ /* 0x0001e20008000805 */
[----:B------:R-:W-:Y:S01]  /*0e30*/  UMOV UR4, 0x50 ;  /* 0x0000005000047882 */ /* 0x000fe20000000000 */
[----:B------:R-:W-:Y:S01]  /*0e40*/  SHF.L.U32 R2, R6, R2, RZ ;  /* 0x0000000206027219 */ /* 0x000fe200000006ff */
[----:B------:R-:W-:-:S03]  /*0e50*/  ULEA UR4, UR8, UR4, 0x18 ;  /* 0x0000000408047291 */ /* 0x000fc6000f8ec0ff */
[----:B------:R-:W-:-:S06]  /*0e60*/  LOP3.LUT R0, R2, R0, RZ, 0xfc, !PT ;  /* 0x0000000002007212 */ /* 0x000fcc00078efcff */
[----:B------:R1:W-:Y:S01]  /*0e70*/  ATOMS.OR RZ, [UR4], R0 ;  /* 0x00000000ffff798c */ /* 0x0003e2000b000004 */
[----:B0-----:R-:W-:-:S04]  /*0e80*/  MOV R3, UR6 ;  /* 0x0000000600037c02 */ /* 0x001fc80008000f00 */
[----:B------:R-:W-:-:S04]  /*0e90*/  PRMT R4, R3, 0x654, R4 ;  /* 0x0000065403047816 */ /* 0x000fc80000000004 */
[----:B------:R1:W-:Y:S01]  /*0ea0*/  SYNCS.ARRIVE.TRANS64.RED.A1T0 RZ, [R4+URZ], RZ ;  /* 0x000000ff04ff79a7 */ /* 0x0003e200081004ff */
[----:B------:R1:W-:Y:S01]  /*0eb0*/  ATOMS.XOR RZ, [R5], R6 ;  /* 0x0000000605ff738c */ /* 0x0003e20003800000 */
[----:B------:R-:W-:Y:S05]  /*0ec0*/  BRA `(.L_x_13) ;  /* 0x0000000000107947 */ /* 0x000fea0003800000 */
.L_x_6:
[----:B------:R-:W-:Y:S02]  /*0ed0*/  MOV R0, 0xffffffff ;  /* 0xffffffff00007802 */ /* 0x000fe40000000f00 */
[----:B------:R-:W-:-:S03]  /*0ee0*/  MOV R2, 0xf10 ;  /* 0x00000f1000027802 */ /* 0x000fc60000000f00 */
[----:B------:R0:W-:Y:S04]  /*0ef0*/  STS [UR5+0xe8], R0 ;  /* 0x0000e800ff007988 */ /* 0x0001e80008000805 */
[----:B0-----:R-:W-:Y:S05]  /*0f00*/  CALL.REL.NOINC `($__internal_1_$__cuda_sm10x_tcgen05_guardrail_trap_phase_invalid_during_alloc) ;  /* 0x0000011000247944 */ /* 0x001fea0003c00000 */
.L_x_13:
[----:B------:R-:W-:Y:S05]  /*0f10*/  WARPSYNC.ALL ;  /* 0x0000000000007948 */ /* 0x000fea0003800000 */
[----:B------:R-:W-:Y:S01]  /*0f20*/  NOP ;  /* 0x0000000000007918 */ /* 0x000fe20000000000 */
.L_x_5:
[----:B------:R-:W4:Y:S08]  /*0f30*/  S2UR UR4, SR_CgaCtaId ;  /* 0x00000000000479c3 */ /* 0x000f300000008800 */
[----:B-123--:R-:W-:Y:S01]  /*0f40*/  BAR.SYNC.DEFER_BLOCKING 0x1, 0x180 ;  /* 0x0046000000007b1d */ /* 0x00efe20000010000 */
[----:B0-----:R-:W-:Y:S01]  /*0f50*/  MOV R0, 0x400 ;  /* 0x0000040000007802 */ /* 0x001fe20000000f00 */
[----:B----4-:R-:W-:-:S04]  /*0f60*/  IMAD.U32 R2, RZ, RZ, UR4 ;  /* 0x00000004ff027e24 */ /* 0x010fc8000f8e00ff */
[----:B------:R-:W0:Y:S01]  /*0f70*/  LDCU UR4, c[0x0][0x36c] ;  /* 0x00006d80ff0477ac */ /* 0x000e220008000800 */
[----:B------:R-:W-:Y:S01]  /*0f80*/  LEA R0, R2, R0, 0x18 ;  /* 0x0000000002007211 */ /* 0x000fe200078ec0ff */
[----:B------:R-:W-:Y:S03]  /*0f90*/  STL [R1+0x4], R2 ;  /* 0x0000040201007387 */ /* 0x000fe60000100800 */
[----:B------:R-:W-:Y:S01]  /*0fa0*/  R2UR UR6, R0 ;  /* 0x00000000000672ca */ /* 0x000fe200000e0000 */
[----:B0-----:R-:W-:-:S12]  /*0fb0*/  UISETP.EQ.U32.AND UP2, UPT, UR4, 0x1, UPT ;  /* 0x000000010400788c */ /* 0x001fd8000bf42070 */
[----:B------:R-:W0:Y:S01]  /*0fc0*/  LDS R0, [UR6+0xe8] ;  /* 0x0000e806ff007984 */ /* 0x000e220008000800 */
[----:B------:R-:W-:Y:S01]  /*0fd0*/  NOP ;  /* 0x0000000000007918 */ /* 0x000fe20000000000 */
[----:B0-----:R-:W-:Y:S01]  /*0fe0*/  R2UR UR55, R0 ;  /* 0x00000000003772ca */ /* 0x001fe200000e0000 */
[----:B------:R-:W-:-:S14]  /*0ff0*/  BRA.U !UP2, `(.L_x_16) ;  /* 0x000000010a087547 */ /* 0x000fdc000b800000 */
[----:B------:R-:W-:Y:S01]  /*1000*/  UCGABAR_ARV ;  /* 0x00000000000079c7 */ /* 0x000fe20008000000 */
[----:B------:R-:W-:Y:S05]  /*1010*/  BRA `(.L_x_17) ;  /* 0x0000000000047947 */ /* 0x000fea0003800000 */
.L_x_16:
[----:B------:R-:W-:Y:S01]  /*1020*/  NOP ;  /* 0x0000000000007918 */ /* 0x000fe20000000000 */
.L_x_17:
[----:B------:R-:W2:Y:S01]  /*1030*/  LDL R11, [R1+0x8] ;  /* 0x00000800010b7983 */ /* 0x000ea20000100800 */
[----:B------:R-:W0:Y:S03]  /*1040*/  LDCU UR5, c[0x0][0x664] ;  /* 0x0000cc80ff0577ac */ /* 0x000e260008000800 */
[----:B------:R1:W-:Y:S01]  /*1050*/  STL [R1], RZ ;  /* 0x000000ff01007387 */ /* 0x0003e20000100800 */
[----:B------:R-:W3:Y:S01]  /*1060*/  LDCU UR8, c[0x0][0x668] ;  /* 0x0000cd00ff0877ac */ /* 0x000ee20008000800 */
[----:B------:R-:W4:Y:S01]  /*1070*/  LDCU UR4, c[0x0][0x66c] ;  /* 0x0000cd80ff0477ac */ /* 0x000f220008000800 */
[----:B------:R-:W-:Y:S01]  /*1080*/  UIADD3 UR54, UPT, UPT, UR6, 0x18f, URZ ;  /* 0x0000018f06367890 */ /* 0x000fe2000fffe0ff */
[----:B------:R-:W1:Y:S01]  /*1090*/  LDCU UR39, c[0x0][0x370] ;  /* 0x00006e00ff2777ac */ /* 0x000e620008000800 */
[----:B0-----:R-:W-:Y:S02]  /*10a0*/  IMAD.U32 R2, RZ, RZ, UR5 ;  /* 0x00000005ff027e24 */ /* 0x001fe4000f8e00ff */
[----:B------:R-:W-:Y:S01]  /*10b0*/  ULOP3.LUT UR54, UR54, 0xfffffd80, URZ, 0xc0, !UPT ;  /* 0xfffffd8036367892 */ /* 0x000fe2000f8ec0ff */
[----:B------:R-:W0:Y:S02]  /*10c0*/  LDCU UR38, c[0x0][0x374] ;  /* 0x00006e80ff2677ac */ /* 0x000e240008000800 */
[----:B------:R-:W-:Y:S01]  /*10d0*/  IABS R2, R2 ;  /* 0x0000000200027213 */ /* 0x000fe20000000000 */
[----:B---3--:R-:W-:-:S03]  /*10e0*/  UIMAD UR51, UR8, UR5, URZ ;  /* 0x00000005083372a4 */ /* 0x008fc6000f8e02ff */
[----:B------:R-:W3:Y:S01]  /*10f0*/  I2F.RP R4, R2 ;  /* 0x0000000200047306 */ /* 0x000ee20000209400 */
[----:B------:R-:W-:Y:S02]  /*1100*/  UIADD3 UR52, UPT, UPT, UR54, 0x20000, URZ ;  /* 0x0002000036347890 */ /* 0x000fe4000fffe0ff */
[----:B------:R-:W-:Y:S02]  /*1110*/  UISETP.NE.AND UP1, UPT, UR51, URZ, UPT ;  /* 0x000000ff3300728c */ /* 0x000fe4000bf25270 */
[----:B------:R-:W-:Y:S02]  /*1120*/  USHF.R.U32.HI UR52, URZ, 0x4, UR52 ;  /* 0x00000004ff347899 */ /* 0x000fe40008011634 */
[----:B------:R-:W-:Y:S01]  /*1130*/  UISETP.NE.AND UP0, UPT, UR58, 0x9, UPT ;  /* 0x000000093a00788c */ /* 0x000fe2000bf05270 */
[----:B------:R-:W0:Y:S01]  /*1140*/  LDCU UR31, c[0x0][0x378] ;  /* 0x00006f00ff1f77ac */ /* 0x000e220008000800 */
[----:B----4-:R-:W-:Y:S01]  /*1150*/  UIMAD UR30, UR51, UR4, URZ ;  /* 0x00000004331e72a4 */ /* 0x010fe2000f8e02ff */
[----:B---3--:R-:W3:Y:S01]  /*1160*/  MUFU.RCP R4, R4 ;  /* 0x0000000400047308 */ /* 0x008ee20000001000 */
[----:B------:R-:W-:-:S02]  /*1170*/  UIADD3 UR53, UPT, UPT, UR54, 0x10000, URZ ;  /* 0x0001000036357890 */ /* 0x000fc4000fffe0ff */
[----:B------:R-:W-:Y:S01]  /*1180*/  ULOP3.LUT UR52, UR52, 0x3fd8, URZ, 0xc0, !UPT ;  /* 0x00003fd834347892 */ /* 0x000fe2000f8ec0ff */
[----:B---3--:R-:W-:-:S04]  /*1190*/  VIADD R4, R4, 0xffffffe ;  /* 0x0ffffffe04047836 */ /* 0x008fc80000000000 */
[----:B------:R-:W3:Y:S02]  /*11a0*/  F2I.FTZ.U32.TRUNC.NTZ R5, R4 ;  /* 0x0000000400057305 */ /* 0x000ee4000021f000 */
[----:B---3--:R-:W-:Y:S01]  /*11b0*/  IADD3 R0, PT, PT, RZ, -R5, RZ ;  /* 0x80000005ff007210 */ /* 0x008fe20007ffe0ff */
[----:B------:R-:W-:-:S04]  /*11c0*/  IMAD.U32 R4, RZ, RZ, UR8 ;  /* 0x00000008ff047e24 */ /* 0x000fc8000f8e00ff */
[----:B------:R-:W-:Y:S01]  /*11d0*/  IMAD R3, R0, R2, RZ ;  /* 0x0000000200037224 */ /* 0x000fe200078e02ff */
[----:B------:R-:W-:Y:S01]  /*11e0*/  IABS R0, R4 ;  /* 0x0000000400007213 */ /* 0x000fe20000000000 */
[----:B------:R-:W-:-:S04]  /*11f0*/  IMAD.MOV.U32 R4, RZ, RZ, RZ ;  /* 0x000000ffff047224 */ /* 0x000fc800078e00ff */
[----:B------:R-:W-:Y:S02]  /*1200*/  IMAD.HI.U32 R3, R5, R3, R4 ;  /* 0x0000000305037227 */ /* 0x000fe400078e0004 */
[----:B------:R-:W3:Y:S08]  /*1210*/  I2F.RP R5, R0 ;  /* 0x0000000000057306 */ /* 0x000ef00000209400 */
[----:B---3--:R-:W3:Y:S02]  /*1220*/  MUFU.RCP R5, R5 ;  /* 0x0000000500057308 */ /* 0x008ee40000001000 */
[----:B---3--:R-:W-:-:S06]  /*1230*/  VIADD R5, R5, 0xffffffe ;  /* 0x0ffffffe05057836 */ /* 0x008fcc0000000000 */
[----:B------:R-:W3:Y:S01]  /*1240*/  F2I.FTZ.U32.TRUNC.NTZ R5, R5 ;  /* 0x0000000500057305 */ /* 0x000ee2000021f000 */
[----:B--2---:R-:W-:-:S05]  /*1250*/  IABS R7, R11 ;  /* 0x0000000b00077213 */ /* 0x004fca0000000000 */
[----:B------:R-:W-:-:S05]  /*1260*/  IMAD.HI.U32 R3, R3, R7, RZ ;  /* 0x0000000703037227 */ /* 0x000fca00078e00ff */
[----:B------:R-:W-:-:S05]  /*1270*/  IADD3 R4, PT, PT, -R3, RZ, RZ ;  /* 0x000000ff03047210 */ /* 0x000fca0007ffe1ff */
[----:B------:R-:W-:-:S05]  /*1280*/  IMAD R4, R2, R4, R7 ;  /* 0x0000000402047224 */ /* 0x000fca00078e0207 */
[----:B------:R-:W-:-:S13]  /*1290*/  ISETP.GT.U32.AND P1, PT, R2, R4, PT ;  /* 0x000000040200720c */ /* 0x000fda0003f24070 */
[----:B------:R-:W-:Y:S01]  /*12a0*/  @!P1 IMAD.IADD R4, R4, 0x1, -R2 ;  /* 0x0000000104049824 */ /* 0x000fe200078e0a02 */
[----:B------:R-:W-:Y:S02]  /*12b0*/  @!P1 IADD3 R3, PT, PT, R3, 0x1, RZ ;  /* 0x0000000103039810 */ /* 0x000fe40007ffe0ff */
[----:B------:R-:W-:Y:S02]  /*12c0*/  ISETP.NE.AND P1, PT, RZ, UR5, PT ;  /* 0x00000005ff007c0c */ /* 0x000fe4000bf25270 */
[----:B------:R-:W-:Y:S01]  /*12d0*/  ISETP.GE.U32.AND P4, PT, R4, R2, PT ;  /* 0x000000020400720c */ /* 0x000fe20003f86070 */
[----:B------:R-:W-:Y:S01]  /*12e0*/  IMAD.MOV.U32 R4, RZ, RZ, RZ ;  /* 0x000000ffff047224 */ /* 0x000fe200078e00ff */
[----:B------:R-:W-:-:S04]  /*12f0*/  LOP3.LUT R2, R11, UR5, RZ, 0x3c, !PT ;  /* 0x000000050b027c12 */ /* 0x000fc8000f8e3cff */
[----:B------:R-:W-:Y:S01]  /*1300*/  ISETP.GE.AND P0, PT, R2, RZ, PT ;  /* 0x000000ff0200720c */ /* 0x000fe20003f06270 */
[----:B---3--:R-:W-:-:S04]  /*1310*/  IMAD.MOV R2, RZ, RZ, -R5 ;  /* 0x000000ffff027224 */ /* 0x008fc800078e0a05 */
[----:B------:R-:W-:Y:S02]  /*1320*/  IMAD R2, R2, R0, RZ ;  /* 0x0000000002027224 */ /* 0x000fe400078e02ff */
[----:B------:R-:W-:Y:S01]  /*1330*/  @P4 VIADD R3, R3, 0x1 ;  /* 0x0000000103034836 */ /* 0x000fe20000000000 */
[----:B------:R-:W-:Y:S01]  /*1340*/  ISETP.NE.AND P4, PT, RZ, UR8, PT ;  /* 0x00000008ff007c0c */ /* 0x000fe2000bf85270 */
[----:B------:R-:W-:-:S04]  /*1350*/  IMAD.HI.U32 R4, R5, R2, R4 ;  /* 0x0000000205047227 */ /* 0x000fc800078e0004 */
[----:B------:R-:W-:Y:S02]  /*1360*/  @!P0 IADD3 R3, PT, PT, -R3, RZ, RZ ;  /* 0x000000ff03038210 */ /* 0x000fe40007ffe1ff */
[----:B------:R-:W-:-:S04]  /*1370*/  @!P1 LOP3.LUT R3, RZ, UR5, RZ, 0x33, !PT ;  /* 0x00000005ff039c12 */ /* 0x000fc8000f8e33ff */
[----:B------:R-:W-:Y:S02]  /*1380*/  IABS R6, R3 ;  /* 0x0000000300067213 */ /* 0x000fe40000000000 */
[----:B------:R-:W-:Y:S02]  /*1390*/  IADD3 R8, PT, PT, -R3, RZ, RZ ;  /* 0x000000ff03087210 */ /* 0x000fe40007ffe1ff */
[----:B------:R-:W-:-:S05]  /*13a0*/  MOV R2, R6 ;  /* 0x0000000600027202 */ /* 0x000fca0000000f00 */
[----:B------:R-:W-:-:S04]  /*13b0*/  IMAD.HI.U32 R4, R4, R2, RZ ;  /* 0x0000000204047227 */ /* 0x000fc800078e00ff */
[----:B------:R-:W-:-:S04]  /*13c0*/  IMAD.MOV R4, RZ, RZ, -R4 ;  /* 0x000000ffff047224 */ /* 0x000fc800078e0a04 */
[----:B------:R-:W-:-:S05]  /*13d0*/  IMAD R2, R0, R4, R2 ;  /* 0x0000000400027224 */ /* 0x000fca00078e0202 */
[----:B------:R-:W-:-:S13]  /*13e0*/  ISETP.GT.U32.AND P0, PT, R0, R2, PT ;  /* 0x000000020000720c */ /* 0x000fda0003f04070 */
[----:B------:R-:W-:Y:S02]  /*13f0*/  @!P0 IADD3 R2, PT, PT, R2, -R0, RZ ;  /* 0x8000000002028210 */ /* 0x000fe40007ffe0ff */
[----:B------:R-:W-:Y:S02]  /*1400*/  ISETP.GE.AND P0, PT, R3, RZ, PT ;  /* 0x000000ff0300720c */ /* 0x000fe40003f06270 */
[----:B------:R-:W-:-:S13]  /*1410*/  ISETP.GT.U32.AND P1, PT, R0, R2, PT ;  /* 0x000000020000720c */ /* 0x000fda0003f24070 */
[----:B------:R-:W-:-:S05]  /*1420*/  @!P1 IMAD.IADD R2, R2, 0x1, -R0 ;  /* 0x0000000102029824 */ /* 0x000fca00078e0a00 */
[----:B------:R-:W-:-:S05]  /*1430*/  MOV R6, R2 ;  /* 0x0000000200067202 */ /* 0x000fca0000000f00 */
[----:B------:R-:W-:Y:S01]  /*1440*/  @!P0 IMAD.MOV R6, RZ, RZ, -R6 ;  /* 0x000000ffff068224 */ /* 0x000fe200078e0a06 */
[----:B------:R-:W-:Y:S01]  /*1450*/  @!P4 LOP3.LUT R6, RZ, UR8, RZ, 0x33, !PT ;  /* 0x00000008ff06cc12 */ /* 0x000fe2000f8e33ff */
[----:B01----:R-:W-:Y:S06]  /*1460*/  BRA.U !UP1, `(.L_x_18) ;  /* 0x0000000109c07547 */ /* 0x003fec000b800000 */
[----:B------:R-:W-:Y:S01]  /*1470*/  IABS R9, UR51 ;  /* 0x0000003300097c13 */ /* 0x000fe20008000000 */
[----:B------:R-:W-:Y:S01]  /*1480*/  IMAD.U32 R0, RZ, RZ, UR4 ;  /* 0x00000004ff007e24 */ /* 0x000fe2000f8e00ff */
[----:B------:R-:W-:Y:S02]  /*1490*/  IABS R10, UR51 ;  /* 0x00000033000a7c13 */ /* 0x000fe40008000000 */
[----:B------:R-:W0:Y:S02]  /*14a0*/  I2F.RP R2, R9 ;  /* 0x0000000900027306 */ /* 0x000e240000209400 */
[----:B------:R-:W-:-:S06]  /*14b0*/  IABS R0, R0 ;  /* 0x0000000000007213 */ /* 0x000fcc0000000000 */
[----:B------:R-:W-:Y:S08]  /*14c0*/  I2F.RP R5, R0 ;  /* 0x0000000000057306 */ /* 0x000ff00000209400 */
[----:B0-----:R-:W0:Y:S02]  /*14d0*/  MUFU.RCP R2, R2 ;  /* 0x0000000200027308 */ /* 0x001e240000001000 */
[----:B0-----:R-:W-:-:S06]  /*14e0*/  VIADD R2, R2, 0xffffffe ;  /* 0x0ffffffe02027836 */ /* 0x001fcc0000000000 */
[----:B------:R-:W0:Y:S02]  /*14f0*/  F2I.FTZ.U32.TRUNC.NTZ R3, R2 ;  /* 0x0000000200037305 */ /* 0x000e24000021f000 */
[----:B0-----:R-:W-:-:S05]  /*1500*/  IADD3 R2, PT, PT, RZ, -R3, RZ ;  /* 0x80000003ff027210 */ /* 0x001fca0007ffe0ff */
[----:B------:R-:W-:Y:S02]  /*1510*/  IMAD R4, R2, R9, RZ ;  /* 0x0000000902047224 */ /* 0x000fe400078e02ff */
[----:B------:R-:W-:-:S04]  /*1520*/  IMAD.MOV.U32 R2, RZ, RZ, RZ ;  /* 0x000000ffff027224 */ /* 0x000fc800078e00ff */
[----:B------:R-:W-:Y:S02]  /*1530*/  IMAD.HI.U32 R2, R3, R4, R2 ;  /* 0x0000000403027227 */ /* 0x000fe400078e0002 */
[----:B------:R-:W0:Y:S02]  /*1540*/  MUFU.RCP R4, R5 ;  /* 0x0000000500047308 */ /* 0x000e240000001000 */
[----:B------:R-:W-:Y:S02]  /*1550*/  IMAD.MOV R3, RZ, RZ, -R10 ;  /* 0x000000ffff037224 */ /* 0x000fe400078e0a0a */
[----:B------:R-:W-:-:S04]  /*1560*/  IMAD.HI.U32 R2, R2, R7, RZ ;  /* 0x0000000702027227 */ /* 0x000fc800078e00ff */
[----:B------:R-:W-:-:S05]  /*1570*/  IMAD R3, R2, R3, R7 ;  /* 0x0000000302037224 */ /* 0x000fca00078e0207 */
[----:B------:R-:W-:Y:S01]  /*1580*/  ISETP.GT.U32.AND P1, PT, R9, R3, PT ;  /* 0x000000030900720c */ /* 0x000fe20003f24070 */
[----:B0-----:R-:W-:-:S04]  /*1590*/  VIADD R4, R4, 0xffffffe ;  /* 0x0ffffffe04047836 */ /* 0x001fc80000000000 */
[----:B------:R0:W1:Y:S08]  /*15a0*/  F2I.FTZ.U32.TRUNC.NTZ R5, R4 ;  /* 0x0000000400057305 */ /* 0x000070000021f000 */
[----:B------:R-:W-:Y:S01]  /*15b0*/  @!P1 IADD3 R3, PT, PT, R3, -R9, RZ ;  /* 0x8000000903039210 */ /* 0x000fe20007ffe0ff */
[----:B------:R-:W-:Y:S01]  /*15c0*/  @!P1 VIADD R2, R2, 0x1 ;  /* 0x0000000102029836 */ /* 0x000fe20000000000 */
[----:B------:R-:W-:-:S02]  /*15d0*/  ISETP.NE.AND P1, PT, RZ, UR51, PT ;  /* 0x00000033ff007c0c */ /* 0x000fc4000bf25270 */
[----:B------:R-:W-:Y:S02]  /*15e0*/  ISETP.GE.U32.AND P4, PT, R3, R9, PT ;  /* 0x000000090300720c */ /* 0x000fe40003f86070 */
[----:B------:R-:W-:-:S04]  /*15f0*/  LOP3.LUT R3, R11, UR51, RZ, 0x3c, !PT ;  /* 0x000000330b037c12 */ /* 0x000fc8000f8e3cff */
[----:B------:R-:W-:Y:S01]  /*1600*/  ISETP.GE.AND P0, PT, R3, RZ, PT ;  /* 0x000000ff0300720c */ /* 0x000fe20003f06270 */
[----:B0-----:R-:W-:-:S06]  /*1610*/  IMAD.MOV.U32 R4, RZ, RZ, RZ ;  /* 0x000000ffff047224 */ /* 0x001fcc00078e00ff */
[----:B------:R-:W-:Y:S02]  /*1620*/  @P4 IADD3 R2, PT, PT, R2, 0x1, RZ ;  /* 0x0000000102024810 */ /* 0x000fe40007ffe0ff */
[----:B------:R-:W-:-:S03]  /*1630*/  ISETP.NE.AND P4, PT, RZ, UR4, PT ;  /* 0x00000004ff007c0c */ /* 0x000fc6000bf85270 */
[----:B------:R-:W-:Y:S02]  /*1640*/  IMAD.MOV.U32 R3, RZ, RZ, R2 ;  /* 0x000000ffff037224 */ /* 0x000fe400078e0002 */
[----:B-1----:R-:W-:-:S03]  /*1650*/  IMAD.MOV R2, RZ, RZ, -R5 ;  /* 0x000000ffff027224 */ /* 0x002fc600078e0a05 */
[----:B------:R-:W-:Y:S01]  /*1660*/  @!P0 IADD3 R3, PT, PT, -R3, RZ, RZ ;  /* 0x000000ff03038210 */ /* 0x000fe20007ffe1ff */
[----:B------:R-:W-:Y:S01]  /*1670*/  IMAD R2, R2, R0, RZ ;  /* 0x0000000002027224 */ /* 0x000fe200078e02ff */
[----:B------:R-:W-:-:S03]  /*1680*/  @!P1 LOP3.LUT R3, RZ, UR51, RZ, 0x33, !PT ;  /* 0x00000033ff039c12 */ /* 0x000fc6000f8e33ff */
[----:B------:R-:W-:Y:S01]  /*1690*/  IMAD.HI.U32 R4, R5, R2, R4 ;  /* 0x0000000205047227 */ /* 0x000fe200078e0004 */
[----:B------:R-:W-:-:S04]  /*16a0*/  IABS R7, R3 ;  /* 0x0000000300077213 */ /* 0x000fc80000000000 */
        /* <DEDUP_REMOVED lines=9> */
[----:B------:R-:W-:Y:S02]  /*1740*/  @!P0 IADD3 R2, PT, PT, -R2, RZ, RZ ;  /* 0x000000ff02028210 */ /* 0x000fe40007ffe1ff */
[----:B------:R-:W-:-:S05]  /*1750*/  @!P4 LOP3.LUT R2, RZ, UR4, RZ, 0x33, !PT ;  /* 0x00000004ff02cc12 */ /* 0x000fca000f8e33ff */
[----:B------:R0:W-:Y:S02]  /*1760*/  STL [R1], R2 ;  /* 0x0000000201007387 */ /* 0x0001e40000100800 */
.L_x_18:
[----:B------:R-:W-:Y:S01]  /*1770*/  IMAD R0, R8, UR5, R11 ;  /* 0x0000000508007c24 */ /* 0x000fe2000f8e020b */
[----:B------:R1:W-:Y:S04]  /*1780*/  STL [R1+0xc], R6 ;  /* 0x00000c0601007387 */ /* 0x0003e80000100800 */
[----:B------:R1:W-:Y:S01]  /*1790*/  STL [R1+0x10], R0 ;  /* 0x0000100001007387 */ /* 0x0003e20000100800 */
[----:B------:R-:W-:Y:S05]  /*17a0*/  BRA.U !UP2, `(.L_x_19) ;  /* 0x000000010a0c7547 */ /* 0x000fea000b800000 */
[----:B------:R-:W-:Y:S01]  /*17b0*/  UCGABAR_WAIT ;  /* 0x0000000000007dc7 */ /* 0x000fe20008000000 */
[----:B------:R-:W-:Y:S01]  /*17c0*/  CCTL.IVALL ;  /* 0x00000000ff00798f */ /* 0x000fe20002000000 */
[----:B------:R-:W-:Y:S05]  /*17d0*/  BRA `(.L_x_20) ;  /* 0x0000000000047947 */ /* 0x000fea0003800000 */
.L_x_19:
[----:B------:R-:W-:Y:S06]  /*17e0*/  BAR.SYNC.DEFER_BLOCKING 0x0 ;  /* 0x0000000000007b1d */ /* 0x000fec0000010000 */
.L_x_20:
[----:B------:R-:W-:Y:S01]  /*17f0*/  ISETP.LT.AND P1, PT, R11, UR30, PT ;  /* 0x0000001e0b007c0c */ /* 0x000fe2000bf21270 */
[----:B------:R-:W-:Y:S05]  /*1800*/  BRA.U UP0, `(.L_x_21) ;  /* 0x0000001d00f87547 */ /* 0x000fea000b800000 */
[----:B------:R-:W-:-:S13]  /*1810*/  ISETP.LT.AND P0, PT, R11, UR30, PT ;  /* 0x0000001e0b007c0c */ /* 0x000fda000bf01270 */
[----:B------:R-:W-:-:S08]  /*1820*/  NOP ;  /* 0x0000000000007918 */ /* 0x000fd00000000000 */
[----:B------:R-:W2:-:S00]  /*1830*/  USETMAXREG.DEALLOC.CTAPOOL 0x20 ;  /* 0x00000020000079c8 */ /* 0x000e8000080e0500 */
[----:B------:R-:W3:Y:S01]  /*1840*/  LDCU UR4, c[0x0][0x500] ;  /* 0x0000a000ff0477ac */ /* 0x000ee20008000800 */
[----:B------:R-:W-:Y:S01]  /*1850*/  UMOV UR24, URZ ;  /* 0x000000ff00187c82 */ /* 0x000fe20008000000 */
[----:B------:R-:W-:Y:S01]  /*1860*/  UMOV UR46, 0x1 ;  /* 0x00000001002e7882 */ /* 0x000fe20000000000 */
[----:B------:R-:W-:Y:S01]  /*1870*/  UMOV UR49, 0x1 ;  /* 0x0000000100317882 */ /* 0x000fe20000000000 */
[----:B------:R-:W-:Y:S01]  /*1880*/  UMOV UR48, 0x1 ;  /* 0x0000000100307882 */ /* 0x000fe20000000000 */
[----:B---3--:R-:W-:Y:S02]  /*1890*/  UIADD3 UR5, UPT, UPT, -UR4, URZ, URZ ;  /* 0x000000ff04057290 */ /* 0x008fe4000fffe1ff */
[----:B------:R-:W-:Y:S02]  /*18a0*/  UIADD3 UR8, UPT, UPT, UR4, -0x1, URZ ;  /* 0xffffffff04087890 */ /* 0x000fe4000fffe0ff */
[----:B------:R-:W-:Y:S02]  /*18b0*/  USHF.R.S32.HI UR5, URZ, 0x1f, UR5 ;  /* 0x0000001fff057899 */ /* 0x000fe40008011405 */
[----:B------:R-:W-:-:S02]  /*18c0*/  USHF.R.S32.HI UR6, URZ, 0x1f, UR8 ;  /* 0x0000001fff067899 */ /* 0x000fc40008011408 */
[----:B------:R-:W-:Y:S02]  /*18d0*/  ULEA.HI UR5, UR5, -UR4, URZ, 0x7 ;  /* 0x8000000405057291 */ /* 0x000fe4000f8f38ff */
[----:B------:R-:W-:Y:S02]  /*18e0*/  UISETP.GT.AND UP0, UPT, UR4, URZ, UPT ;  /* 0x000000ff0400728c */ /* 0x000fe4000bf04270 */
[----:B------:R-:W-:Y:S02]  /*18f0*/  ULEA.HI UR6, UR6, UR8, URZ, 0x7 ;  /* 0x0000000806067291 */ /* 0x000fe4000f8f38ff */
[----:B------:R-:W-:Y:S02]  /*1900*/  USHF.R.S32.HI UR4, URZ, 0x7, UR5 ;  /* 0x00000007ff047899 */ /* 0x000fe40008011405 */
[----:B------:R-:W-:Y:S02]  /*1910*/  ULEA.HI.SX32 UR50, UR6, 0x1, 0x19 ;  /* 0x0000000106327891 */ /* 0x000fe4000f8fcaff */
[----:B------:R-:W-:-:S07]  /*1920*/  UIADD3 UR4, UPT, UPT, -UR4, URZ, URZ ;  /* 0x000000ff04047290 */ /* 0x000fce000fffe1ff */
[----:B------:R-:W-:Y:S01]  /*1930*/  @!UP0 UMOV UR50, UR4 ;  /* 0x0000000400328c82 */ /* 0x000fe20008000000 */
[----:B--2---:R-:W-:Y:S05]  /*1940*/  @!P0 BRA `(.L_x_22) ;  /* 0x0000001800f08947 */ /* 0x004fea0003800000 */
[----:B------:R-:W2:Y:S01]  /*1950*/  S2UR UR5, SR_CgaCtaId ;  /* 0x00000000000579c3 */ /* 0x000ea20000008800 */
[----:B------:R-:W3:Y:S01]  /*1960*/  LDCU UR23, c[0x0][0x44c] ;  /* 0x00008980ff1777ac */ /* 0x000ee20008000800 */
[----:B------:R-:W4:Y:S06]  /*1970*/  LDCU UR15, c[0x0][0x5d0] ;  /* 0x0000ba00ff0f77ac */ /* 0x000f2c0008000800 */
[----:B------:R-:W5:Y:S01]  /*1980*/  S2UR UR4, SR_CgaCtaId ;  /* 0x00000000000479c3 */ /* 0x000f620000008800 */
[----:B------:R-:W0:Y:S01]  /*1990*/  LDCU UR22, c[0x0][0x50c] ;  /* 0x0000a180ff1677ac */ /* 0x000e220008000800 */
[----:B------:R-:W-:Y:S01]  /*19a0*/  UISETP.NE.AND UP0, UPT, UR57, URZ, UPT ;  /* 0x000000ff3900728c */ /* 0x000fe2000bf05270 */
[----:B------:R-:W-:-:S05]  /*19b0*/  UMOV UR9, 0x400 ;  /* 0x0000040000097882 */ /* 0x000fca0000000000 */
[----:B------:R-:W1:Y:S01]  /*19c0*/  S2UR UR6, SR_CgaCtaId ;  /* 0x00000000000679c3 */ /* 0x000e620000008800 */
[----:B------:R-:W-:Y:S02]  /*19d0*/  UP2UR UR8, UPR, URZ, 0x1 ;  /* 0x00000001ff087883 */ /* 0x000fe40008000000 */
[----:B------:R-:W-:Y:S02]  /*19e0*/  UISETP.NE.AND UP0, UPT, UR51, URZ, UPT ;  /* 0x000000ff3300728c */ /* 0x000fe4000bf05270 */
[----:B------:R-:W-:Y:S02]  /*19f0*/  UIMAD UR47, UR39, UR38, URZ ;  /* 0x00000026272f72a4 */ /* 0x000fe4000f8e02ff */
[----:B------:R-:W-:Y:S02]  /*1a00*/  UP2UR UR11, UPR, URZ, 0x1 ;  /* 0x00000001ff0b7883 */ /* 0x000fe40008000000 */
[----:B---3--:R-:W-:Y:S02]  /*1a10*/  UISETP.NE.AND UP0, UPT, UR23, URZ, UPT ;  /* 0x000000ff1700728c */ /* 0x008fe4000bf05270 */
[----:B--2---:R-:W-:-:S02]  /*1a20*/  ULEA UR5, UR5, UR9, 0x18 ;  /* 0x0000000905057291 */ /* 0x004fc4000f8ec0ff */
[----:B------:R-:W-:Y:S02]  /*1a30*/  UP2UR UR9, UPR, URZ, 0x1 ;  /* 0x00000001ff097883 */ /* 0x000fe40008000000 */
[----:B----4-:R-:W-:Y:S01]  /*1a40*/  UISETP.NE.AND UP0, UPT, UR15, URZ, UPT ;  /* 0x000000ff0f00728c */ /* 0x010fe2000bf05270 */
[----:B------:R-:W-:Y:S01]  /*1a50*/  UMOV UR8, 0x400 ;  /* 0x0000040000087882 */ /* 0x000fe20000000000 */
[----:B0-----:R-:W-:Y:S01]  /*1a60*/  UISETP.NE.AND UP1, UPT, UR22, URZ, UPT ;  /* 0x000000ff1600728c */ /* 0x001fe2000bf25270 */
[----:B------:R-:W-:Y:S01]  /*1a70*/  UMOV UR10, 0x400 ;  /* 0x00000400000a7882 */ /* 0x000fe20000000000 */
[----:B-----5:R-:W-:Y:S02]  /*1a80*/  ULEA UR4, UR4, UR8, 0x18 ;  /* 0x0000000804047291 */ /* 0x020fe4000f8ec0ff */
[----:B------:R-:W-:Y:S01]  /*1a90*/  UP2UR UR8, UPR, URZ, 0x1 ;  /* 0x00000001ff087883 */ /* 0x000fe20008000000 */
[----:B------:R-:W0:Y:S01]  /*1aa0*/  LDCU.64 UR62, c[0x0][0x348] ;  /* 0x00006900ff3e77ac */ /* 0x000e220008000a00 */
[----:B------:R-:W-:Y:S01]  /*1ab0*/  UMOV UR24, URZ ;  /* 0x000000ff00187c82 */ /* 0x000fe20008000000 */
[----:B------:R-:W-:Y:S01]  /*1ac0*/  UMOV UR48, 0x1 ;  /* 0x0000000100307882 */ /* 0x000fe20000000000 */
[----:B------:R-:W-:Y:S01]  /*1ad0*/  UMOV UR49, 0x1 ;  /* 0x0000000100317882 */ /* 0x000fe20000000000 */
[----:B------:R-:W-:Y:S01]  /*1ae0*/  UMOV UR46, URZ ;  /* 0x000000ff002e7c82 */ /* 0x000fe20008000000 */
[----:B------:R-:W-:-:S02]  /*1af0*/  UISETP.NE.AND UP6, UPT, UR57, URZ, UPT ;  /* 0x000000ff3900728c */ /* 0x000fc4000bfc5270 */
[----:B------:R-:W-:Y:S02]  /*1b00*/  UISETP.NE.AND UP5, UPT, UR57, URZ, UPT ;  /* 0x000000ff3900728c */ /* 0x000fe4000bfa5270 */
[----:B------:R-:W-:Y:S02]  /*1b10*/  USHF.L.U32 UR43, UR57, 0x6, URZ ;  /* 0x00000006392b7899 */ /* 0x000fe400080006ff */
[----:B------:R-:W-:Y:S02]  /*1b20*/  ULEA UR19, UR50, 0xffffff80, 0x7 ;  /* 0xffffff8032137891 */ /* 0x000fe4000f8e38ff */
[----:B------:R-:W-:Y:S02]  /*1b30*/  UIMAD UR47, UR47, UR31, URZ ;  /* 0x0000001f2f2f72a4 */ /* 0x000fe4000f8e02ff */
[----:B-1----:R-:W-:Y:S02]  /*1b40*/  ULEA UR6, UR6, UR10, 0x18 ;  /* 0x0000000a06067291 */ /* 0x002fe4000f8ec0ff */
[----:B------:R-:W-:-:S12]  /*1b50*/  UP2UR UR8, UPR, URZ, 0x2 ;  /* 0x00000002ff087883 */ /* 0x000fd80008000000 */
.L_x_41:
[----:B0-----:R-:W2:Y:S04]  /*1b60*/  LDL.LU R2, [R1+0x10] ;  /* 0x0000100001027983 */ /* 0x001ea80000300800 */
[----:B------:R-:W3:Y:S01]  /*1b70*/  LDL.LU R6, [R1+0xc] ;  /* 0x00000c0001067983 */ /* 0x000ee20000300800 */
[----:B0-----:R-:W-:Y:S02]  /*1b80*/  UIADD3 UR26, UP0, UPT, UR62, 0x40, URZ ;  /* 0x000000403e1a7890 */ /* 0x001fe4000ff1e0ff */
[----:B------:R-:W-:Y:S02]  /*1b90*/  UISETP.NE.AND UP1, UPT, UR23, URZ, UPT ;  /* 0x000000ff1700728c */ /* 0x000fe4000bf25270 */
[----:B------:R-:W-:Y:S02]  /*1ba0*/  UIADD3.X UR27, UPT, UPT, URZ, UR63, URZ, UP0, !UPT ;  /* 0x0000003fff1b7290 */ /* 0x000fe400087fe4ff */
[----:B------:R-:W-:-:S02]  /*1bb0*/  UIADD3 UR20, UP0, UPT, UR62, 0x40, URZ ;  /* 0x000000403e147890 */ /* 0x000fc4000ff1e0ff */
[----:B------:R-:W-:Y:S02]  /*1bc0*/  UISETP.NE.AND UP2, UPT, UR22, URZ, UPT ;  /* 0x000000ff1600728c */ /* 0x000fe4000bf45270 */
[----:B------:R-:W-:Y:S01]  /*1bd0*/  UIADD3.X UR21, UPT, UPT, URZ, UR63, URZ, UP0, !UPT ;  /* 0x0000003fff157290 */ /* 0x000fe200087fe4ff */
[----:B------:R-:W-:Y:S01]  /*1be0*/  UMOV UR18, URZ ;  /* 0x000000ff00127c82 */ /* 0x000fe20008000000 */
[----:B------:R-:W-:Y:S01]  /*1bf0*/  UMOV UR17, UR46 ;  /* 0x0000002e00117c82 */ /* 0x000fe20008000000 */
[C---:B-12---:R-:W-:Y:S02]  /*1c00*/  LEA.HI R0, R2.reuse, R2, RZ, 0x1 ;  /* 0x0000000202007211 */ /* 0x046fe400078f08ff */
[----:B------:R-:W-:Y:S02]  /*1c10*/  R2UR UR8, R2 ;  /* 0x00000000020872ca */ /* 0x000fe400000e0000 */
[----:B------:R-:W-:Y:S01]  /*1c20*/  R2UR UR10, R0 ;  /* 0x00000000000a72ca */ /* 0x000fe200000e0000 */
[----:B------:R-:W-:Y:S01]  /*1c30*/  IMAD.U32 R0, RZ, RZ, UR23 ;  /* 0x00000017ff007e24 */ /* 0x000fe2000f8e00ff */
[----:B---3--:R-:W-:-:S02]  /*1c40*/  IABS R5, R6 ;  /* 0x0000000600057213 */ /* 0x008fc40000000000 */
[----:B------:R-:W-:Y:S02]  /*1c50*/  R2UR UR12, R6 ;  /* 0x00000000060c72ca */ /* 0x000fe400000e0000 */
[----:B------:R-:W-:-:S04]  /*1c60*/  IABS R0, R0 ;  /* 0x0000000000007213 */ /* 0x000fc80000000000 */
[----:B------:R-:W0:Y:S03]  /*1c70*/  I2F.RP R2, R0 ;  /* 0x0000000000027306 */ /* 0x000e260000209400 */
[----:B------:R-:W-:Y:S02]  /*1c80*/  ULOP3.LUT UR9, UR10, 0xfffffffe, URZ, 0xc0, !UPT ;  /* 0xfffffffe0a097892 */ /* 0x000fe4000f8ec0ff */
[----:B------:R-:W-:Y:S02]  /*1c90*/  USHF.R.U32.HI UR10, URZ, 0x1, UR10 ;  /* 0x00000001ff0a7899 */ /* 0x000fe4000801160a */
[----:B------:R-:W-:-:S04]  /*1ca0*/  UISETP.NE.AND UP0, UPT, UR8, UR9, UPT ;  /* 0x000000090800728c */ /* 0x000fc8000bf05270 */
[----:B------:R-:W-:Y:S02]  /*1cb0*/  UISETP.LT.AND UP0, UPT, UR8, URZ, UP0 ;  /* 0x000000ff0800728c */ /* 0x000fe40008701270 */
[----:B------:R-:W-:Y:S01]  /*1cc0*/  UIADD3 UR8, UPT, UPT, UR10, -0x1, URZ ;  /* 0xffffffff0a087890 */ /* 0x000fe2000fffe0ff */
[----:B0-----:R-:W0:Y:S08]  /*1cd0*/  MUFU.RCP R2, R2 ;  /* 0x0000000200027308 */ /* 0x001e300000001000 */
[----:B------:R-:W-:-:S04]  /*1ce0*/  @!UP0 UIADD3 UR8, UPT, UPT, UR10, URZ, URZ ;  /* 0x000000ff0a088290 */ /* 0x000fc8000fffe0ff */
[----:B------:R-:W-:-:S04]  /*1cf0*/  ULEA UR8, UR8, UR57, 0x1 ;  /* 0x0000003908087291 */ /* 0x000fc8000f8e08ff */
[----:B------:R-:W-:Y:S01]  /*1d00*/  USHF.L.U32 UR11, UR8, 0x7, URZ ;  /* 0x00000007080b7899 */ /* 0x000fe200080006ff */
[----:B0-----:R-:W-:-:S04]  /*1d10*/  VIADD R2, R2, 0xffffffe ;  /* 0x0ffffffe02027836 */ /* 0x001fc80000000000 */
[----:B------:R-:W0:Y:S02]  /*1d20*/  F2I.FTZ.U32.TRUNC.NTZ R3, R2 ;  /* 0x0000000200037305 */ /* 0x000e24000021f000 */
[----:B0-----:R-:W-:-:S04]  /*1d30*/  IMAD.MOV R2, RZ, RZ, -R3 ;  /* 0x000000ffff027224 */ /* 0x001fc800078e0a03 */
[----:B------:R-:W-:Y:S02]  /*1d40*/  IMAD R4, R2, R0, RZ ;  /* 0x0000000002047224 */ /* 0x000fe400078e02ff */
[----:B------:R-:W-:-:S05]  /*1d50*/  HFMA2 R2, -RZ, RZ, 0, 0 ;  /* 0x00000000ff027431 */ /* 0x000fca00000001ff */
[----:B------:R-:W-:-:S04]  /*1d60*/  IMAD.HI.U32 R2, R3, R4, R2 ;  /* 0x0000000403027227 */ /* 0x000fc800078e0002 */
[----:B------:R-:W-:-:S04]  /*1d70*/  IMAD.MOV.U32 R3, RZ, RZ, R5 ;  /* 0x000000ffff037224 */ /* 0x000fc800078e0005 */
[----:B------:R-:W-:-:S04]  /*1d80*/  IMAD.HI.U32 R2, R2, R3, RZ ;  /* 0x0000000302027227 */ /* 0x000fc800078e00ff */
[----:B------:R-:W-:-:S04]  /*1d90*/  IMAD.MOV R4, RZ, RZ, -R2 ;  /* 0x000000ffff047224 */ /* 0x000fc800078e0a02 */
[----:B------:R-:W-:-:S05]  /*1da0*/  IMAD R4, R0, R4, R3 ;  /* 0x0000000400047224 */ /* 0x000fca00078e0203 */
[----:B------:R-:W-:-:S13]  /*1db0*/  ISETP.GT.U32.AND P0, PT, R0, R4, PT ;  /* 0x000000040000720c */ /* 0x000fda0003f04070 */
[----:B------:R-:W-:Y:S01]  /*1dc0*/  @!P0 IADD3 R4, PT, PT, R4, -R0, RZ ;  /* 0x8000000004048210 */ /* 0x000fe20007ffe0ff */
[----:B------:R-:W-:-:S03]  /*1dd0*/  @!P0 VIADD R2, R2, 0x1 ;  /* 0x0000000102028836 */ /* 0x000fc60000000000 */
[----:B------:R-:W-:Y:S02]  /*1de0*/  ISETP.GE.U32.AND P1, PT, R4, R0, PT ;  /* 0x000000000400720c */ /* 0x000fe40003f26070 */
[----:B------:R-:W-:-:S04]  /*1df0*/  LOP3.LUT R0, R6, UR23, RZ, 0x3c, !PT ;  /* 0x0000001706007c12 */ /* 0x000fc8000f8e3cff */
[----:B------:R-:W-:Y:S02]  /*1e00*/  R2UR UR9, R0 ;  /* 0x00000000000972ca */ /* 0x000fe400000e0000 */
[----:B------:R-:W-:-:S04]  /*1e10*/  MOV R0, UR22 ;  /* 0x0000001600007c02 */ /* 0x000fc80008000f00 */
[----:B------:R-:W-:Y:S01]  /*1e20*/  IABS R0, R0 ;  /* 0x0000000000007213 */ /* 0x000fe20000000000 */
[----:B------:R-:W-:-:S03]  /*1e30*/  @P1 VIADD R2, R2, 0x1 ;  /* 0x0000000102021836 */ /* 0x000fc60000000000 */
[----:B------:R-:W0:Y:S02]  /*1e40*/  I2F.RP R4, R0 ;  /* 0x0000000000047306 */ /* 0x000e240000209400 */
[----:B------:R-:W-:Y:S01]  /*1e50*/  R2UR UR13, R2 ;  /* 0x00000000020d72ca */ /* 0x000fe200000e0000 */
[----:B------:R-:W-:-:S05]  /*1e60*/  UISETP.GE.AND UP0, UPT, UR9, URZ, UPT ;  /* 0x000000ff0900728c */ /* 0x000fca000bf06270 */
[----:B0-----:R-:W0:Y:S07]  /*1e70*/  MUFU.RCP R4, R4 ;  /* 0x0000000400047308 */ /* 0x001e2e0000001000 */
[----:B------:R-:W-:Y:S02]  /*1e80*/  @!UP0 UIADD3 UR13, UPT, UPT, -UR13, URZ, URZ ;  /* 0x000000ff0d0d8290 */ /* 0x000fe4000fffe1ff */
[----:B------:R-:W-:Y:S02]  /*1e90*/  @!UP1 ULOP3.LUT UR13, URZ, UR23, URZ, 0x33, !UPT ;  /* 0x00000017ff0d9292 */ /* 0x000fe4000f8e33ff */
[----:B------:R-:W-:-:S02]  /*1ea0*/  UISETP.NE.AND UP1, UPT, UR15, URZ, UPT ;  /* 0x000000ff0f00728c */ /* 0x000fc4000bf25270 */
[----:B------:R-:W-:-:S04]  /*1eb0*/  UIADD3 UR8, UPT, UPT, -UR13, URZ, URZ ;  /* 0x000000ff0d087290 */ /* 0x000fc8000fffe1ff */
[----:B------:R-:W-:Y:S01]  /*1ec0*/  UIMAD UR12, UR23, UR8, UR12 ;  /* 0x00000008170c72a4 */ /* 0x000fe2000f8e020c */
[----:B0-----:R-:W-:-:S04]  /*1ed0*/  VIADD R4, R4, 0xffffffe ;  /* 0x0ffffffe04047836 */ /* 0x001fc80000000000 */
[----:B------:R-:W0:Y:S02]  /*1ee0*/  F2I.FTZ.U32.TRUNC.NTZ R5, R4 ;  /* 0x0000000400057305 */ /* 0x000e24000021f000 */
[----:B0-----:R-:W-:Y:S01]  /*1ef0*/  IMAD.MOV R2, RZ, RZ, -R5 ;  /* 0x000000ffff027224 */ /* 0x001fe200078e0a05 */
[----:B------:R-:W-:-:S03]  /*1f00*/  MOV R4, RZ ;  /* 0x000000ff00047202 */ /* 0x000fc60000000f00 */
[----:B------:R-:W-:-:S04]  /*1f10*/  IMAD R2, R2, R0, RZ ;  /* 0x0000000002027224 */ /* 0x000fc800078e02ff */
[----:B------:R-:W-:-:S06]  /*1f20*/  IMAD.HI.U32 R2, R5, R2, R4 ;  /* 0x0000000205027227 */ /* 0x000fcc00078e0004 */
[----:B------:R-:W-:-:S04]  /*1f30*/  IMAD.HI.U32 R2, R2, R3, RZ ;  /* 0x0000000302027227 */ /* 0x000fc800078e00ff */
[----:B------:R-:W-:-:S04]  /*1f40*/  IMAD.MOV R4, RZ, RZ, -R2 ;  /* 0x000000ffff047224 */ /* 0x000fc800078e0a02 */
[----:B------:R-:W-:-:S05]  /*1f50*/  IMAD R4, R0, R4, R3 ;  /* 0x0000000400047224 */ /* 0x000fca00078e0203 */
[----:B------:R-:W-:-:S13]  /*1f60*/  ISETP.GT.U32.AND P0, PT, R0, R4, PT ;  /* 0x000000040000720c */ /* 0x000fda0003f04070 */
[----:B------:R-:W-:Y:S01]  /*1f70*/  @!P0 IMAD.IADD R4, R4, 0x1, -R0 ;  /* 0x0000000104048824 */ /* 0x000fe200078e0a00 */
[----:B------:R-:W-:-:S04]  /*1f80*/  @!P0 IADD3 R2, PT, PT, R2, 0x1, RZ ;  /* 0x0000000102028810 */ /* 0x000fc80007ffe0ff */
[----:B------:R-:W-:Y:S02]  /*1f90*/  ISETP.GE.U32.AND P1, PT, R4, R0, PT ;  /* 0x000000000400720c */ /* 0x000fe40003f26070 */
[----:B------:R-:W-:-:S04]  /*1fa0*/  LOP3.LUT R0, R6, UR22, RZ, 0x3c, !PT ;  /* 0x0000001606007c12 */ /* 0x000fc8000f8e3cff */
[----:B------:R-:W-:Y:S01]  /*1fb0*/  R2UR UR9, R0 ;  /* 0x00000000000972ca */ /* 0x000fe200000e0000 */
[----:B------:R-:W-:-:S05]  /*1fc0*/  IMAD.U32 R0, RZ, RZ, UR15 ;  /* 0x0000000fff007e24 */ /* 0x000fca000f8e00ff */
[----:B------:R-:W-:Y:S01]  /*1fd0*/  IABS R0, R0 ;  /* 0x0000000000007213 */ /* 0x000fe20000000000 */
[----:B------:R-:W-:-:S03]  /*1fe0*/  @P1 VIADD R2, R2, 0x1 ;  /* 0x0000000102021836 */ /* 0x000fc60000000000 */
[----:B------:R-:W0:Y:S02]  /*1ff0*/  I2F.RP R4, R0 ;  /* 0x0000000000047306 */ /* 0x000e240000209400 */
[----:B------:R-:W-:Y:S01]  /*2000*/  R2UR UR44, R2 ;  /* 0x00000000022c72ca */ /* 0x000fe200000e0000 */
[----:B------:R-:W-:-:S05]  /*2010*/  UISETP.GE.AND UP0, UPT, UR9, URZ, UPT ;  /* 0x000000ff0900728c */ /* 0x000fca000bf06270 */
[----:B0-----:R-:W0:Y:S07]  /*2020*/  MUFU.RCP R4, R4 ;  /* 0x0000000400047308 */ /* 0x001e2e0000001000 */
[----:B------:R-:W-:Y:S02]  /*2030*/  @!UP0 UIADD3 UR44, UPT, UPT, -UR44, URZ, URZ ;  /* 0x000000ff2c2c8290 */ /* 0x000fe4000fffe1ff */
[----:B------:R-:W-:Y:S01]  /*2040*/  @!UP2 ULOP3.LUT UR44, URZ, UR22, URZ, 0x33, !UPT ;  /* 0x00000016ff2ca292 */ /* 0x000fe2000f8e33ff */
[----:B0-----:R-:W-:-:S04]  /*2050*/  IADD3 R4, PT, PT, R4, 0xffffffe, RZ ;  /* 0x0ffffffe04047810 */ /* 0x001fc80007ffe0ff */
[----:B------:R-:W0:Y:S02]  /*2060*/  F2I.FTZ.U32.TRUNC.NTZ R5, R4 ;  /* 0x0000000400057305 */ /* 0x000e24000021f000 */
[----:B0-----:R-:W-:Y:S02]  /*2070*/  IMAD.MOV R2, RZ, RZ, -R5 ;  /* 0x000000ffff027224 */ /* 0x001fe400078e0a05 */
[----:B------:R-:W-:Y:S02]  /*2080*/  IMAD.MOV.U32 R4, RZ, RZ, RZ ;  /* 0x000000ffff047224 */ /* 0x000fe400078e00ff */
[----:B------:R-:W-:-:S04]  /*2090*/  IMAD R2, R2, R0, RZ ;  /* 0x0000000002027224 */ /* 0x000fc800078e02ff */
[----:B------:R-:W-:-:S06]  /*20a0*/  IMAD.HI.U32 R2, R5, R2, R4 ;  /* 0x0000000205027227 */ /* 0x000fcc00078e0004 */
[----:B------:R-:W-:-:S05]  /*20b0*/  IMAD.HI.U32 R2, R2, R3, RZ ;  /* 0x0000000302027227 */ /* 0x000fca00078e00ff */
[----:B------:R-:W-:-:S05]  /*20c0*/  IADD3 R4, PT, PT, -R2, RZ, RZ ;  /* 0x000000ff02047210 */ /* 0x000fca0007ffe1ff */
[----:B------:R-:W-:-:S05]  /*20d0*/  IMAD R3, R0, R4, R3 ;  /* 0x0000000400037224 */ /* 0x000fca00078e0203 */
[----:B------:R-:W-:-:S13]  /*20e0*/  ISETP.GT.U32.AND P0, PT, R0, R3, PT ;  /* 0x000000030000720c */ /* 0x000fda0003f04070 */
[----:B------:R-:W-:Y:S02]  /*20f0*/  @!P0 IMAD.IADD R3, R3, 0x1, -R0 ;  /* 0x0000000103038824 */ /* 0x000fe400078e0a00 */
[----:B------:R-:W-:-:S03]  /*2100*/  @!P0 VIADD R2, R2, 0x1 ;  /* 0x0000000102028836 */ /* 0x000fc60000000000 */
[----:B------:R-:W-:Y:S02]  /*2110*/  ISETP.GE.U32.AND P1, PT, R3, R0, PT ;  /* 0x000000000300720c */ /* 0x000fe40003f26070 */
[----:B------:R-:W-:-:S04]  /*2120*/  LOP3.LUT R0, R6, UR15, RZ, 0x3c, !PT ;  /* 0x0000000f06007c12 */ /* 0x000fc8000f8e3cff */
[----:B------:R-:W-:-:S07]  /*2130*/  R2UR UR9, R0 ;  /* 0x00000000000972ca */ /* 0x000fce00000e0000 */
[----:B------:R-:W-:-:S04]  /*2140*/  @P1 IADD3 R2, PT, PT, R2, 0x1, RZ ;  /* 0x0000000102021810 */ /* 0x000fc80007ffe0ff */
[----:B------:R-:W-:Y:S02]  /*2150*/  R2UR UR28, R2 ;  /* 0x00000000021c72ca */ /* 0x000fe400000e0000 */
[----:B------:R-:W-:-:S11]  /*2160*/  UISETP.GE.AND UP0, UPT, UR9, URZ, UPT ;  /* 0x000000ff0900728c */ /* 0x000fd6000bf06270 */
[----:B------:R-:W-:Y:S02]  /*2170*/  @!UP0 UIADD3 UR28, UPT, UPT, -UR28, URZ, URZ ;  /* 0x000000ff1c1c8290 */ /* 0x000fe4000fffe1ff */
[----:B------:R-:W-:Y:S02]  /*2180*/  @!UP1 ULOP3.LUT UR28, URZ, UR15, URZ, 0x33, !UPT ;  /* 0x0000000fff1c9292 */ /* 0x000fe4000f8e33ff */
[----:B------:R-:W-:-:S11]  /*2190*/  UPLOP3.LUT UP1, UPT, UPT, UPT, UPT, 0x80, 0x8 ;  /* 0x000000000008789c */ /* 0x000fd60003f2f070 */
.L_x_25:
[----:B------:R-:W-:Y:S02]  /*21a0*/  USHF.L.U32 UR8, UR49, 0x1f, URZ ;  /* 0x0000001f31087899 */ /* 0x000fe400080006ff */
[----:B------:R-:W-:Y:S02]  /*21b0*/  ULEA UR9, UR17, UR6, 0x3 ;  /* 0x0000000611097291 */ /* 0x000fe4000f8e18ff */
[----:B------:R-:W-:Y:S02]  /*21c0*/  UIADD3 UR46, UPT, UPT, UR17, 0x1, URZ ;  /* 0x00000001112e7890 */ /* 0x000fe4000fffe0ff */
[----:B------:R-:W-:Y:S02]  /*21d0*/  MOV R0, UR8 ;  /* 0x0000000800007c02 */ /* 0x000fe40008000f00 */
[----:B------:R-:W-:-:S03]  /*21e0*/  UISETP.NE.AND UP0, UPT, UR46, 0x2, UPT ;  /* 0x000000022e00788c */ /* 0x000fc6000bf05270 */
[----:B------:R-:W0:Y:S01]  /*21f0*/  SYNCS.PHASECHK.TRANS64.TRYWAIT P0, [UR9+0x10], R0 ;  /* 0x00001000ff0075a7 */ /* 0x000e220008001109 */
[----:B------:R-:W-:Y:S02]  /*2200*/  USEL UR46, UR46, URZ, UP0 ;  /* 0x000000ff2e2e7287 */ /* 0x000fe40008000000 */
[----:B------:R-:W-:Y:S01]  /*2210*/  USEL UR16, URZ, 0x1, UP0 ;  /* 0x00000001ff107887 */ /* 0x000fe20008000000 */
[----:B0-----:R-:W-:Y:S11]  /*2220*/  @!P0 BRA `(.L_x_23) ;  /* 0x000000ec00148947 */ /* 0x001ff60003800000 */
.L_x_178:
[----:B------:R-:W-:-:S09]  /*2230*/  UISETP.NE.AND UP0, UPT, UR57, URZ, UPT ;  /* 0x000000ff3900728c */ /* 0x000fd2000bf05270 */
[----:B------:R-:W-:Y:S05]  /*2240*/  BRA.U UP0, `(.L_x_24) ;  /* 0x00000001000c7547 */ /* 0x000fea000b800000 */
[----:B------:R-:W-:-:S13]  /*2250*/  ELECT P0, URZ, PT ;  /* 0x0000000000ff782f */ /* 0x000fda0003800000 */
[----:B0-----:R-:W-:-:S04]  /*2260*/  @P0 MOV R0, 0x10000 ;  /* 0x0001000000000802 */ /* 0x001fc80000000f00 */
[----:B------:R1:W-:Y:S03]  /*2270*/  @P0 SYNCS.ARRIVE.TRANS64 RZ, [UR9], R0 ;  /* 0x00000000ffff09a7 */ /* 0x0003e60008000009 */
.L_x_24:
[----:B01----:R-:W2:Y:S01]  /*2280*/  LDL R0, [R1] ;  /* 0x0000000001007983 */ /* 0x003ea20000100800 */
[----:B------:R-:W-:Y:S01]  /*2290*/  ELECT P0, URZ, PT ;  /* 0x0000000000ff782f */ /* 0x000fe20003800000 */
[----:B------:R-:W-:Y:S02]  /*22a0*/  ULEA UR8, UR17, UR54, 0xf ;  /* 0x0000003611087291 */ /* 0x000fe4000f8e78ff */
[----:B------:R-:W-:Y:S01]  /*22b0*/  ULOP3.LUT UR9, UR9, 0xfefffff8, URZ, 0xc0, !UPT ;  /* 0xfefffff809097892 */ /* 0x000fe2000f8ec0ff */
[----:B------:R-:W-:Y:S01]  /*22c0*/  UMOV UR10, UR18 ;  /* 0x00000012000a7c82 */ /* 0x000fe20008000000 */
[----:B------:R-:W-:Y:S02]  /*22d0*/  UIADD3 UR25, UPT, UPT, UR8, 0x4000, URZ ;  /* 0x0000400008197890 */ /* 0x000fe4000fffe0ff */
[----:B------:R-:W-:Y:S02]  /*22e0*/  UIADD3 UR18, UPT, UPT, UR18, 0x40, URZ ;  /* 0x0000004012127890 */ /* 0x000fe4000fffe0ff */
[----:B------:R-:W-:-:S02]  /*22f0*/  UPLOP3.LUT UP0, UPT, UPT, UPT, UP1, 0x80, 0x8 ;  /* 0x000000000008789c */ /* 0x000fc40003f0f010 */
[----:B------:R-:W-:Y:S02]  /*2300*/  ULOP3.LUT UR49, UR49, UR16, URZ, 0x3c, !UPT ;  /* 0x0000001031317292 */ /* 0x000fe4000f8e3cff */
[----:B------:R-:W-:Y:S01]  /*2310*/  UPLOP3.LUT UP1, UPT, UPT, UPT, UPT, 0x40, 0x4 ;  /* 0x000000000004789c */ /* 0x000fe20003f2e870 */
[----:B--2---:R-:W-:Y:S02]  /*2320*/  @P0 R2UR.BROADCAST UR14, R0 ;  /* 0x00000000000e02ca */ /* 0x004fe400008e0000 */
[----:B------:R-:W-:-:S13]  /*2330*/  ELECT P0, URZ, PT ;  /* 0x0000000000ff782f */ /* 0x000fda0003800000 */
[----:B------:R-:W-:Y:S01]  /*2340*/  @P0 R2UR.BROADCAST UR17, R0 ;  /* 0x00000000001102ca */ /* 0x000fe200008e0000 */
[----:B------:R0:W-:Y:S02]  /*2350*/  UTMALDG.5D.2CTA [UR8], [UR26], desc[URZ] ;  /* 0x0000ff081a0075b4 */ /* 0x0001e40008221000 */
[----:B0-----:R-:W-:Y:S01]  /*2360*/  UMOV UR8, UR25 ;  /* 0x0000001900087c82 */ /* 0x001fe20008000000 */
[----:B------:R-:W-:-:S09]  /*2370*/  UMOV UR10, UR18 ;  /* 0x00000012000a7c82 */ /* 0x000fd20008000000 */
[----:B------:R-:W-:Y:S01]  /*2380*/  UMOV UR14, UR17 ;  /* 0x00000011000e7c82 */ /* 0x000fe20008000000 */
[----:B------:R-:W-:Y:S01]  /*2390*/  UMOV UR18, 0x80 ;  /* 0x0000008000127882 */ /* 0x000fe20000000000 */
[----:B------:R0:W-:Y:S01]  /*23a0*/  UTMALDG.5D.2CTA [UR8], [UR20], desc[URZ] ;  /* 0x0000ff08140075b4 */ /* 0x0001e20008221000 */
[----:B------:R-:W-:Y:S01]  /*23b0*/  UMOV UR17, UR46 ;  /* 0x0000002e00117c82 */ /* 0x000fe20008000000 */
[----:B0-----:R-:W-:Y:S05]  /*23c0*/  BRA.U UP0, `(.L_x_25) ;  /* 0xfffffffd00747547 */ /* 0x001fea000b83ffff */
[----:B------:R-:W-:Y:S01]  /*23d0*/  UIADD3 UR20, UP0, UPT, UR62, 0x100, URZ ;  /* 0x000001003e147890 */ /* 0x000fe2000ff1e0ff */
[----:B------:R-:W-:Y:S01]  /*23e0*/  UMOV UR42, URZ ;  /* 0x000000ff002a7c82 */ /* 0x000fe20008000000 */
[----:B------:R-:W-:Y:S02]  /*23f0*/  UPLOP3.LUT UP1, UPT, UPT, UPT, UPT, 0x80, 0x8 ;  /* 0x000000000008789c */ /* 0x000fe40003f2f070 */
[----:B------:R-:W-:Y:S02]  /*2400*/  UIADD3.X UR21, UPT, UPT, URZ, UR63, URZ, UP0, !UPT ;  /* 0x0000003fff157290 */ /* 0x000fe400087fe4ff */
[----:B------:R-:W-:-:S04]  /*2410*/  UIADD3 UR16, UP0, UPT, UR62, 0x100, URZ ;  /* 0x000001003e107890 */ /* 0x000fc8000ff1e0ff */
[----:B------:R-:W-:-:S12]  /*2420*/  UIADD3.X UR17, UPT, UPT, URZ, UR63, URZ, UP0, !UPT ;  /* 0x0000003fff117290 */ /* 0x000fd800087fe4ff */
.L_x_28:
        /* <DEDUP_REMOVED lines=9> */
.L_x_180:
[----:B------:R-:W-:Y:S05]  /*24c0*/  BRA.U UP6, `(.L_x_27) ;  /* 0x00000001060c7547 */ /* 0x000fea000b800000 */
[----:B------:R-:W-:-:S13]  /*24d0*/  ELECT P0, URZ, PT ;  /* 0x0000000000ff782f */ /* 0x000fda0003800000 */
[----:B0-----:R-:W-:-:S04]  /*24e0*/  @P0 MOV R0, 0x8000 ;  /* 0x0000800000000802 */ /* 0x001fc80000000f00 */
[----:B------:R1:W-:Y:S03]  /*24f0*/  @P0 SYNCS.ARRIVE.TRANS64 RZ, [UR41+0x20], R0 ;  /* 0x00002000ffff09a7 */ /* 0x0003e60008000029 */
.L_x_27:
[----:B01----:R-:W2:Y:S01]  /*2500*/  LDL R0, [R1] ;  /* 0x0000000001007983 */ /* 0x003ea20000100800 */
[----:B------:R-:W-:Y:S01]  /*2510*/  ELECT P0, URZ, PT ;  /* 0x0000000000ff782f */ /* 0x000fe20003800000 */
[----:B------:R-:W-:Y:S02]  /*2520*/  ULEA UR8, UR24, UR54, 0xe ;  /* 0x0000003618087291 */ /* 0x000fe4000f8e70ff */
[----:B------:R-:W-:Y:S02]  /*2530*/  UIADD3 UR41, UPT, UPT, UR41, 0x20, URZ ;  /* 0x0000002029297890 */ /* 0x000fe4000fffe0ff */
[----:B------:R-:W-:Y:S02]  /*2540*/  UIADD3 UR40, UPT, UPT, UR8, 0x10000, URZ ;  /* 0x0001000008287890 */ /* 0x000fe4000fffe0ff */
[----:B------:R-:W-:Y:S02]  /*2550*/  ULOP3.LUT UR41, UR41, 0xfefffff8, URZ, 0xc0, !UPT ;  /* 0xfefffff829297892 */ /* 0x000fe4000f8ec0ff */
[----:B------:R-:W-:-:S02]  /*2560*/  UIADD3 UR10, UPT, UPT, UR42, 0x40, URZ ;  /* 0x000000402a0a7890 */ /* 0x000fc4000fffe0ff */
[----:B------:R-:W-:Y:S01]  /*2570*/  UIADD3 UR8, UPT, UPT, UR8, 0x12000, URZ ;  /* 0x0001200008087890 */ /* 0x000fe2000fffe0ff */
[----:B------:R-:W-:Y:S01]  /*2580*/  UMOV UR11, UR43 ;  /* 0x0000002b000b7c82 */ /* 0x000fe20008000000 */
[----:B------:R-:W-:Y:S01]  /*2590*/  UMOV UR12, UR44 ;  /* 0x0000002c000c7c82 */ /* 0x000fe20008000000 */
[----:B------:R-:W-:Y:S01]  /*25a0*/  UMOV UR9, UR41 ;  /* 0x0000002900097c82 */ /* 0x000fe20008000000 */
[----:B------:R-:W-:Y:S02]  /*25b0*/  UPLOP3.LUT UP0, UPT, UPT, UPT, UP1, 0x80, 0x8 ;  /* 0x000000000008789c */ /* 0x000fe40003f0f010 */
[----:B------:R-:W-:Y:S01]  /*25c0*/  ULOP3.LUT UR48, UR48, UR14, URZ, 0x3c, !UPT ;  /* 0x0000000e30307292 */ /* 0x000fe2000f8e3cff */
[----:B------:R-:W-:Y:S01]  /*25d0*/  UMOV UR24, UR18 ;  /* 0x0000001200187c82 */ /* 0x000fe20008000000 */
[----:B------:R-:W-:Y:S01]  /*25e0*/  UPLOP3.LUT UP1, UPT, UPT, UPT, UPT, 0x40, 0x4 ;  /* 0x000000000004789c */ /* 0x000fe20003f2e870 */
[----:B--2---:R-:W-:Y:S02]  /*25f0*/  @P0 R2UR.BROADCAST UR45, R0 ;  /* 0x00000000002d02ca */ /* 0x004fe400008e0000 */
[----:B------:R-:W-:-:S13]  /*2600*/  ELECT P0, URZ, PT ;  /* 0x0000000000ff782f */ /* 0x000fda0003800000 */
[----:B------:R-:W-:Y:S01]  /*2610*/  @P0 R2UR.BROADCAST UR13, R0 ;  /* 0x00000000000d02ca */ /* 0x000fe200008e0000 */
[----:B------:R0:W-:-:S12]  /*2620*/  UTMALDG.4D.2CTA [UR40], [UR20], desc[URZ] ;  /* 0x0000ff28140075b4 */ /* 0x0001d80008219000 */
[----:B------:R1:W-:Y:S01]  /*2630*/  UTMALDG.4D.2CTA [UR8], [UR16], desc[URZ] ;  /* 0x0000ff08100075b4 */ /* 0x0003e20008219000 */
[----:B0-----:R-:W-:Y:S01]  /*2640*/  UMOV UR42, 0x80 ;  /* 0x00000080002a7882 */ /* 0x001fe20000000000 */
[----:B-1----:R-:W-:Y:S05]  /*2650*/  BRA.U UP0, `(.L_x_28) ;  /* 0xfffffffd00747547 */ /* 0x002fea000b83ffff */
[----:B------:R-:W-:-:S09]  /*2660*/  UISETP.GE.AND UP0, UPT, UR50, 0x2, UPT ;  /* 0x000000023200788c */ /* 0x000fd2000bf06270 */
[----:B------:R-:W-:Y:S05]  /*2670*/  BRA.U !UP0, `(.L_x_29) ;  /* 0x0000000508647547 */ /* 0x000fea000b800000 */
[----:B------:R-:W0:Y:S01]  /*2680*/  S2UR UR16, SR_CgaCtaId ;  /* 0x00000000001079c3 */ /* 0x000e220000008800 */
[----:B------:R-:W-:Y:S01]  /*2690*/  UIADD3 UR64, UP0, UPT, UR62, 0x100, URZ ;  /* 0x000001003e407890 */ /* 0x000fe2000ff1e0ff */
[----:B------:R-:W-:Y:S01]  /*26a0*/  UMOV UR9, 0x400 ;  /* 0x0000040000097882 */ /* 0x000fe20000000000 */
[----:B------:R-:W-:Y:S02]  /*26b0*/  UMOV UR8, 0x400 ;  /* 0x0000040000087882 */ /* 0x000fe40000000000 */
[----:B------:R-:W-:Y:S02]  /*26c0*/  UIADD3.X UR65, UPT, UPT, URZ, UR63, URZ, UP0, !UPT ;  /* 0x0000003fff417290 */ /* 0x000fe400087fe4ff */
[----:B------:R-:W-:Y:S01]  /*26d0*/  UIADD3 UR40, UP0, UPT, UR62, 0x100, URZ ;  /* 0x000001003e287890 */ /* 0x000fe2000ff1e0ff */
[----:B------:R-:W1:Y:S01]  /*26e0*/  S2UR UR14, SR_CgaCtaId ;  /* 0x00000000000e79c3 */ /* 0x000e620000008800 */
[----:B------:R-:W-:Y:S01]  /*26f0*/  UMOV UR17, 0x1 ;  /* 0x0000000100117882 */ /* 0x000fe20000000000 */
[----:B------:R-:W-:-:S02]  /*2700*/  UISETP.NE.AND UP2, UPT, UR57, URZ, UPT ;  /* 0x000000ff3900728c */ /* 0x000fc4000bf45270 */
[----:B------:R-:W-:Y:S02]  /*2710*/  UIADD3.X UR41, UPT, UPT, URZ, UR63, URZ, UP0, !UPT ;  /* 0x0000003fff297290 */ /* 0x000fe400087fe4ff */
[----:B------:R-:W-:Y:S02]  /*2720*/  UIADD3 UR20, UP0, UPT, UR62, 0x1c0, URZ ;  /* 0x000001c03e147890 */ /* 0x000fe4000ff1e0ff */
[----:B------:R-:W-:Y:S02]  /*2730*/  UISETP.NE.AND UP3, UPT, UR57, URZ, UPT ;  /* 0x000000ff3900728c */ /* 0x000fe4000bf65270 */
[----:B------:R-:W-:Y:S02]  /*2740*/  UIADD3.X UR21, UPT, UPT, URZ, UR63, URZ, UP0, !UPT ;  /* 0x0000003fff157290 */ /* 0x000fe400087fe4ff */
[----:B0-----:R-:W-:Y:S02]  /*2750*/  ULEA UR16, UR16, UR9, 0x18 ;  /* 0x0000000910107291 */ /* 0x001fe4000f8ec0ff */
[----:B-1----:R-:W-:-:S12]  /*2760*/  ULEA UR14, UR14, UR8, 0x18 ;  /* 0x000000080e0e7291 */ /* 0x002fd8000f8ec0ff */
.L_x_36:
[----:B------:R-:W-:Y:S01]  /*2770*/  UMOV UR24, UR17 ;  /* 0x0000001100187c82 */ /* 0x000fe20008000000 */
[----:B------:R-:W-:Y:S02]  /*2780*/  ULEA UR35, UR17, UR43, 0x7 ;  /* 0x0000002b11237291 */ /* 0x000fe4000f8e38ff */
[----:B------:R-:W-:Y:S01]  /*2790*/  UIADD3 UR17, UPT, UPT, UR17, 0x1, URZ ;  /* 0x0000000111117890 */ /* 0x000fe2000fffe0ff */
[----:B------:R-:W-:Y:S01]  /*27a0*/  UMOV UR34, URZ ;  /* 0x000000ff00227c82 */ /* 0x000fe20008000000 */
[----:B------:R-:W-:Y:S02]  /*27b0*/  UPLOP3.LUT UP1, UPT, UPT, UPT, UPT, 0x80, 0x8 ;  /* 0x000000000008789c */ /* 0x000fe40003f2f070 */
[----:B------:R-:W-:-:S03]  /*27c0*/  UISETP.NE.AND UP4, UPT, UR17, UR50, UPT ;  /* 0x000000321100728c */ /* 0x000fc6000bf85270 */
.L_x_32:
        /* <DEDUP_REMOVED lines=9> */
.L_x_182:
[----:B------:R-:W-:Y:S05]  /*2860*/  BRA.U UP2, `(.L_x_31) ;  /* 0x00000001020c7547 */ /* 0x000fea000b800000 */
[----:B------:R-:W-:-:S13]  /*2870*/  ELECT P0, URZ, PT ;  /* 0x0000000000ff782f */ /* 0x000fda0003800000 */
[----:B0-----:R-:W-:-:S04]  /*2880*/  @P0 MOV R0, 0x8000 ;  /* 0x0000800000000802 */ /* 0x001fc80000000f00 */
[----:B------:R1:W-:Y:S03]  /*2890*/  @P0 SYNCS.ARRIVE.TRANS64 RZ, [UR33+0x20], R0 ;  /* 0x00002000ffff09a7 */ /* 0x0003e60008000021 */
.L_x_31:
        /* <DEDUP_REMOVED lines=11> */
[----:B------:R-:W-:Y:S01]  /*2950*/  UMOV UR9, UR33 ;  /* 0x0000002100097c82 */ /* 0x000fe20008000000 */
[----:B------:R-:W-:Y:S02]  /*2960*/  UPLOP3.LUT UP0, UPT, UPT, UPT, UP1, 0x80, 0x8 ;  /* 0x000000000008789c */ /* 0x000fe40003f0f010 */
[----:B------:R-:W-:Y:S01]  /*2970*/  ULOP3.LUT UR48, UR48, UR25, URZ, 0x3c, !UPT ;  /* 0x0000001930307292 */ /* 0x000fe2000f8e3cff */
[----:B------:R-:W-:Y:S01]  /*2980*/  UMOV UR18, UR42 ;  /* 0x0000002a00127c82 */ /* 0x000fe20008000000 */
[----:B------:R-:W-:Y:S01]  /*2990*/  UPLOP3.LUT UP1, UPT, UPT, UPT, UPT, 0x40, 0x4 ;  /* 0x000000000004789c */ /* 0x000fe20003f2e870 */
[----:B--2---:R-:W-:-:S02]  /*29a0*/  @P0 R2UR.BROADCAST UR37, R0 ;  /* 0x00000000002502ca */ /* 0x004fc400008e0000 */
[----:B------:R-:W-:-:S13]  /*29b0*/  ELECT P0, URZ, PT ;  /* 0x0000000000ff782f */ /* 0x000fda0003800000 */
[----:B------:R-:W-:Y:S01]  /*29c0*/  @P0 R2UR.BROADCAST UR13, R0 ;  /* 0x00000000000d02ca */ /* 0x000fe200008e0000 */
[----:B------:R0:W-:-:S12]  /*29d0*/  UTMALDG.4D.2CTA [UR32], [UR64], desc[URZ] ;  /* 0x0000ff20400075b4 */ /* 0x0001d80008219000 */
[----:B------:R1:W-:Y:S01]  /*29e0*/  UTMALDG.4D.2CTA [UR8], [UR40], desc[URZ] ;  /* 0x0000ff08280075b4 */ /* 0x0003e20008219000 */
[----:B0-----:R-:W-:Y:S01]  /*29f0*/  UMOV UR34, 0x80 ;  /* 0x0000008000227882 */ /* 0x001fe20000000000 */
[----:B-1----:R-:W-:Y:S05]  /*2a00*/  BRA.U UP0, `(.L_x_32) ;  /* 0xfffffffd00707547 */ /* 0x002fea000b83ffff */
[----:B------:R-:W-:Y:S01]  /*2a10*/  UMOV UR9, URZ ;  /* 0x000000ff00097c82 */ /* 0x000fe20008000000 */
[----:B------:R-:W-:Y:S02]  /*2a20*/  ULEA UR27, UR24, 0xffffff80, 0x7 ;  /* 0xffffff80181b7891 */ /* 0x000fe4000f8e38ff */
[----:B------:R-:W-:Y:S02]  /*2a30*/  UPLOP3.LUT UP1, UPT, UPT, UPT, UPT, 0x80, 0x8 ;  /* 0x000000000008789c */ /* 0x000fe40003f2f070 */
.L_x_35:
        /* <DEDUP_REMOVED lines=9> */
.L_x_184:
[----:B------:R-:W-:Y:S05]  /*2ad0*/  BRA.U UP3, `(.L_x_34) ;  /* 0x00000001030c7547 */ /* 0x000fea000b800000 */
[----:B------:R-:W-:-:S13]  /*2ae0*/  ELECT P0, URZ, PT ;  /* 0x0000000000ff782f */ /* 0x000fda0003800000 */
[----:B0-----:R-:W-:-:S04]  /*2af0*/  @P0 MOV R0, 0x8000 ;  /* 0x0000800000000802 */ /* 0x001fc80000000f00 */
[----:B------:R1:W-:Y:S03]  /*2b00*/  @P0 SYNCS.ARRIVE.TRANS64 RZ, [UR25+0x20], R0 ;  /* 0x00002000ffff09a7 */ /* 0x0003e60008000019 */
.L_x_34:
[----:B01----:R-:W2:Y:S01]  /*2b10*/  LDL R0, [R1] ;  /* 0x0000000001007983 */ /* 0x003ea20000100800 */
[----:B------:R-:W-:Y:S01]  /*2b20*/  ELECT P0, URZ, PT ;  /* 0x0000000000ff782f */ /* 0x000fe20003800000 */
[----:B------:R-:W-:Y:S02]  /*2b30*/  ULEA UR24, UR42, UR54, 0xe ;  /* 0x000000362a187291 */ /* 0x000fe4000f8e70ff */
[----:B------:R-:W-:Y:S02]  /*2b40*/  UIADD3 UR25, UPT, UPT, UR25, 0x20, URZ ;  /* 0x0000002019197890 */ /* 0x000fe4000fffe0ff */
[----:B------:R-:W-:Y:S02]  /*2b50*/  UIADD3 UR26, UPT, UPT, UR43, UR9, URZ ;  /* 0x000000092b1a7290 */ /* 0x000fe4000fffe0ff */
[----:B------:R-:W-:Y:S02]  /*2b60*/  UIADD3 UR24, UPT, UPT, UR24, 0x20000, URZ ;  /* 0x0002000018187890 */ /* 0x000fe4000fffe0ff */
[----:B------:R-:W-:-:S02]  /*2b70*/  ULOP3.LUT UR25, UR25, 0xfefffff8, URZ, 0xc0, !UPT ;  /* 0xfefffff819197892 */ /* 0x000fc4000f8ec0ff */
[----:B------:R-:W-:Y:S02]  /*2b80*/  UPLOP3.LUT UP0, UPT, UPT, UPT, UP1, 0x80, 0x8 ;  /* 0x000000000008789c */ /* 0x000fe40003f0f010 */
[----:B------:R-:W-:Y:S01]  /*2b90*/  ULOP3.LUT UR48, UR48, UR8, URZ, 0x3c, !UPT ;  /* 0x0000000830307292 */ /* 0x000fe2000f8e3cff */
[----:B------:R-:W-:Y:S01]  /*2ba0*/  UMOV UR9, 0x80 ;  /* 0x0000008000097882 */ /* 0x000fe20000000000 */
[----:B------:R-:W-:Y:S01]  /*2bb0*/  UMOV UR42, UR18 ;  /* 0x00000012002a7c82 */ /* 0x000fe20008000000 */
[----:B------:R-:W-:Y:S01]  /*2bc0*/  UPLOP3.LUT UP1, UPT, UPT, UPT, UPT, 0x40, 0x4 ;  /* 0x000000000004789c */ /* 0x000fe20003f2e870 */
[----:B--2---:R-:W-:-:S13]  /*2bd0*/  @P0 R2UR.BROADCAST UR29, R0 ;  /* 0x00000000001d02ca */ /* 0x004fda00008e0000 */
[----:B------:R0:W-:Y:S02]  /*2be0*/  UTMALDG.4D.2CTA [UR24], [UR20], desc[URZ] ;  /* 0x0000ff18140075b4 */ /* 0x0001e40008219000 */
[----:B0-----:R-:W-:Y:S05]  /*2bf0*/  BRA.U UP0, `(.L_x_35) ;  /* 0xfffffffd00907547 */ /* 0x001fea000b83ffff */
[----:B------:R-:W-:Y:S05]  /*2c00*/  BRA.U UP4, `(.L_x_36) ;  /* 0xfffffff904d87547 */ /* 0x000fea000b83ffff */
.L_x_29:
[----:B------:R-:W-:Y:S01]  /*2c10*/  UIADD3 UR10, UP0, UPT, UR62, 0x1c0, URZ ;  /* 0x000001c03e0a7890 */ /* 0x000fe2000ff1e0ff */
[----:B------:R-:W-:Y:S01]  /*2c20*/  UMOV UR13, UR18 ;  /* 0x00000012000d7c82 */ /* 0x000fe20008000000 */
[----:B------:R-:W-:Y:S02]  /*2c30*/  UMOV UR9, URZ ;  /* 0x000000ff00097c82 */ /* 0x000fe40008000000 */
[----:B------:R-:W-:Y:S02]  /*2c40*/  UIADD3.X UR11, UPT, UPT, URZ, UR63, URZ, UP0, !UPT ;  /* 0x0000003fff0b7290 */ /* 0x000fe400087fe4ff */
[----:B------:R-:W-:-:S11]  /*2c50*/  UPLOP3.LUT UP1, UPT, UPT, UPT, UPT, 0x80, 0x8 ;  /* 0x000000000008789c */ /* 0x000fd60003f2f070 */
.L_x_39:
        /* <DEDUP_REMOVED lines=9> */
.L_x_186:
[----:B------:R-:W-:Y:S05]  /*2cf0*/  BRA.U UP5, `(.L_x_38) ;  /* 0x00000001050c7547 */ /* 0x000fea000b800000 */
[----:B------:R-:W-:-:S13]  /*2d00*/  ELECT P0, URZ, PT ;  /* 0x0000000000ff782f */ /* 0x000fda0003800000 */
[----:B0-----:R-:W-:-:S04]  /*2d10*/  @P0 MOV R0, 0x8000 ;  /* 0x0000800000000802 */ /* 0x001fc80000000f00 */
[----:B------:R1:W-:Y:S03]  /*2d20*/  @P0 SYNCS.ARRIVE.TRANS64 RZ, [UR17+0x20], R0 ;  /* 0x00002000ffff09a7 */ /* 0x0003e60008000011 */
.L_x_38:
[----:B01----:R-:W2:Y:S01]  /*2d30*/  LDL R0, [R1] ;  /* 0x0000000001007983 */ /* 0x003ea20000100800 */
[----:B------:R-:W-:Y:S01]  /*2d40*/  ELECT P0, URZ, PT ;  /* 0x0000000000ff782f */ /* 0x000fe20003800000 */
[----:B------:R-:W-:Y:S02]  /*2d50*/  ULEA UR16, UR13, UR54, 0xe ;  /* 0x000000360d107291 */ /* 0x000fe4000f8e70ff */
[----:B------:R-:W-:Y:S02]  /*2d60*/  UIADD3 UR17, UPT, UPT, UR17, 0x20, URZ ;  /* 0x0000002011117890 */ /* 0x000fe4000fffe0ff */
[----:B------:R-:W-:Y:S02]  /*2d70*/  UIADD3 UR18, UPT, UPT, UR43, UR9, URZ ;  /* 0x000000092b127290 */ /* 0x000fe4000fffe0ff */
[----:B------:R-:W-:Y:S02]  /*2d80*/  UIADD3 UR16, UPT, UPT, UR16, 0x20000, URZ ;  /* 0x0002000010107890 */ /* 0x000fe4000fffe0ff */
[----:B------:R-:W-:Y:S01]  /*2d90*/  ULOP3.LUT UR17, UR17, 0xfefffff8, URZ, 0xc0, !UPT ;  /* 0xfefffff811117892 */ /* 0x000fe2000f8ec0ff */
[----:B------:R-:W-:Y:S01]  /*2da0*/  UMOV UR20, UR28 ;  /* 0x0000001c00147c82 */ /* 0x000fe20008000000 */
[----:B------:R-:W-:-:S02]  /*2db0*/  UPLOP3.LUT UP0, UPT, UPT, UPT, UP1, 0x80, 0x8 ;  /* 0x000000000008789c */ /* 0x000fc40003f0f010 */
[----:B------:R-:W-:Y:S01]  /*2dc0*/  ULOP3.LUT UR48, UR48, UR8, URZ, 0x3c, !UPT ;  /* 0x0000000830307292 */ /* 0x000fe2000f8e3cff */
[----:B------:R-:W-:Y:S01]  /*2dd0*/  UMOV UR9, 0x80 ;  /* 0x0000008000097882 */ /* 0x000fe20000000000 */
[----:B------:R-:W-:Y:S01]  /*2de0*/  UMOV UR13, UR24 ;  /* 0x00000018000d7c82 */ /* 0x000fe20008000000 */
[----:B------:R-:W-:Y:S01]  /*2df0*/  UPLOP3.LUT UP1, UPT, UPT, UPT, UPT, 0x40, 0x4 ;  /* 0x000000000004789c */ /* 0x000fe20003f2e870 */
[----:B--2---:R-:W-:-:S13]  /*2e00*/  @P0 R2UR.BROADCAST UR21, R0 ;  /* 0x00000000001502ca */ /* 0x004fda00008e0000 */
[----:B------:R0:W-:Y:S02]  /*2e10*/  UTMALDG.4D.2CTA [UR16], [UR10], desc[URZ] ;  /* 0x0000ff100a0075b4 */ /* 0x0001e40008219000 */
[----:B0-----:R-:W-:Y:S05]  /*2e20*/  BRA.U UP0, `(.L_x_39) ;  /* 0xfffffffd008c7547 */ /* 0x001fea000b83ffff */
[----:B------:R-:W2:Y:S01]  /*2e30*/  LDL.LU R9, [R1+0x8] ;  /* 0x0000080001097983 */ /* 0x000ea20000300800 */
[----:B------:R-:W0:Y:S01]  /*2e40*/  LDC R7, c[0x0][0x664] ;  /* 0x00019900ff077b82 */ /* 0x000e220000000800 */
[----:B------:R-:W-:-:S07]  /*2e50*/  UISETP.NE.AND UP0, UPT, UR51, URZ, UPT ;  /* 0x000000ff3300728c */ /* 0x000fce000bf05270 */
[----:B------:R-:W1:Y:S01]  /*2e60*/  LDC R8, c[0x0][0x668] ;  /* 0x00019a00ff087b82 */ /* 0x000e620000000800 */
[----:B0-----:R-:W-:-:S04]  /*2e70*/  IABS R5, R7 ;  /* 0x0000000700057213 */ /* 0x001fc80000000000 */
[----:B------:R-:W0:Y:S01]  /*2e80*/  I2F.RP R2, R5 ;  /* 0x0000000500027306 */ /* 0x000e220000209400 */
[----:B-1----:R-:W-:-:S07]  /*2e90*/  IABS R6, R8 ;  /* 0x0000000800067213 */ /* 0x002fce0000000000 */
[----:B0-----:R-:W0:Y:S02]  /*2ea0*/  MUFU.RCP R2, R2 ;  /* 0x0000000200027308 */ /* 0x001e240000001000 */
[----:B0-----:R-:W-:-:S06]  /*2eb0*/  VIADD R2, R2, 0xffffffe ;  /* 0x0ffffffe02027836 */ /* 0x001fcc0000000000 */
[----:B------:R-:W0:Y:S02]  /*2ec0*/  F2I.FTZ.U32.TRUNC.NTZ R3, R2 ;  /* 0x0000000200037305 */ /* 0x000e24000021f000 */
[----:B0-----:R-:W-:Y:S02]  /*2ed0*/  IMAD.MOV R0, RZ, RZ, -R3 ;  /* 0x000000ffff007224 */ /* 0x001fe400078e0a03 */
[----:B------:R-:W-:Y:S02]  /*2ee0*/  IMAD.MOV.U32 R2, RZ, RZ, RZ ;  /* 0x000000ffff027224 */ /* 0x000fe400078e00ff */
[----:B------:R-:W-:-:S04]  /*2ef0*/  IMAD.MOV.U32 R4, RZ, RZ, R0 ;  /* 0x000000ffff047224 */ /* 0x000fc800078e0000 */
[----:B------:R-:W-:-:S04]  /*2f00*/  IMAD R4, R4, R5, RZ ;  /* 0x0000000504047224 */ /* 0x000fc800078e02ff */
[----:B------:R-:W-:Y:S02]  /*2f10*/  IMAD.HI.U32 R2, R3, R4, R2 ;  /* 0x0000000403027227 */ /* 0x000fe400078e0002 */
[----:B------:R-:W0:Y:S08]  /*2f20*/  I2F.RP R4, R6 ;  /* 0x0000000600047306 */ /* 0x000e300000209400 */
[----:B0-----:R-:W0:Y:S02]  /*2f30*/  MUFU.RCP R4, R4 ;  /* 0x0000000400047308 */ /* 0x001e240000001000 */
[----:B0-----:R-:W-:Y:S01]  /*2f40*/  VIADD R4, R4, 0xffffffe ;  /* 0x0ffffffe04047836 */ /* 0x001fe20000000000 */
[----:B--2---:R-:W-:-:S04]  /*2f50*/  IADD3 R9, PT, PT, R9, UR47, RZ ;  /* 0x0000002f09097c10 */ /* 0x004fc8000fffe0ff */
[----:B------:R-:W-:Y:S01]  /*2f60*/  IABS R0, R9 ;  /* 0x0000000900007213 */ /* 0x000fe20000000000 */
[----:B------:R0:W-:Y:S04]  /*2f70*/  STL [R1+0x8], R9 ;  /* 0x0000080901007387 */ /* 0x0001e80000100800 */
[----:B------:R-:W-:Y:S01]  /*2f80*/  IMAD.HI.U32 R2, R2, R0, RZ ;  /* 0x0000000002027227 */ /* 0x000fe200078e00ff */
[----:B------:R0:W-:Y:S04]  /*2f90*/  STL [R1], RZ ;  /* 0x000000ff01007387 */ /* 0x0001e80000100800 */
[----:B------:R-:W-:-:S05]  /*2fa0*/  IADD3 R3, PT, PT, -R2, RZ, RZ ;  /* 0x000000ff02037210 */ /* 0x000fca0007ffe1ff */
[----:B------:R-:W-:-:S05]  /*2fb0*/  IMAD R0, R5, R3, R0 ;  /* 0x0000000305007224 */ /* 0x000fca00078e0200 */
[----:B------:R-:W-:-:S13]  /*2fc0*/  ISETP.GT.U32.AND P0, PT, R5, R0, PT ;  /* 0x000000000500720c */ /* 0x000fda0003f04070 */
[----:B------:R-:W-:Y:S01]  /*2fd0*/  @!P0 IMAD.IADD R0, R0, 0x1, -R5 ;  /* 0x0000000100008824 */ /* 0x000fe200078e0a05 */
[----:B------:R-:W-:Y:S02]  /*2fe0*/  @!P0 IADD3 R2, PT, PT, R2, 0x1, RZ ;  /* 0x0000000102028810 */ /* 0x000fe40007ffe0ff */
[----:B------:R-:W-:Y:S02]  /*2ff0*/  ISETP.NE.AND P0, PT, R7, RZ, PT ;  /* 0x000000ff0700720c */ /* 0x000fe40003f05270 */
[----:B------:R-:W-:Y:S02]  /*3000*/  ISETP.GE.U32.AND P4, PT, R0, R5, PT ;  /* 0x000000050000720c */ /* 0x000fe40003f86070 */
[----:B------:R-:W-:Y:S01]  /*3010*/  LOP3.LUT R0, R9, R7, RZ, 0x3c, !PT ;  /* 0x0000000709007212 */ /* 0x000fe200078e3cff */
[----:B------:R1:W2:Y:S03]  /*3020*/  F2I.FTZ.U32.TRUNC.NTZ R5, R4 ;  /* 0x0000000400057305 */ /* 0x0002a6000021f000 */
[----:B------:R-:W-:-:S07]  /*3030*/  ISETP.GE.AND P1, PT, R0, RZ, PT ;  /* 0x000000ff0000720c */ /* 0x000fce0003f26270 */
[----:B------:R-:W-:Y:S02]  /*3040*/  @P4 VIADD R2, R2, 0x1 ;  /* 0x0000000102024836 */ /* 0x000fe40000000000 */
[----:B-1----:R-:W-:Y:S01]  /*3050*/  HFMA2 R4, -RZ, RZ, 0, 0 ;  /* 0x00000000ff047431 */ /* 0x002fe200000001ff */
[----:B--2---:R-:W-:-:S03]  /*3060*/  IADD3 R0, PT, PT, RZ, -R5, RZ ;  /* 0x80000005ff007210 */ /* 0x004fc60007ffe0ff */
[----:B------:R-:W-:Y:S01]  /*3070*/  @!P1 IMAD.MOV R2, RZ, RZ, -R2 ;  /* 0x000000ffff029224 */ /* 0x000fe200078e0a02 */
[----:B------:R-:W-:Y:S01]  /*3080*/  @!P0 LOP3.LUT R2, RZ, R7, RZ, 0x33, !PT ;  /* 0x00000007ff028212 */ /* 0x000fe200078e33ff */
[----:B------:R-:W-:-:S03]  /*3090*/  IMAD R0, R0, R6, RZ ;  /* 0x0000000600007224 */ /* 0x000fc600078e02ff */
[----:B------:R-:W-:Y:S02]  /*30a0*/  IABS R3, R2 ;  /* 0x0000000200037213 */ /* 0x000fe40000000000 */
[C---:B------:R-:W-:Y:S01]  /*30b0*/  ISETP.GE.AND P1, PT, R2.reuse, RZ, PT ;  /* 0x000000ff0200720c */ /* 0x040fe20003f26270 */
[----:B------:R-:W-:Y:S01]  /*30c0*/  IMAD.HI.U32 R4, R5, R0, R4 ;  /* 0x0000000005047227 */ /* 0x000fe200078e0004 */
[----:B------:R-:W-:-:S03]  /*30d0*/  IADD3 R2, PT, PT, -R2, RZ, RZ ;  /* 0x000000ff02027210 */ /* 0x000fc60007ffe1ff */
[----:B------:R-:W-:Y:S02]  /*30e0*/  IMAD.MOV.U32 R0, RZ, RZ, R3 ;  /* 0x000000ffff007224 */ /* 0x000fe400078e0003 */
[----:B------:R-:W-:Y:S02]  /*30f0*/  IMAD R2, R7, R2, R9 ;  /* 0x0000000207027224 */ /* 0x000fe400078e0209 */
[----:B------:R-:W-:-:S05]  /*3100*/  IMAD.HI.U32 R3, R4, R0, RZ ;  /* 0x0000000004037227 */ /* 0x000fca00078e00ff */
[----:B------:R-:W-:-:S05]  /*3110*/  IADD3 R3, PT, PT, -R3, RZ, RZ ;  /* 0x000000ff03037210 */ /* 0x000fca0007ffe1ff */
[----:B------:R-:W-:-:S05]  /*3120*/  IMAD R0, R6, R3, R0 ;  /* 0x0000000306007224 */ /* 0x000fca00078e0200 */
[----:B------:R-:W-:-:S13]  /*3130*/  ISETP.GT.U32.AND P0, PT, R6, R0, PT ;  /* 0x000000000600720c */ /* 0x000fda0003f04070 */
[----:B------:R-:W-:Y:S01]  /*3140*/  @!P0 IMAD.IADD R0, R0, 0x1, -R6 ;  /* 0x0000000100008824 */ /* 0x000fe200078e0a06 */
[----:B------:R-:W-:-:S04]  /*3150*/  ISETP.NE.AND P0, PT, R8, RZ, PT ;  /* 0x000000ff0800720c */ /* 0x000fc80003f05270 */
[----:B------:R-:W-:-:S13]  /*3160*/  ISETP.GT.U32.AND P4, PT, R6, R0, PT ;  /* 0x000000000600720c */ /* 0x000fda0003f84070 */
[----:B------:R-:W-:-:S05]  /*3170*/  @!P4 IADD3 R0, PT, PT, R0, -R6, RZ ;  /* 0x800000060000c210 */ /* 0x000fca0007ffe0ff */
[----:B------:R-:W-:Y:S01]  /*3180*/  @!P1 IMAD.MOV R0, RZ, RZ, -R0 ;  /* 0x000000ffff009224 */ /* 0x000fe200078e0a00 */
[----:B------:R-:W-:-:S05]  /*3190*/  @!P0 LOP3.LUT R0, RZ, R8, RZ, 0x33, !PT ;  /* 0x00000008ff008212 */ /* 0x000fca00078e33ff */
[----:B------:R0:W-:Y:S04]  /*31a0*/  STL [R1+0xc], R0 ;  /* 0x00000c0001007387 */ /* 0x0001e80000100800 */
[----:B------:R0:W-:Y:S01]  /*31b0*/  STL [R1+0x10], R2 ;  /* 0x0000100201007387 */ /* 0x0001e20000100800 */
[----:B------:R-:W-:Y:S05]  /*31c0*/  BRA.U !UP0, `(.L_x_40) ;  /* 0x0000000108c47547 */ /* 0x000fea000b800000 */
[----:B------:R-:W-:Y:S01]  /*31d0*/  IABS R5, UR51 ;  /* 0x0000003300057c13 */ /* 0x000fe20008000000 */
[----:B------:R-:W1:Y:S03]  /*31e0*/  LDC R7, c[0x0][0x66c] ;  /* 0x00019b00ff077b82 */ /* 0x000e660000000800 */
[----:B0-----:R-:W0:Y:S08]  /*31f0*/  I2F.RP R2, R5 ;  /* 0x0000000500027306 */ /* 0x001e300000209400 */
[----:B0-----:R-:W0:Y:S01]  /*3200*/  MUFU.RCP R2, R2 ;  /* 0x0000000200027308 */ /* 0x001e220000001000 */
[----:B-1----:R-:W-:-:S07]  /*3210*/  IABS R6, R7 ;  /* 0x0000000700067213 */ /* 0x002fce0000000000 */
[----:B------:R-:W1:Y:S01]  /*3220*/  I2F.RP R4, R6 ;  /* 0x0000000600047306 */ /* 0x000e620000209400 */
[----:B0-----:R-:W-:-:S07]  /*3230*/  VIADD R2, R2, 0xffffffe ;  /* 0x0ffffffe02027836 */ /* 0x001fce0000000000 */
[----:B------:R-:W0:Y:S08]  /*3240*/  F2I.FTZ.U32.TRUNC.NTZ R3, R2 ;  /* 0x0000000200037305 */ /* 0x000e30000021f000 */
[----:B-1----:R-:W1:Y:S01]  /*3250*/  MUFU.RCP R4, R4 ;  /* 0x0000000400047308 */ /* 0x002e620000001000 */
[----:B0-----:R-:W-:Y:S01]  /*3260*/  IMAD.MOV R0, RZ, RZ, -R3 ;  /* 0x000000ffff007224 */ /* 0x001fe200078e0a03 */
[----:B------:R-:W-:-:S03]  /*3270*/  MOV R2, RZ ;  /* 0x000000ff00027202 */ /* 0x000fc60000000f00 */
[----:B------:R-:W-:-:S04]  /*3280*/  IMAD R0, R0, R5, RZ ;  /* 0x0000000500007224 */ /* 0x000fc800078e02ff */
[----:B------:R-:W-:Y:S01]  /*3290*/  IMAD.HI.U32 R0, R3, R0, R2 ;  /* 0x0000000003007227 */ /* 0x000fe200078e0002 */
[----:B------:R-:W-:Y:S02]  /*32a0*/  IABS R2, R9 ;  /* 0x0000000900027213 */ /* 0x000fe40000000000 */
[----:B------:R-:W-:Y:S02]  /*32b0*/  IABS R3, UR51 ;  /* 0x0000003300037c13 */ /* 0x000fe40008000000 */
[----:B-1----:R-:W-:Y:S01]  /*32c0*/  IADD3 R4, PT, PT, R4, 0xffffffe, RZ ;  /* 0x0ffffffe04047810 */ /* 0x002fe20007ffe0ff */
[----:B------:R-:W-:-:S04]  /*32d0*/  IMAD.HI.U32 R0, R0, R2, RZ ;  /* 0x0000000200007227 */ /* 0x000fc800078e00ff */
[----:B------:R-:W-:-:S04]  /*32e0*/  IMAD.MOV R3, RZ, RZ, -R3 ;  /* 0x000000ffff037224 */ /* 0x000fc800078e0a03 */
[----:B------:R-:W-:-:S05]  /*32f0*/  IMAD R2, R0, R3, R2 ;  /* 0x0000000300027224 */ /* 0x000fca00078e0202 */
[----:B------:R-:W-:-:S13]  /*3300*/  ISETP.GT.U32.AND P0, PT, R5, R2, PT ;  /* 0x000000020500720c */ /* 0x000fda0003f04070 */
[----:B------:R-:W-:Y:S02]  /*3310*/  @!P0 IMAD.IADD R2, R2, 0x1, -R5 ;  /* 0x0000000102028824 */ /* 0x000fe400078e0a05 */
[----:B------:R-:W-:Y:S01]  /*3320*/  @!P0 VIADD R0, R0, 0x1 ;  /* 0x0000000100008836 */ /* 0x000fe20000000000 */
[----:B------:R-:W-:Y:S02]  /*3330*/  ISETP.NE.AND P0, PT, RZ, UR51, PT ;  /* 0x00000033ff007c0c */ /* 0x000fe4000bf05270 */
[----:B------:R-:W-:Y:S02]  /*3340*/  ISETP.GE.U32.AND P4, PT, R2, R5, PT ;  /* 0x000000050200720c */ /* 0x000fe40003f86070 */
[----:B------:R-:W-:Y:S01]  /*3350*/  LOP3.LUT R2, R9, UR51, RZ, 0x3c, !PT ;  /* 0x0000003309027c12 */ /* 0x000fe2000f8e3cff */
[----:B------:R-:W0:Y:S03]  /*3360*/  F2I.FTZ.U32.TRUNC.NTZ R5, R4 ;  /* 0x0000000400057305 */ /* 0x000e26000021f000 */
[----:B------:R-:W-:-:S07]  /*3370*/  ISETP.GE.AND P1, PT, R2, RZ, PT ;  /* 0x000000ff0200720c */ /* 0x000fce0003f26270 */
[----:B------:R-:W-:-:S05]  /*3380*/  @P4 VIADD R0, R0, 0x1 ;  /* 0x0000000100004836 */ /* 0x000fca0000000000 */
[----:B------:R-:W-:Y:S01]  /*3390*/  MOV R2, R0 ;  /* 0x0000000000027202 */ /* 0x000fe20000000f00 */
[----:B0-----:R-:W-:Y:S01]  /*33a0*/  IMAD.MOV R0, RZ, RZ, -R5 ;  /* 0x000000ffff007224 */ /* 0x001fe200078e0a05 */
[----:B------:R-:W-:-:S03]  /*33b0*/  MOV R4, RZ ;  /* 0x000000ff00047202 */ /* 0x000fc60000000f00 */
[----:B------:R-:W-:Y:S01]  /*33c0*/  @!P1 IMAD.MOV R2, RZ, RZ, -R2 ;  /* 0x000000ffff029224 */ /* 0x000fe200078e0a02 */
[----:B------:R-:W-:Y:S01]  /*33d0*/  @!P0 LOP3.LUT R2, RZ, UR51, RZ, 0x33, !PT ;  /* 0x00000033ff028c12 */ /* 0x000fe2000f8e33ff */
[----:B------:R-:W-:-:S03]  /*33e0*/  IMAD R0, R0, R6, RZ ;  /* 0x0000000600007224 */ /* 0x000fc600078e02ff */
[----:B------:R-:W-:Y:S01]  /*33f0*/  IABS R3, R2 ;  /* 0x0000000200037213 */ /* 0x000fe20000000000 */
[----:B------:R-:W-:Y:S01]  /*3400*/  IMAD.HI.U32 R4, R5, R0, R4 ;  /* 0x0000000005047227 */ /* 0x000fe200078e0004 */
[----:B------:R-:W-:-:S03]  /*3410*/  ISETP.GE.AND P1, PT, R2, RZ, PT ;  /* 0x000000ff0200720c */ /* 0x000fc60003f26270 */
[----:B------:R-:W-:-:S04]  /*3420*/  IMAD.MOV.U32 R0, RZ, RZ, R3 ;  /* 0x000000ffff007224 */ /* 0x000fc800078e0003 */
[----:B------:R-:W-:-:S04]  /*3430*/  IMAD.HI.U32 R3, R4, R0, RZ ;  /* 0x0000000004037227 */ /* 0x000fc800078e00ff */
[----:B------:R-:W-:-:S04]  /*3440*/  IMAD.MOV R3, RZ, RZ, -R3 ;  /* 0x000000ffff037224 */ /* 0x000fc800078e0a03 */
[----:B------:R-:W-:-:S05]  /*3450*/  IMAD R0, R6, R3, R0 ;  /* 0x0000000306007224 */ /* 0x000fca00078e0200 */
[----:B------:R-:W-:-:S13]  /*3460*/  ISETP.GT.U32.AND P0, PT, R6, R0, PT ;  /* 0x000000000600720c */ /* 0x000fda0003f04070 */
[----:B------:R-:W-:Y:S02]  /*3470*/  @!P0 IADD3 R0, PT, PT, R0, -R6, RZ ;  /* 0x8000000600008210 */ /* 0x000fe40007ffe0ff */
[----:B------:R-:W-:Y:S02]  /*3480*/  ISETP.NE.AND P0, PT, R7, RZ, PT ;  /* 0x000000ff0700720c */ /* 0x000fe40003f05270 */
[----:B------:R-:W-:-:S13]  /*3490*/  ISETP.GT.U32.AND P4, PT, R6, R0, PT ;  /* 0x000000000600720c */ /* 0x000fda0003f84070 */
[----:B------:R-:W-:-:S05]  /*34a0*/  @!P4 IMAD.IADD R0, R0, 0x1, -R6 ;  /* 0x000000010000c824 */ /* 0x000fca00078e0a06 */
[----:B------:R-:W-:Y:S02]  /*34b0*/  @!P1 IADD3 R0, PT, PT, -R0, RZ, RZ ;  /* 0x000000ff00009210 */ /* 0x000fe40007ffe1ff */
[----:B------:R-:W-:-:S05]  /*34c0*/  @!P0 LOP3.LUT R0, RZ, R7, RZ, 0x33, !PT ;  /* 0x00000007ff008212 */ /* 0x000fca00078e33ff */
[----:B------:R1:W-:Y:S02]  /*34d0*/  STL [R1], R0 ;  /* 0x0000000001007387 */ /* 0x0003e40000100800 */
.L_x_40:
[----:B------:R-:W-:-:S13]  /*34e0*/  ISETP.GE.AND P0, PT, R9, UR30, PT ;  /* 0x0000001e09007c0c */ /* 0x000fda000bf06270 */
[----:B------:R-:W-:Y:S05]  /*34f0*/  @!P0 BRA `(.L_x_41) ;  /* 0xffffffe400988947 */ /* 0x000fea000383ffff */
[----:B------:R-:W-:-:S12]  /*3500*/  UIADD3 UR46, UPT, UPT, UR46, 0x1, URZ ;  /* 0x000000012e2e7890 */ /* 0x000fd8000fffe0ff */
.L_x_22:
[----:B------:R-:W2:Y:S01]  /*3510*/  S2UR UR4, SR_CgaCtaId ;  /* 0x00000000000479c3 */ /* 0x000ea20000008800 */
[----:B------:R-:W-:Y:S02]  /*3520*/  UISETP.NE.AND UP0, UPT, UR24, 0x3, UPT ;  /* 0x000000031800788c */ /* 0x000fe4000bf05270 */
[----:B------:R-:W-:Y:S01]  /*3530*/  UIADD3 UR5, UPT, UPT, UR24, 0x2, URZ ;  /* 0x0000000218057890 */ /* 0x000fe2000fffe0ff */
[----:B------:R-:W-:-:S03]  /*3540*/  UMOV UR8, 0x400 ;  /* 0x0000040000087882 */ /* 0x000fc60000000000 */
[----:B------:R-:W-:-:S04]  /*3550*/  USEL UR5, UR5, 0x1, UP0 ;  /* 0x0000000105057887 */ /* 0x000fc80008000000 */
[----:B------:R-:W-:Y:S02]  /*3560*/  UISETP.NE.AND UP0, UPT, UR5, 0x4, UPT ;  /* 0x000000040500788c */ /* 0x000fe4000bf05270 */
[----:B------:R-:W-:Y:S02]  /*3570*/  UIADD3 UR5, UPT, UPT, UR5, 0x1, URZ ;  /* 0x0000000105057890 */ /* 0x000fe4000fffe0ff */
[----:B------:R-:W-:Y:S02]  /*3580*/  UISETP.EQ.XOR UP1, UPT, UR24, 0x3, !UP0 ;  /* 0x000000031800788c */ /* 0x000fe4000c722a70 */
[----:B------:R-:W-:-:S04]  /*3590*/  USEL UR5, UR5, 0x1, UP0 ;  /* 0x0000000105057887 */ /* 0x000fc80008000000 */
[----:B------:R-:W-:Y:S01]  /*35a0*/  UISETP.EQ.XOR UP0, UPT, UR5, 0x4, UP1 ;  /* 0x000000040500788c */ /* 0x000fe20008f02a70 */
[----:B012---:R-:W-:-:S03]  /*35b0*/  IMAD.U32 R0, RZ, RZ, UR4 ;  /* 0x00000004ff007e24 */ /* 0x007fc6000f8e00ff */
[----:B------:R-:W-:Y:S02]  /*35c0*/  USEL UR4, URZ, 0x1, !UP0 ;  /* 0x00000001ff047887 */ /* 0x000fe4000c000000 */
[----:B------:R-:W-:Y:S01]  /*35d0*/  UISETP.NE.AND UP0, UPT, UR5, 0x4, UPT ;  /* 0x000000040500788c */ /* 0x000fe2000bf05270 */
[----:B------:R-:W-:Y:S01]  /*35e0*/  R2UR UR6, R0 ;  /* 0x00000000000672ca */ /* 0x000fe200000e0000 */
[----:B------:R-:W-:Y:S01]  /*35f0*/  ULOP3.LUT UR4, UR48, UR4, URZ, 0x3c, !UPT ;  /* 0x0000000430047292 */ /* 0x000fe2000f8e3cff */
[----:B------:R0:W-:Y:S11]  /*3600*/  STL [R1+0x4], R0 ;  /* 0x0000040001007387 */ /* 0x0001f60000100800 */
[----:B------:R-:W-:-:S02]  /*3610*/  ULEA UR6, UR6, UR8, 0x18 ;  /* 0x0000000806067291 */ /* 0x000fc4000f8ec0ff */
[----:B------:R-:W-:Y:S02]  /*3620*/  USEL UR8, UR5, URZ, UP0 ;  /* 0x000000ff05087287 */ /* 0x000fe40008000000 */
[----:B------:R-:W-:Y:S02]  /*3630*/  USHF.L.U32 UR5, UR4, 0x1f, URZ ;  /* 0x0000001f04057899 */ /* 0x000fe400080006ff */
[----:B------:R-:W-:Y:S02]  /*3640*/  ULEA UR4, UR8, UR6, 0x3 ;  /* 0x0000000608047291 */ /* 0x000fe4000f8e18ff */
[----:B------:R-:W-:-:S04]  /*3650*/  UISETP.NE.AND UP0, UPT, UR46, 0x2, UPT ;  /* 0x000000022e00788c */ /* 0x000fc8000bf05270 */
[----:B------:R-:W-:Y:S01]  /*3660*/  USEL UR8, URZ, 0x1, UP0 ;  /* 0x00000001ff087887 */ /* 0x000fe20008000000 */
[----:B0-----:R-:W-:Y:S01]  /*3670*/  IMAD.U32 R0, RZ, RZ, UR5 ;  /* 0x00000005ff007e24 */ /* 0x001fe2000f8e00ff */
[----:B------:R-:W-:Y:S02]  /*3680*/  USEL UR46, UR46, URZ, UP0 ;  /* 0x000000ff2e2e7287 */ /* 0x000fe40008000000 */
[----:B------:R-:W-:Y:S01]  /*3690*/  ULOP3.LUT UR8, UR49, UR8, URZ, 0x3c, !UPT ;  /* 0x0000000831087292 */ /* 0x000fe2000f8e3cff */
[----:B------:R0:W1:Y:S01]  /*36a0*/  SYNCS.PHASECHK.TRANS64.TRYWAIT P0, [UR4+0x40], R0 ;  /* 0x00004000ff0075a7 */ /* 0x0000620008001104 */
[----:B------:R-:W-:Y:S02]  /*36b0*/  UISETP.NE.AND UP0, UPT, UR57, URZ, UPT ;  /* 0x000000ff3900728c */ /* 0x000fe4000bf05270 */
[----:B------:R-:W-:-:S06]  /*36c0*/  USHF.L.U32 UR8, UR8, 0x1f, URZ ;  /* 0x0000001f08087899 */ /* 0x000fcc00080006ff */
[----:B------:R-:W-:Y:S01]  /*36d0*/  IMAD.U32 R2, RZ, RZ, UR8 ;  /* 0x00000008ff027e24 */ /* 0x000fe2000f8e00ff */
[----:B0-----:R-:W-:-:S04]  /*36e0*/  MOV R0, UR46 ;  /* 0x0000002e00007c02 */ /* 0x001fc80008000f00 */
[----:B------:R-:W-:Y:S01]  /*36f0*/  LEA R0, R0, UR6, 0x3 ;  /* 0x0000000600007c11 */ /* 0x000fe2000f8e18ff */
[----:B-1----:R-:W-:Y:S06]  /*3700*/  @!P0 BRA `(.L_x_42) ;  /* 0x000000d8007c8947 */ /* 0x002fec0003800000 */
.L_x_188:
[----:B------:R-:W-:Y:S05]  /*3710*/  BRA.U UP0, `(.L_x_43) ;  /* 0x00000001000c7547 */ /* 0x000fea000b800000 */
[----:B------:R-:W-:-:S13]  /*3720*/  ELECT P0, URZ, PT ;  /* 0x0000000000ff782f */ /* 0x000fda0003800000 */
[----:B0-----:R-:W-:-:S04]  /*3730*/  @P0 MOV R3, 0x8000 ;  /* 0x0000800000030802 */ /* 0x001fc80000000f00 */
[----:B------:R1:W-:Y:S03]  /*3740*/  @P0 SYNCS.ARRIVE.TRANS64 RZ, [UR4+0x20], R3 ;  /* 0x00002003ffff09a7 */ /* 0x0003e60008000004 */
.L_x_43:
[----:B------:R-:W2:Y:S01]  /*3750*/  SYNCS.PHASECHK.TRANS64.TRYWAIT P0, [R0+URZ+0x10], R2 ;  /* 0x00001002000075a7 */ /* 0x000ea200080011ff */
[----:B------:R-:W-:Y:S01]  /*3760*/  PLOP3.LUT P1, PT, PT, PT, PT, 0x8, 0x80 ;  /* 0x000000000080781c */ /* 0x000fe20003f2e170 */
[----:B--2---:R-:W-:-:S12]  /*3770*/  @!P0 BRA `(.L_x_44) ;  /* 0x000000d800888947 */ /* 0x004fd80003800000 */
.L_x_190:
[----:B------:R-:W-:Y:S05]  /*3780*/  BRA.U UP0, `(.L_x_21) ;  /* 0x0000000100187547 */ /* 0x000fea000b800000 */
[----:B------:R-:W-:Y:S01]  /*3790*/  ELECT P0, URZ, PT ;  /* 0x0000000000ff782f */ /* 0x000fe20003800000 */
[----:B------:R-:W-:-:S12]  /*37a0*/  BSSY.RECONVERGENT B0, `(.L_x_21) ;  /* 0x0000004000007945 */ /* 0x000fd80003800200 */
[----:B------:R-:W-:Y:S05]  /*37b0*/  @!P0 BRA `(.L_x_45) ;  /* 0x0000000000088947 */ /* 0x000fea0003800000 */
[----:B------:R-:W-:-:S04]  /*37c0*/  HFMA2 R2, -RZ, RZ, 5.9604644775390625e-08, 0 ;  /* 0x00010000ff027431 */ /* 0x000fc800000001ff */
[----:B------:R2:W-:Y:S03]  /*37d0*/  SYNCS.ARRIVE.TRANS64 RZ, [R0+URZ], R2 ;  /* 0x0000000200ff79a7 */ /* 0x0005e600080000ff */
.L_x_45:
[----:B------:R-:W-:Y:S05]  /*37e0*/  BSYNC.RECONVERGENT B0 ;  /* 0x0000000000007941 */ /* 0x000fea0003800200 */
.L_x_21:
[----:B------:R-:W-:-:S09]  /*37f0*/  UISETP.NE.AND UP0, UPT, UR58, 0x8, UPT ;  /* 0x000000083a00788c */ /* 0x000fd2000bf05270 */
[----:B------:R-:W-:Y:S05]  /*3800*/  BRA.U UP0, `(.L_x_46) ;  /* 0x0000005100e47547 */ /* 0x000fea000b800000 */
[----:B------:R-:W-:-:S08]  /*3810*/  NOP ;  /* 0x0000000000007918 */ /* 0x000fd00000000000 */
[----:B------:R-:W3:-:S00]  /*3820*/  USETMAXREG.DEALLOC.CTAPOOL 0x20 ;  /* 0x00000020000079c8 */ /* 0x000ec000080e0500 */
[----:B------:R-:W4:Y:S01]  /*3830*/  LDCU UR9, c[0x0][0x500] ;  /* 0x0000a000ff0977ac */ /* 0x000f220008000800 */
[----:B---3--:R-:W-:Y:S01]  /*3840*/  HFMA2 R27, -RZ, RZ, 0, 5.9604644775390625e-08 ;  /* 0x00000001ff1b7431 */ /* 0x008fe200000001ff */
[----:B------:R-:W-:Y:S02]  /*3850*/  MOV R4, 0x1 ;  /* 0x0000000100047802 */ /* 0x000fe40000000f00 */
[----:B------:R-:W-:Y:S01]  /*3860*/  MOV R28, 0x1 ;  /* 0x00000001001c7802 */ /* 0x000fe20000000f00 */
[----:B----4-:R-:W-:Y:S02]  /*3870*/  UIADD3 UR4, UPT, UPT, -UR9, URZ, URZ ;  /* 0x000000ff09047290 */ /* 0x010fe4000fffe1ff */
        /* <DEDUP_REMOVED lines=10> */
[----:B------:R-:W-:Y:S05]  /*3920*/  @!P1 BRA `(.L_x_47) ;  /* 0x0000005000409947 */ /* 0x000fea0003800000 */
[----:B0-2---:R-:W2:Y:S01]  /*3930*/  LDL R2, [R1+0x4] ;  /* 0x0000040001027983 */ /* 0x005ea20000100800 */
[----:B------:R-:W0:Y:S01]  /*3940*/  S2UR UR23, SR_CgaCtaId ;  /* 0x00000000001779c3 */ /* 0x000e220000008800 */
[----:B------:R-:W-:Y:S01]  /*3950*/  UIADD3 UR27, UPT, UPT, UR6, 0x18f, URZ ;  /* 0x0000018f061b7890 */ /* 0x000fe2000fffe0ff */
[----:B------:R-:W-:Y:S01]  /*3960*/  BSSY B3, `(.L_x_48) ;  /* 0x00004d9000037945 */ /* 0x000fe20003800000 */
[----:B------:R-:W-:Y:S01]  /*3970*/  USHF.R.U32.HI UR28, URZ, 0x4, UR53 ;  /* 0x00000004ff1c7899 */ /* 0x000fe20008011635 */
[----:B------:R-:W-:Y:S01]  /*3980*/  IMAD.MOV.U32 R29, RZ, RZ, RZ ;  /* 0x000000ffff1d7224 */ /* 0x000fe200078e00ff */
[----:B------:R-:W-:Y:S01]  /*3990*/  UISETP.LT.AND UP0, UPT, UR26, 0x3, UPT ;  /* 0x000000031a00788c */ /* 0x000fe2000bf01270 */
[----:B------:R-:W-:Y:S01]  /*39a0*/  IMAD.MOV.U32 R28, RZ, RZ, 0x1 ;  /* 0x00000001ff1c7424 */ /* 0x000fe200078e00ff */
[----:B------:R-:W-:Y:S01]  /*39b0*/  USHF.R.U32.HI UR27, URZ, 0x4, UR27 ;  /* 0x00000004ff1b7899 */ /* 0x000fe2000801161b */
[----:B------:R-:W3:Y:S01]  /*39c0*/  S2UR UR18, SR_CgaCtaId ;  /* 0x00000000001279c3 */ /* 0x000ee20000008800 */
[----:B------:R-:W-:Y:S01]  /*39d0*/  UMOV UR29, 0x1 ;  /* 0x00000001001d7882 */ /* 0x000fe20000000000 */
[----:B------:R-:W-:Y:S01]  /*39e0*/  UISETP.NE.AND UP1, UPT, UR60, URZ, UPT ;  /* 0x000000ff3c00728c */ /* 0x000fe2000bf25270 */
[----:B------:R-:W-:Y:S01]  /*39f0*/  MOV R14, RZ ;  /* 0x000000ff000e7202 */ /* 0x000fe20000000f00 */
[----:B------:R-:W-:Y:S01]  /*3a00*/  UISETP.NE.AND UP2, UPT, UR59, URZ, UPT ;  /* 0x000000ff3b00728c */ /* 0x000fe2000bf45270 */
[----:B-1----:R-:W-:Y:S01]  /*3a10*/  CS2R R6, SRZ ;  /* 0x0000000000067805 */ /* 0x002fe2000001ff00 */
[----:B------:R-:W-:Y:S01]  /*3a20*/  UIMAD UR25, UR39, UR38, URZ ;  /* 0x00000026271972a4 */ /* 0x000fe2000f8e02ff */
[----:B------:R-:W-:Y:S01]  /*3a30*/  IMAD.MOV.U32 R27, RZ, RZ, 0x1 ;  /* 0x00000001ff1b7424 */ /* 0x000fe200078e00ff */
[----:B------:R-:W1:Y:S01]  /*3a40*/  S2UR UR16, SR_CgaCtaId ;  /* 0x00000000001079c3 */ /* 0x000e620000008800 */
[----:B------:R-:W-:Y:S01]  /*3a50*/  ULOP3.LUT UR28, UR28, 0x3fd8, URZ, 0xc0, !UPT ;  /* 0x00003fd81c1c7892 */ /* 0x000fe2000f8ec0ff */
[----:B------:R-:W-:Y:S01]  /*3a60*/  MOV R4, RZ ;  /* 0x000000ff00047202 */ /* 0x000fe20000000f00 */
[----:B------:R-:W-:Y:S01]  /*3a70*/  USEL UR33, UR26, 0x3, !UP0 ;  /* 0x000000031a217887 */ /* 0x000fe2000c000000 */
[----:B------:R-:W-:Y:S01]  /*3a80*/  IMAD.MOV.U32 R22, RZ, RZ, RZ ;  /* 0x000000ffff167224 */ /* 0x000fe200078e00ff */
[----:B------:R-:W-:Y:S01]  /*3a90*/  ULOP3.LUT UR27, UR27, 0x3fd8, URZ, 0xc0, !UPT ;  /* 0x00003fd81b1b7892 */ /* 0x000fe2000f8ec0ff */
[----:B------:R-:W-:Y:S01]  /*3aa0*/  MOV R20, RZ ;  /* 0x000000ff00147202 */ /* 0x000fe20000000f00 */
[----:B------:R-:W-:Y:S01]  /*3ab0*/  UMOV UR24, 0x400 ;  /* 0x0000040000187882 */ /* 0x000fe20000000000 */
[----:B------:R-:W4:Y:S01]  /*3ac0*/  S2UR UR15, SR_CgaCtaId ;  /* 0x00000000000f79c3 */ /* 0x000f220000008800 */
[----:B------:R-:W-:-:S02]  /*3ad0*/  USEL UR21, URZ, 0x4000, UP1 ;  /* 0x00004000ff157887 */ /* 0x000fc40008800000 */
[----:B------:R-:W-:Y:S02]  /*3ae0*/  USEL UR19, URZ, 0x4000, UP1 ;  /* 0x00004000ff137887 */ /* 0x000fe40008800000 */
[----:B------:R-:W-:Y:S02]  /*3af0*/  USEL UR32, URZ, 0x4000, UP2 ;  /* 0x00004000ff207887 */ /* 0x000fe40009000000 */
[----:B------:R-:W-:Y:S01]  /*3b00*/  USEL UR22, URZ, 0x4000, UP2 ;  /* 0x00004000ff167887 */ /* 0x000fe20009000000 */
[----:B------:R-:W1:Y:S01]  /*3b10*/  S2UR UR14, SR_CgaCtaId ;  /* 0x00000000000e79c3 */ /* 0x000e620000008800 */
[----:B------:R-:W-:Y:S02]  /*3b20*/  USEL UR20, URZ, 0x4000, UP2 ;  /* 0x00004000ff147887 */ /* 0x000fe40009000000 */
[----:B------:R-:W-:Y:S02]  /*3b30*/  UISETP.NE.AND UP1, UPT, UR51, URZ, UPT ;  /* 0x000000ff3300728c */ /* 0x000fe4000bf25270 */
[----:B------:R-:W-:-:S02]  /*3b40*/  UIMAD UR25, UR25, UR31, URZ ;  /* 0x0000001f191972a4 */ /* 0x000fc4000f8e02ff */
[----:B0-----:R-:W-:Y:S01]  /*3b50*/  ULEA UR17, UR23, UR24, 0x18 ;  /* 0x0000001817117291 */ /* 0x001fe2000f8ec0ff */
[----:B------:R-:W0:Y:S01]  /*3b60*/  S2UR UR13, SR_CgaCtaId ;  /* 0x00000000000d79c3 */ /* 0x000e220000008800 */
[----:B------:R-:W-:Y:S02]  /*3b70*/  ULOP3.LUT UR28, UR28, 0x10000, URZ, 0xfc, !UPT ;  /* 0x000100001c1c7892 */ /* 0x000fe4000f8efcff */
[----:B------:R-:W-:Y:S02]  /*3b80*/  UIADD3 UR33, UPT, UPT, UR33, -0x2, URZ ;  /* 0xfffffffe21217890 */ /* 0x000fe4000fffe0ff */
[----:B------:R-:W-:-:S03]  /*3b90*/  ULOP3.LUT UR27, UR27, 0x10000, URZ, 0xfc, !UPT ;  /* 0x000100001b1b7892 */ /* 0x000fc6000f8efcff */
[----:B------:R-:W0:Y:S01]  /*3ba0*/  S2UR UR12, SR_CgaCtaId ;  /* 0x00000000000c79c3 */ /* 0x000e220000008800 */
[C---:B--2---:R-:W-:Y:S02]  /*3bb0*/  LEA.HI R0, R2.reuse, R2, RZ, 0x1 ;  /* 0x0000000202007211 */ /* 0x044fe400078f08ff */
[----:B------:R-:W-:Y:S02]  /*3bc0*/  R2UR UR56, R2 ;  /* 0x00000000023872ca */ /* 0x000fe400000e0000 */
[----:B------:R-:W-:-:S13]  /*3bd0*/  R2UR UR4, R0 ;  /* 0x00000000000472ca */ /* 0x000fda00000e0000 */
[----:B------:R-:W-:-:S04]  /*3be0*/  ULOP3.LUT UR4, UR4, 0xfffffffe, URZ, 0xc0, !UPT ;  /* 0xfffffffe04047892 */ /* 0x000fc8000f8ec0ff */
[----:B------:R-:W-:-:S04]  /*3bf0*/  UIADD3 UR56, UPT, UPT, -UR4, UR56, URZ ;  /* 0x0000003804387290 */ /* 0x000fc8000fffe1ff */
[----:B------:R-:W-:Y:S02]  /*3c00*/  ULOP3.LUT UR5, UR56, 0x1, URZ, 0x3c, !UPT ;  /* 0x0000000138057892 */ /* 0x000fe4000f8e3cff */
[----:B------:R-:W-:Y:S02]  /*3c10*/  USHF.L.U32 UR4, UR29, UR56, URZ ;  /* 0x000000381d047299 */ /* 0x000fe400080006ff */
[----:B------:R-:W-:-:S04]  /*3c20*/  USHF.L.U32 UR29, UR29, UR5, URZ ;  /* 0x000000051d1d7299 */ /* 0x000fc800080006ff */
[----:B01-34-:R-:W-:-:S12]  /*3c30*/  ULOP3.LUT UR29, UR29, UR4, URZ, 0xfc, !UPT ;  /* 0x000000041d1d7292 */ /* 0x01bfd8000f8efcff */
.L_x_111:
[----:B------:R-:W-:-:S09]  /*3c40*/  UISETP.GE.AND UP0, UPT, UR26, 0x2, UPT ;  /* 0x000000021a00788c */ /* 0x000fd2000bf06270 */
[----:B0123--:R-:W-:Y:S05]  /*3c50*/  BRA.U !UP0, `(.L_x_49) ;  /* 0x0000003108887547 */ /* 0x00ffea000b800000 */
[----:B------:R-:W-:Y:S01]  /*3c60*/  UISETP.NE.AND UP0, UPT, UR56, URZ, UPT ;  /* 0x000000ff3800728c */ /* 0x000fe2000bf05270 */
[----:B------:R-:W-:Y:S02]  /*3c70*/  PLOP3.LUT P6, PT, PT, PT, PT, 0x8, 0x80 ;  /* 0x000000000080781c */ /* 0x000fe40003fce170 */
[----:B------:R-:W-:-:S06]  /*3c80*/  MOV R21, R20 ;  /* 0x0000001400157202 */ /* 0x000fcc0000000f00 */
[----:B------:R-:W-:Y:S05]  /*3c90*/  BRA.U UP0, `(.L_x_50) ;  /* 0x0000000900947547 */ /* 0x000fea000b800000 */
[----:B------:R-:W-:Y:S01]  /*3ca0*/  IMAD.U32 R0, RZ, RZ, UR18 ;  /* 0x00000012ff007e24 */ /* 0x000fe2000f8e00ff */
[----:B------:R-:W-:Y:S01]  /*3cb0*/  MOV R9, 0x400 ;  /* 0x0000040000097802 */ /* 0x000fe20000000f00 */
[----:B------:R-:W-:Y:S03]  /*3cc0*/  BSSY B0, `(.L_x_51) ;  /* 0x0000007000007945 */ /* 0x000fe60003800000 */
[----:B------:R-:W-:Y:S01]  /*3cd0*/  LEA R9, R0, R9, 0x18 ;  /* 0x0000000900097211 */ /* 0x000fe200078ec0ff */
[----:B------:R0:W-:Y:S04]  /*3ce0*/  STL [R1+0x4], R0 ;  /* 0x0000040001007387 */ /* 0x0001e80000100800 */
[----:B------:R-:W-:Y:S01]  /*3cf0*/  IMAD R17, R4, 0x8, R9 ;  /* 0x0000000804117824 */ /* 0x000fe200078e0209 */
[----:B0-----:R-:W-:-:S04]  /*3d00*/  SHF.L.U32 R0, R27, 0x1f, RZ ;  /* 0x0000001f1b007819 */ /* 0x001fc800000006ff */
[----:B------:R-:W0:Y:S02]  /*3d10*/  SYNCS.PHASECHK.TRANS64.TRYWAIT P0, [R17+URZ+0x70], R0 ;  /* 0x00007000110075a7 */ /* 0x000e2400080011ff */
[----:B0-----:R-:W-:Y:S05]  /*3d20*/  @!P0 BRA `(.L_x_52) ;  /* 0x000000d4003c8947 */ /* 0x001fea0003800000 */
.L_x_192:
[----:B------:R-:W-:Y:S05]  /*3d30*/  BSYNC B0 ;  /* 0x0000000000007941 */ /* 0x000fea0003800000 */
.L_x_51:
[----:B------:R-:W-:Y:S02]  /*3d40*/  IMAD.MOV.U32 R15, RZ, RZ, 0x10202010 ;  /* 0x10202010ff0f7424 */ /* 0x000fe400078e00ff */
[----:B------:R-:W-:Y:S01]  /*3d50*/  HFMA2 R5, -RZ, RZ, 0, 0 ;  /* 0x00000000ff057431 */ /* 0x000fe200000001ff */
[----:B------:R-:W-:Y:S01]  /*3d60*/  BSSY B1, `(.L_x_53) ;  /* 0x000008e000017945 */ /* 0x000fe20003800000 */
[----:B------:R-:W-:Y:S01]  /*3d70*/  PLOP3.LUT P1, PT, PT, PT, PT, 0x8, 0x80 ;  /* 0x000000000080781c */ /* 0x000fe20003f2e170 */
[C---:B------:R-:W-:Y:S01]  /*3d80*/  VIADD R16, R4.reuse, 0x1 ;  /* 0x0000000104107836 */ /* 0x040fe20000000000 */
[----:B------:R-:W-:Y:S01]  /*3d90*/  SEL R15, R15, 0x10200010, !P2 ;  /* 0x102000100f0f7807 */ /* 0x000fe20005000000 */
[----:B------:R-:W-:Y:S01]  /*3da0*/  IMAD.MOV.U32 R21, RZ, RZ, R20 ;  /* 0x000000ffff157224 */ /* 0x000fe200078e0014 */
[----:B------:R-:W-:Y:S02]  /*3db0*/  PLOP3.LUT P0, PT, PT, PT, PT, 0x80, 0x8 ;  /* 0x000000000008781c */ /* 0x000fe40003f0f070 */
[----:B------:R-:W-:Y:S01]  /*3dc0*/  SHF.L.U32 R0, R4, 0x7, RZ ;  /* 0x0000000704007819 */ /* 0x000fe200000006ff */
[----:B------:R-:W-:-:S10]  /*3dd0*/  VIADD R15, R15, UR32 ;  /* 0x000000200f0f7c36 */ /* 0x000fd40008000000 */
.L_x_58:
[----:B------:R-:W-:Y:S01]  /*3de0*/  IMAD R4, R21, 0x8, R9 ;  /* 0x0000000815047824 */ /* 0x000fe200078e0209 */
[----:B------:R-:W-:Y:S01]  /*3df0*/  BSSY B0, `(.L_x_54) ;  /* 0x0000006000007945 */ /* 0x000fe20003800000 */
[----:B0-----:R-:W-:Y:S01]  /*3e00*/  IMAD.U32 R3, R22, -0x80000000, RZ ;  /* 0x8000000016037824 */ /* 0x001fe200078e00ff */
[----:B------:R-:W-:Y:S02]  /*3e10*/  LEA R8, R7, R9, 0x3 ;  /* 0x0000000907087211 */ /* 0x000fe400078e18ff */
[----:B------:R-:W-:Y:S01]  /*3e20*/  SHF.L.U32 R2, R6, 0x1f, RZ ;  /* 0x0000001f06027819 */ /* 0x000fe200000006ff */
[----:B------:R-:W0:Y:S02]  /*3e30*/  SYNCS.PHASECHK.TRANS64.TRYWAIT P4, [R4+URZ], R3 ;  /* 0x00000003040075a7 */ /* 0x000e2400080811ff */
[----:B01----:R-:W-:Y:S05]  /*3e40*/  @!P4 BRA `(.L_x_55) ;  /* 0x000000d40010c947 */ /* 0x003fea0003800000 */
.L_x_194:
[----:B------:R-:W-:Y:S05]  /*3e50*/  BSYNC B0 ;  /* 0x0000000000007941 */ /* 0x000fea0003800000 */
.L_x_54:
[----:B------:R-:W1:Y:S01]  /*3e60*/  SYNCS.PHASECHK.TRANS64.TRYWAIT P4, [R8+URZ+0x20], R2 ;  /* 0x00002002080075a7 */ /* 0x000e6200080811ff */
[----:B------:R-:W-:Y:S04]  /*3e70*/  BSSY B0, `(.L_x_56) ;  /* 0x0000002000007945 */ /* 0x000fe80003800000 */
[----:B-1----:R-:W-:Y:S05]  /*3e80*/  @!P4 BRA `(.L_x_57) ;  /* 0x000000d4001cc947 */ /* 0x002fea0003800000 */
.L_x_196:
[----:B------:R-:W-:Y:S05]  /*3e90*/  BSYNC B0 ;  /* 0x0000000000007941 */ /* 0x000fea0003800000 */
.L_x_56:
[----:B0-----:R-:W-:Y:S02]  /*3ea0*/  LEA R4, R7, UR28, 0xa ;  /* 0x0000001c07047c11 */ /* 0x001fe4000f8e50ff */
[----:B------:R-:W-:Y:S02]  /*3eb0*/  ELECT P4, URZ, PT ;  /* 0x0000000000ff782f */ /* 0x000fe40003880000 */
[----:B------:R-:W-:Y:S01]  /*3ec0*/  R2UR UR5, R15 ;  /* 0x000000000f0572ca */ /* 0x000fe200000e0000 */
[----:B------:R-:W-:Y:S10]  /*3ed0*/  VIADD R2, R5, UR27 ;  /* 0x0000001b05027c36 */ /* 0x000ff40008000000 */
[----:B------:R-:W-:Y:S01]  /*3ee0*/  @P4 R2UR.BROADCAST UR42, R4 ;  /* 0x00000000042a42ca */ /* 0x000fe200008e0000 */
[----:B------:R-:W-:Y:S01]  /*3ef0*/  UMOV UR4, URZ ;  /* 0x000000ff00047c82 */ /* 0x000fe20008000000 */
[----:B------:R-:W-:Y:S01]  /*3f00*/  @P4 R2UR.BROADCAST UR8, R0 ;  /* 0x00000000000842ca */ /* 0x000fe200008e0000 */
[----:B------:R-:W-:Y:S01]  /*3f10*/  VIADD R21, R21, 0x1 ;  /* 0x0000000115157836 */ /* 0x000fe20000000000 */
[----:B------:R-:W-:Y:S01]  /*3f20*/  @P4 R2UR.BROADCAST UR10, R2 ;  /* 0x00000000020a42ca */ /* 0x000fe200008e0000 */
[----:B------:R-:W-:Y:S02]  /*3f30*/  VIADD R7, R7, 0x1 ;  /* 0x0000000107077836 */ /* 0x000fe40000000000 */
[----:B------:R-:W-:Y:S01]  /*3f40*/  @P4 IMAD.MOV.U32 R5, RZ, RZ, 0x40004040 ;  /* 0x40004040ff054424 */ /* 0x000fe200078e00ff */
[----:B------:R-:W-:Y:S01]  /*3f50*/  @P4 VOTEU.ANY UP0, P1 ;  /* 0x0000000000ff4886 */ /* 0x000fe20000800100 */
[----:B-1----:R-:W-:Y:S01]  /*3f60*/  @P4 IMAD.MOV.U32 R3, RZ, RZ, 0x40004040 ;  /* 0x40004040ff034424 */ /* 0x002fe200078e00ff */
[----:B------:R-:W-:Y:S11]  /*3f70*/  ELECT P1, URZ, PT ;  /* 0x0000000000ff782f */ /* 0x000ff60003820000 */
[----:B------:R-:W-:Y:S02]  /*3f80*/  @!UPT UIADD3 URZ, UPT, UPT, URZ, URZ, URZ ;  /* 0x000000fffffff290 */ /* 0x000fe4000fffe0ff */
[----:B------:R-:W-:Y:S02]  /*3f90*/  @P1 R2UR.BROADCAST UR34, R0 ;  /* 0x00000000002212ca */ /* 0x000fe400008e0000 */
[----:B------:R-:W-:Y:S02]  /*3fa0*/  @P4 R2UR.BROADCAST UR43, R5 ;  /* 0x00000000052b42ca */ /* 0x000fe400008e0000 */
[----:B------:R-:W-:Y:S02]  /*3fb0*/  @P4 R2UR.BROADCAST UR11, R3 ;  /* 0x00000000030b42ca */ /* 0x000fe400008e0000 */
[----:B------:R-:W-:Y:S02]  /*3fc0*/  PLOP3.LUT P4, PT, P0, PT, PT, 0x80, 0x8 ;  /* 0x000000000008781c */ /* 0x000fe4000078f070 */
[C---:B------:R-:W-:Y:S04]  /*3fd0*/  ISETP.NE.AND P0, PT, R7.reuse, 0x4, PT ;  /* 0x000000040700780c */ /* 0x040fe80003f05270 */
[----:B------:R-:W-:Y:S01]  /*3fe0*/  SEL R7, R7, RZ, P0 ;  /* 0x000000ff07077207 */ /* 0x000fe20000000000 */
[----:B------:R-:W-:Y:S02]  /*3ff0*/  @P1 VIADD R12, R4, 0x2 ;  /* 0x00000002040c1836 */ /* 0x000fe40000000000 */
[----:B------:R-:W-:Y:S02]  /*4000*/  @P1 VIADD R10, R2, 0x2 ;  /* 0x00000002020a1836 */ /* 0x000fe40000000000 */
[----:B------:R0:W-:Y:S01]  /*4010*/  UTCHMMA.2CTA gdesc[UR10], gdesc[UR42], tmem[UR8], tmem[UR4], idesc[UR5], UP0 ;  /* 0x00ff042a0a0075ea */ /* 0x0001e20008200008 */
[----:B------:R-:W-:Y:S01]  /*4020*/  @P1 R2UR.BROADCAST UR40, R12 ;  /* 0x000000000c2812ca */ /* 0x000fe200008e0000 */
[----:B------:R-:W-:Y:S01]  /*4030*/  @P1 IMAD.MOV.U32 R13, RZ, RZ, 0x40004040 ;  /* 0x40004040ff0d1424 */ /* 0x000fe200078e00ff */
[----:B------:R-:W-:Y:S01]  /*4040*/  @P1 R2UR.BROADCAST UR36, R10 ;  /* 0x000000000a2412ca */ /* 0x000fe200008e0000 */
[----:B------:R-:W-:Y:S03]  /*4050*/  @P1 IMAD.MOV.U32 R11, RZ, RZ, 0x40004040 ;  /* 0x40004040ff0b1424 */ /* 0x000fe600078e00ff */
[----:B------:R-:W-:Y:S02]  /*4060*/  @P1 R2UR.BROADCAST UR41, R13 ;  /* 0x000000000d2912ca */ /* 0x000fe400008e0000 */
[----:B------:R-:W-:Y:S02]  /*4070*/  @P1 R2UR.BROADCAST UR37, R11 ;  /* 0x000000000b2512ca */ /* 0x000fe400008e0000 */
[----:B------:R-:W-:Y:S11]  /*4080*/  ELECT P1, URZ, PT ;  /* 0x0000000000ff782f */ /* 0x000ff60003820000 */
[----:B------:R-:W-:Y:S02]  /*4090*/  @!UPT UIADD3 URZ, UPT, UPT, URZ, URZ, URZ ;  /* 0x000000fffffff290 */ /* 0x000fe4000fffe0ff */
[----:B------:R-:W-:Y:S01]  /*40a0*/  @P1 VIADD R12, R4, 0x4 ;  /* 0x00000004040c1836 */ /* 0x000fe20000000000 */
[----:B0-----:R-:W-:Y:S01]  /*40b0*/  @P1 R2UR.BROADCAST UR4, R0 ;  /* 0x00000000000412ca */ /* 0x001fe200008e0000 */
[----:B------:R-:W-:Y:S01]  /*40c0*/  UMOV UR42, URZ ;  /* 0x000000ff002a7c82 */ /* 0x000fe20008000000 */
[----:B------:R-:W-:Y:S02]  /*40d0*/  UMOV UR43, UR5 ;  /* 0x00000005002b7c82 */ /* 0x000fe40008000000 */
[----:B------:R-:W-:Y:S01]  /*40e0*/  @P1 R2UR.BROADCAST UR10, R12 ;  /* 0x000000000c0a12ca */ /* 0x000fe200008e0000 */
[----:B------:R0:W-:Y:S01]  /*40f0*/  UTCHMMA.2CTA gdesc[UR36], gdesc[UR40], tmem[UR34], tmem[UR42], idesc[UR43], UPT ;  /* 0x00ff2a28240075ea */ /* 0x0001e2000ba00022 */
[----:B------:R-:W-:Y:S02]  /*4100*/  @P1 VIADD R10, R2, 0x4 ;  /* 0x00000004020a1836 */ /* 0x000fe40000000000 */
[----:B------:R-:W-:Y:S02]  /*4110*/  @P1 IMAD.MOV.U32 R13, RZ, RZ, 0x40004040 ;  /* 0x40004040ff0d1424 */ /* 0x000fe400078e00ff */
[----:B------:R-:W-:Y:S01]  /*4120*/  @P1 IMAD.MOV.U32 R11, RZ, RZ, 0x40004040 ;  /* 0x40004040ff0b1424 */ /* 0x000fe200078e00ff */
[----:B------:R-:W-:Y:S02]  /*4130*/  @P1 R2UR.BROADCAST UR8, R10 ;  /* 0x000000000a0812ca */ /* 0x000fe400008e0000 */
[----:B------:R-:W-:Y:S02]  /*4140*/  @P1 R2UR.BROADCAST UR11, R13 ;  /* 0x000000000d0b12ca */ /* 0x000fe400008e0000 */
[----:B------:R-:W-:Y:S02]  /*4150*/  @P1 R2UR.BROADCAST UR9, R11 ;  /* 0x000000000b0912ca */ /* 0x000fe400008e0000 */
[----:B------:R-:W-:Y:S11]  /*4160*/  ELECT P1, URZ, PT ;  /* 0x0000000000ff782f */ /* 0x000ff60003820000 */
[----:B------:R1:W-:Y:S02]  /*4170*/  UTCHMMA.2CTA gdesc[UR8], gdesc[UR10], tmem[UR4], tmem[UR42], idesc[UR43], UPT ;  /* 0x00ff2a0a080075ea */ /* 0x0003e4000ba00004 */
[----:B------:R-:W-:Y:S01]  /*4180*/  @P1 VIADD R12, R4, 0x6 ;  /* 0x00000006040c1836 */ /* 0x000fe20000000000 */
[----:B0-----:R-:W-:Y:S01]  /*4190*/  @P1 R2UR.BROADCAST UR34, R0 ;  /* 0x00000000002212ca */ /* 0x001fe200008e0000 */
[----:B------:R-:W-:Y:S02]  /*41a0*/  @P1 VIADD R10, R2, 0x6 ;  /* 0x00000006020a1836 */ /* 0x000fe40000000000 */
[----:B------:R-:W-:Y:S01]  /*41b0*/  @P1 IMAD.MOV.U32 R13, RZ, RZ, 0x40004040 ;  /* 0x40004040ff0d1424 */ /* 0x000fe200078e00ff */
[----:B------:R-:W-:Y:S01]  /*41c0*/  @P1 R2UR.BROADCAST UR40, R12 ;  /* 0x000000000c2812ca */ /* 0x000fe200008e0000 */
[----:B------:R-:W-:Y:S01]  /*41d0*/  @P1 IMAD.MOV.U32 R11, RZ, RZ, 0x40004040 ;  /* 0x40004040ff0b1424 */ /* 0x000fe200078e00ff */
[----:B------:R-:W-:Y:S02]  /*41e0*/  @P1 R2UR.BROADCAST UR36, R10 ;  /* 0x000000000a2412ca */ /* 0x000fe400008e0000 */
[----:B------:R-:W-:Y:S02]  /*41f0*/  @P1 R2UR.BROADCAST UR41, R13 ;  /* 0x000000000d2912ca */ /* 0x000fe400008e0000 */
[----:B------:R-:W-:Y:S02]  /*4200*/  @P1 R2UR.BROADCAST UR37, R11 ;  /* 0x000000000b2512ca */ /* 0x000fe400008e0000 */
[----:B------:R-:W-:Y:S11]  /*4210*/  ELECT P1, URZ, PT ;  /* 0x0000000000ff782f */ /* 0x000ff60003820000 */
[----:B------:R-:W-:Y:S02]  /*4220*/  @!UPT UIADD3 URZ, UPT, UPT, URZ, URZ, URZ ;  /* 0x000000fffffff290 */ /* 0x000fe4000fffe0ff */
[----:B-1----:R-:W-:Y:S01]  /*4230*/  @P1 R2UR.BROADCAST UR4, R0 ;  /* 0x00000000000412ca */ /* 0x002fe200008e0000 */
[----:B------:R0:W-:Y:S01]  /*4240*/  UTCHMMA.2CTA gdesc[UR36], gdesc[UR40], tmem[UR34], tmem[UR42], idesc[UR43], UPT ;  /* 0x00ff2a28240075ea */ /* 0x0001e2000ba00022 */
[----:B------:R-:W-:Y:S02]  /*4250*/  @P1 VIADD R12, R4, 0x200 ;  /* 0x00000200040c1836 */ /* 0x000fe40000000000 */
        /* <DEDUP_REMOVED lines=9> */
[----:B0-----:R-:W-:Y:S01]  /*42f0*/  @P1 R2UR.BROADCAST UR34, R0 ;  /* 0x00000000002212ca */ /* 0x001fe200008e0000 */
[----:B------:R-:W-:Y:S01]  /*4300*/  @P1 VIADD R12, R4, 0x202 ;  /* 0x00000202040c1836 */ /* 0x000fe20000000000 */
[----:B------:R0:W-:Y:S01]  /*4310*/  UTCHMMA.2CTA gdesc[UR8], gdesc[UR10], tmem[UR4], tmem[UR42], idesc[UR43], UPT ;  /* 0x00ff2a0a080075ea */ /* 0x0001e2000ba00004 */
        /* <DEDUP_REMOVED lines=15> */
[----:B------:R-:W-:Y:S01]  /*4410*/  @P1 R2UR.BROADCAST UR8, R10 ;  /* 0x000000000a0812ca */ /* 0x000fe200008e0000 */
[----:B------:R-:W-:Y:S01]  /*4420*/  VIADD R4, R4, 0x206 ;  /* 0x0000020604047836 */ /* 0x000fe20000000000 */
[----:B------:R-:W-:Y:S01]  /*4430*/  @P1 R2UR.BROADCAST UR11, R13 ;  /* 0x000000000d0b12ca */ /* 0x000fe200008e0000 */
[----:B------:R-:W-:Y:S01]  /*4440*/  VIADD R2, R2, 0x406 ;  /* 0x0000040602027836 */ /* 0x000fe20000000000 */
[----:B------:R-:W-:Y:S02]  /*4450*/  @P1 R2UR.BROADCAST UR9, R11 ;  /* 0x000000000b0912ca */ /* 0x000fe400008e0000 */
[----:B------:R-:W-:Y:S11]  /*4460*/  ELECT P1, URZ, PT ;  /* 0x0000000000ff782f */ /* 0x000ff60003820000 */
[----:B------:R-:W-:Y:S02]  /*4470*/  @!UPT UIADD3 URZ, UPT, UPT, URZ, URZ, URZ ;  /* 0x000000fffffff290 */ /* 0x000fe4000fffe0ff */
[----:B-1----:R-:W-:Y:S01]  /*4480*/  @P1 R2UR.BROADCAST UR36, R4 ;  /* 0x00000000042412ca */ /* 0x002fe200008e0000 */
[----:B------:R-:W-:Y:S01]  /*4490*/  UMOV UR40, URZ ;  /* 0x000000ff00287c82 */ /* 0x000fe20008000000 */
[----:B------:R-:W-:Y:S01]  /*44a0*/  @P1 R2UR.BROADCAST UR34, R2 ;  /* 0x00000000022212ca */ /* 0x000fe200008e0000 */
[----:B------:R-:W-:Y:S01]  /*44b0*/  UMOV UR41, UR5 ;  /* 0x0000000500297c82 */ /* 0x000fe20008000000 */
[----:B------:R-:W-:Y:S01]  /*44c0*/  SEL R2, RZ, 0x1, P0 ;  /* 0x00000001ff027807 */ /* 0x000fe20000000000 */
[----:B------:R0:W-:Y:S01]  /*44d0*/  UTCHMMA.2CTA gdesc[UR8], gdesc[UR10], tmem[UR4], tmem[UR40], idesc[UR41], UPT ;  /* 0x00ff280a080075ea */ /* 0x0001e2000ba00004 */
[----:B------:R-:W-:Y:S01]  /*44e0*/  PLOP3.LUT P0, PT, PT, PT, PT, 0x8, 0x80 ;  /* 0x000000000080781c */ /* 0x000fe20003f0e170 */
[----:B------:R-:W-:Y:S01]  /*44f0*/  @P1 IMAD.MOV.U32 R5, RZ, RZ, 0x40004040 ;  /* 0x40004040ff051424 */ /* 0x000fe200078e00ff */
[----:B------:R-:W-:Y:S01]  /*4500*/  LOP3.LUT R6, R6, R2, RZ, 0x3c, !PT ;  /* 0x0000000206067212 */ /* 0x000fe200078e3cff */
[----:B------:R-:W-:Y:S03]  /*4510*/  @P1 IMAD.MOV.U32 R3, RZ, RZ, 0x40004040 ;  /* 0x40004040ff031424 */ /* 0x000fe600078e00ff */
[----:B------:R-:W-:Y:S01]  /*4520*/  @P1 R2UR.BROADCAST UR37, R5 ;  /* 0x00000000052512ca */ /* 0x000fe200008e0000 */
[----:B------:R-:W-:Y:S01]  /*4530*/  IMAD.MOV.U32 R5, RZ, RZ, 0x800 ;  /* 0x00000800ff057424 */ /* 0x000fe200078e00ff */
[----:B------:R-:W-:Y:S01]  /*4540*/  @P1 R2UR.BROADCAST UR35, R3 ;  /* 0x00000000032312ca */ /* 0x000fe200008e0000 */
[----:B0-----:R-:W-:Y:S01]  /*4550*/  UMOV UR9, UR5 ;  /* 0x0000000500097c82 */ /* 0x001fe20008000000 */
[----:B------:R-:W-:Y:S02]  /*4560*/  @P1 R2UR.BROADCAST UR5, R0 ;  /* 0x00000000000512ca */ /* 0x000fe400008e0000 */
[----:B------:R-:W-:Y:S01]  /*4570*/  ELECT P1, URZ, PT ;  /* 0x0000000000ff782f */ /* 0x000fe20003820000 */
[----:B------:R-:W-:Y:S01]  /*4580*/  ULOP3.LUT UR10, UR29, 0xffff, URZ, 0xc0, !UPT ;  /* 0x0000ffff1d0a7892 */ /* 0x000fe2000f8ec0ff */
[----:B------:R-:W-:Y:S09]  /*4590*/  UMOV UR8, URZ ;  /* 0x000000ff00087c82 */ /* 0x000ff20008000000 */
[----:B------:R1:W-:Y:S02]  /*45a0*/  UTCHMMA.2CTA gdesc[UR34], gdesc[UR36], tmem[UR5], tmem[UR8], idesc[UR9], UPT ;  /* 0x00ff0824220075ea */ /* 0x0003e4000ba00005 */
[----:B------:R-:W-:Y:S05]  /*45b0*/  @P1 VIADD R8, R8, 0x40 ;  /* 0x0000004008081836 */ /* 0x000fea0000000000 */
[----:B------:R-:W-:Y:S02]  /*45c0*/  @P1 R2UR.BROADCAST UR4, R8 ;  /* 0x00000000080412ca */ /* 0x000fe400008e0000 */
[C---:B------:R-:W-:Y:S04]  /*45d0*/  ISETP.NE.AND P1, PT, R21.reuse, 0x2, PT ;  /* 0x000000021500780c */ /* 0x040fe80003f25270 */
[----:B------:R-:W-:Y:S02]  /*45e0*/  SEL R3, RZ, 0x1, P1 ;  /* 0x00000001ff037807 */ /* 0x000fe40000800000 */
[----:B------:R-:W-:Y:S02]  /*45f0*/  SEL R21, R21, RZ, P1 ;  /* 0x000000ff15157207 */ /* 0x000fe40000800000 */
[----:B------:R-:W-:Y:S02]  /*4600*/  PLOP3.LUT P1, PT, PT, PT, PT, 0x80, 0x8 ;  /* 0x000000000008781c */ /* 0x000fe40003f2f070 */
[----:B------:R-:W-:Y:S01]  /*4610*/  LOP3.LUT R22, R22, R3, RZ, 0x3c, !PT ;  /* 0x0000000316167212 */ /* 0x000fe200078e3cff */
[----:B------:R1:W-:Y:S01]  /*4620*/  UTCBAR.2CTA.MULTICAST [UR4], URZ, UR10 ;  /* 0x000000ff040073e9 */ /* 0x0003e2000820080a */
[----:B------:R-:W-:Y:S09]  /*4630*/  @P4 BRA `(.L_x_58) ;  /* 0xfffffff400e84947 */ /* 0x000ff2000383ffff */
[----:B-1----:R-:W-:Y:S05]  /*4640*/  BSYNC B1 ;  /* 0x0000000000017941 */ /* 0x002fea0003800000 */
.L_x_53:
[----:B------:R-:W-:Y:S01]  /*4650*/  ELECT P0, URZ, PT ;  /* 0x0000000000ff782f */ /* 0x000fe20003800000 */
[----:B------:R-:W-:-:S12]  /*4660*/  UMOV UR5, 0x3 ;  /* 0x0000000300057882 */ /* 0x000fd80000000000 */
[----:B------:R-:W-:-:S05]  /*4670*/  @P0 VIADD R17, R17, 0x60 ;  /* 0x0000006011110836 */ /* 0x000fca0000000000 */
[----:B------:R-:W-:Y:S02]  /*4680*/  @P0 R2UR.BROADCAST UR4, R17 ;  /* 0x00000000110402ca */ /* 0x000fe400008e0000 */
[----:B------:R-:W-:-:S04]  /*4690*/  ISETP.NE.AND P0, PT, R16, 0x2, PT ;  /* 0x000000021000780c */ /* 0x000fc80003f05270 */
[----:B------:R-:W-:Y:S02]  /*46a0*/  SEL R0, RZ, 0x1, P0 ;  /* 0x00000001ff007807 */ /* 0x000fe40000000000 */
[----:B------:R-:W-:Y:S02]  /*46b0*/  SEL R4, R16, RZ, P0 ;  /* 0x000000ff10047207 */ /* 0x000fe40000000000 */
[----:B------:R-:W-:-:S03]  /*46c0*/  LOP3.LUT R27, R27, R0, RZ, 0x3c, !PT ;  /* 0x000000001b1b7212 */ /* 0x000fc600078e3cff */
[----:B------:R0:W-:Y:S01]  /*46d0*/  UTCBAR.2CTA.MULTICAST [UR4], URZ, UR5 ;  /* 0x000000ff040073e9 */ /* 0x0001e20008200805 */
[----:B------:R-:W-:Y:S02]  /*46e0*/  NOP ;  /* 0x0000000000007918 */ /* 0x000fe40000000000 */
.L_x_50:
[----:B------:R-:W-:-:S09]  /*46f0*/  UISETP.NE.AND UP0, UPT, UR26, 0x2, UPT ;  /* 0x000000021a00788c */ /* 0x000fd2000bf05270 */
[----:B------:R-:W-:Y:S05]  /*4700*/  BRA.U !UP0, `(.L_x_59) ;  /* 0x0000001108e87547 */ /* 0x000fea000b800000 */
[----:B------:R-:W-:Y:S01]  /*4710*/  HFMA2 R26, -RZ, RZ, 0, 5.9604644775390625e-08 ;  /* 0x00000001ff1a7431 */ /* 0x000fe200000001ff */
[----:B------:R-:W-:Y:S01]  /*4720*/  BSSY B2, `(.L_x_59) ;  /* 0x0000138000027945 */ /* 0x000fe20003800000 */
.L_x_75:
[----:B------:R-:W-:-:S09]  /*4730*/  UISETP.NE.AND UP0, UPT, UR56, URZ, UPT ;  /* 0x000000ff3800728c */ /* 0x000fd2000bf05270 */
[----:B-1----:R-:W-:Y:S05]  /*4740*/  BRA.U UP0, `(.L_x_60) ;  /* 0x0000001100c87547 */ /* 0x002fea000b800000 */
[----:B------:R-:W1:Y:S01]  /*4750*/  S2R R16, SR_CgaCtaId ;  /* 0x0000000000107919 */ /* 0x000e620000008800 */
[----:B------:R-:W-:Y:S01]  /*4760*/  MOV R0, 0x400 ;  /* 0x0000040000007802 */ /* 0x000fe20000000f00 */
[----:B------:R-:W-:Y:S03]  /*4770*/  BSSY B0, `(.L_x_61) ;  /* 0x0000006000007945 */ /* 0x000fe60003800000 */
[----:B-1----:R-:W-:Y:S01]  /*4780*/  LEA R16, R16, R0, 0x18 ;  /* 0x0000000010107211 */ /* 0x002fe200078ec0ff */
[----:B------:R-:W-:-:S04]  /*4790*/  IMAD.U32 R0, R27, -0x80000000, RZ ;  /* 0x800000001b007824 */ /* 0x000fc800078e00ff */
[----:B------:R-:W-:-:S04]  /*47a0*/  IMAD R15, R4, 0x8, R16 ;  /* 0x00000008040f7824 */ /* 0x000fc800078e0210 */
[----:B------:R-:W1:Y:S02]  /*47b0*/  SYNCS.PHASECHK.TRANS64.TRYWAIT P0, [R15+URZ+0x70], R0 ;  /* 0x000070000f0075a7 */ /* 0x000e6400080011ff */
[----:B-1----:R-:W-:Y:S05]  /*47c0*/  @!P0 BRA `(.L_x_62) ;  /* 0x000000c800e48947 */ /* 0x002fea0003800000 */
.L_x_198:
[----:B0-----:R-:W-:Y:S05]  /*47d0*/  BSYNC B0 ;  /* 0x0000000000007941 */ /* 0x001fea0003800000 */
.L_x_61:
[----:B------:R-:W-:Y:S01]  /*47e0*/  UISETP.NE.AND UP0, UPT, UR59, URZ, UPT ;  /* 0x000000ff3b00728c */ /* 0x000fe2000bf05270 */
[----:B------:R-:W-:Y:S02]  /*47f0*/  IMAD.MOV.U32 R9, RZ, RZ, 0x10202010 ;  /* 0x10202010ff097424 */ /* 0x000fe400078e00ff */
[----:B------:R-:W-:Y:S01]  /*4800*/  HFMA2 R5, -RZ, RZ, 0, 0 ;  /* 0x00000000ff057431 */ /* 0x000fe200000001ff */
[----:B------:R-:W-:Y:S01]  /*4810*/  BSSY B1, `(.L_x_63) ;  /* 0x0000083000017945 */ /* 0x000fe20003800000 */
[----:B------:R-:W-:Y:S01]  /*4820*/  USEL UR4, URZ, 0x4000, UP0 ;  /* 0x00004000ff047887 */ /* 0x000fe20008000000 */
[----:B------:R-:W-:Y:S01]  /*4830*/  PLOP3.LUT P5, PT, PT, PT, PT, 0x8, 0x80 ;  /* 0x000000000080781c */ /* 0x000fe20003fae170 */
[----:B------:R-:W-:Y:S01]  /*4840*/  VIADD R25, R4, 0x1 ;  /* 0x0000000104197836 */ /* 0x000fe20000000000 */
[----:B------:R-:W-:Y:S02]  /*4850*/  SEL R9, R9, 0x10200010, !P2 ;  /* 0x1020001009097807 */ /* 0x000fe40005000000 */
[----:B------:R-:W-:-:S02]  /*4860*/  PLOP3.LUT P4, PT, PT, PT, PT, 0x80, 0x8 ;  /* 0x000000000008781c */ /* 0x000fc40003f8f070 */
[----:B------:R-:W-:Y:S01]  /*4870*/  SHF.L.U32 R0, R4, 0x7, RZ ;  /* 0x0000000704007819 */ /* 0x000fe200000006ff */
[----:B------:R-:W-:Y:S02]  /*4880*/  VIADD R9, R9, UR4 ;  /* 0x0000000409097c36 */ /* 0x000fe40008000000 */
.L_x_66:
[----:B------:R-:W-:Y:S01]  /*4890*/  LEA R8, R7, R16, 0x3 ;  /* 0x0000001007087211 */ /* 0x000fe200078e18ff */
[----:B------:R-:W-:Y:S01]  /*48a0*/  BSSY B0, `(.L_x_64) ;  /* 0x0000004000007945 */ /* 0x000fe20003800000 */
[----:B------:R-:W-:Y:S04]  /*48b0*/  SHF.L.U32 R2, R6, 0x1f, RZ ;  /* 0x0000001f06027819 */ /* 0x000fe800000006ff */
[----:B0-----:R-:W0:Y:S02]  /*48c0*/  SYNCS.PHASECHK.TRANS64.TRYWAIT P0, [R8+URZ+0x20], R2 ;  /* 0x00002002080075a7 */ /* 0x001e2400080011ff */
[----:B0-----:R-:W-:Y:S05]  /*48d0*/  @!P0 BRA `(.L_x_65) ;  /* 0x000000c800bc8947 */ /* 0x001fea0003800000 */
.L_x_200:
[----:B------:R-:W-:Y:S05]  /*48e0*/  BSYNC B0 ;  /* 0x0000000000007941 */ /* 0x000fea0003800000 */
.L_x_64:
[----:B------:R-:W-:Y:S02]  /*48f0*/  LEA R4, R7, UR28, 0xa ;  /* 0x0000001c07047c11 */ /* 0x000fe4000f8e50ff */
[----:B------:R-:W-:Y:S02]  /*4900*/  ELECT P0, URZ, PT ;  /* 0x0000000000ff782f */ /* 0x000fe40003800000 */
[----:B------:R-:W-:Y:S01]  /*4910*/  R2UR UR5, R9 ;  /* 0x00000000090572ca */ /* 0x000fe200000e0000 */
[----:B------:R-:W-:Y:S10]  /*4920*/  VIADD R2, R5, UR27 ;  /* 0x0000001b05027c36 */ /* 0x000ff40008000000 */
[----:B------:R-:W-:Y:S01]  /*4930*/  @P0 R2UR.BROADCAST UR42, R4 ;  /* 0x00000000042a02ca */ /* 0x000fe200008e0000 */
[----:B------:R-:W-:Y:S01]  /*4940*/  UMOV UR4, URZ ;  /* 0x000000ff00047c82 */ /* 0x000fe20008000000 */
[----:B------:R-:W-:Y:S01]  /*4950*/  @P0 R2UR.BROADCAST UR8, R0 ;  /* 0x00000000000802ca */ /* 0x000fe200008e0000 */
[----:B------:R-:W-:Y:S01]  /*4960*/  VIADD R7, R7, 0x1 ;  /* 0x0000000107077836 */ /* 0x000fe20000000000 */
[----:B------:R-:W-:Y:S02]  /*4970*/  @P0 R2UR.BROADCAST UR10, R2 ;  /* 0x00000000020a02ca */ /* 0x000fe400008e0000 */
[----:B------:R-:W-:Y:S02]  /*4980*/  PLOP3.LUT P1, PT, P4, PT, PT, 0x80, 0x8 ;  /* 0x000000000008781c */ /* 0x000fe4000272f070 */
[----:B------:R-:W-:Y:S01]  /*4990*/  PLOP3.LUT P4, PT, PT, PT, PT, 0x8, 0x80 ;  /* 0x000000000080781c */ /* 0x000fe20003f8e170 */
[----:B------:R-:W-:Y:S01]  /*49a0*/  @P0 IMAD.MOV.U32 R5, RZ, RZ, 0x40004040 ;  /* 0x40004040ff050424 */ /* 0x000fe200078e00ff */
[----:B------:R-:W-:Y:S01]  /*49b0*/  @P0 VOTEU.ANY UP0, P5 ;  /* 0x0000000000ff0886 */ /* 0x000fe20002800100 */
[----:B------:R-:W-:Y:S01]  /*49c0*/  PLOP3.LUT P5, PT, PT, PT, PT, 0x80, 0x8 ;  /* 0x000000000008781c */ /* 0x000fe20003faf070 */
[----:B01----:R-:W-:Y:S02]  /*49d0*/  @P0 IMAD.MOV.U32 R3, RZ, RZ, 0x40004040 ;  /* 0x40004040ff030424 */ /* 0x003fe400078e00ff */
[----:B------:R-:W-:Y:S03]  /*49e0*/  @P0 R2UR.BROADCAST UR43, R5 ;  /* 0x00000000052b02ca */ /* 0x000fe600008e0000 */
[----:B------:R-:W-:Y:S02]  /*49f0*/  @P0 R2UR.BROADCAST UR11, R3 ;  /* 0x00000000030b02ca */ /* 0x000fe400008e0000 */
[----:B------:R-:W-:Y:S11]  /*4a00*/  ELECT P0, URZ, PT ;  /* 0x0000000000ff782f */ /* 0x000ff60003800000 */
[----:B------:R-:W-:Y:S02]  /*4a10*/  @!UPT UIADD3 URZ, UPT, UPT, URZ, URZ, URZ ;  /* 0x000000fffffff290 */ /* 0x000fe4000fffe0ff */
[----:B------:R-:W-:Y:S01]  /*4a20*/  @P0 R2UR.BROADCAST UR34, R0 ;  /* 0x00000000002202ca */ /* 0x000fe200008e0000 */
[----:B------:R0:W-:Y:S01]  /*4a30*/  UTCHMMA.2CTA gdesc[UR10], gdesc[UR42], tmem[UR8], tmem[UR4], idesc[UR5], UP0 ;  /* 0x00ff042a0a0075ea */ /* 0x0001e20008200008 */
        /* <DEDUP_REMOVED lines=11> */
[----:B------:R-:W-:Y:S01]  /*4af0*/  UMOV UR42, URZ ;  /* 0x000000ff002a7c82 */ /* 0x000fe20008000000 */
[----:B------:R-:W-:Y:S01]  /*4b00*/  UMOV UR43, UR5 ;  /* 0x00000005002b7c82 */ /* 0x000fe20008000000 */
        /* <DEDUP_REMOVED lines=63> */
[----:B------:R-:W-:Y:S01]  /*4f00*/  @P0 IMAD.MOV.U32 R5, RZ, RZ, 0x40004040 ;  /* 0x40004040ff050424 */ /* 0x000fe200078e00ff */
[----:B------:R0:W-:Y:S01]  /*4f10*/  UTCHMMA.2CTA gdesc[UR8], gdesc[UR10], tmem[UR4], tmem[UR40], idesc[UR41], UPT ;  /* 0x00ff280a080075ea */ /* 0x0001e2000ba00004 */
        /* <DEDUP_REMOVED lines=15> */
[----:B------:R-:W-:Y:S03]  /*5010*/  LOP3.LUT R6, R6, R2, RZ, 0x3c, !PT ;  /* 0x0000000206067212 */ /* 0x000fe600078e3cff */
[----:B------:R0:W-:Y:S01]  /*5020*/  UTCBAR.2CTA.MULTICAST [UR4], URZ, UR10 ;  /* 0x000000ff040073e9 */ /* 0x0001e2000820080a */
[----:B------:R-:W-:Y:S05]  /*5030*/  @P1 BRA `(.L_x_66) ;  /* 0xfffffff800141947 */ /* 0x000fea000383ffff */
[----:B0-----:R-:W-:Y:S05]  /*5040*/  BSYNC B1 ;  /* 0x0000000000017941 */ /* 0x001fea0003800000 */
.L_x_63:
[----:B------:R-:W0:Y:S01]  /*5050*/  S2UR UR8, SR_CgaCtaId ;  /* 0x00000000000879c3 */ /* 0x000e220000008800 */
[----:B------:R-:W-:Y:S02]  /*5060*/  ELECT P0, URZ, PT ;  /* 0x0000000000ff782f */ /* 0x000fe40003800000 */
[----:B------:R-:W-:Y:S01]  /*5070*/  MOV R11, 0x400 ;  /* 0x00000400000b7802 */ /* 0x000fe20000000f00 */
[----:B------:R-:W-:Y:S01]  /*5080*/  UMOV UR5, 0x3 ;  /* 0x0000000300057882 */ /* 0x000fe20000000000 */
[----:B------:R-:W-:Y:S09]  /*5090*/  BSSY B0, `(.L_x_67) ;  /* 0x000000b000007945 */ /* 0x000ff20003800000 */
[----:B------:R-:W-:-:S05]  /*50a0*/  @P0 VIADD R15, R15, 0x60 ;  /* 0x000000600f0f0836 */ /* 0x000fca0000000000 */
[----:B------:R-:W-:Y:S01]  /*50b0*/  @P0 R2UR.BROADCAST UR4, R15 ;  /* 0x000000000f0402ca */ /* 0x000fe200008e0000 */
[----:B0-----:R-:W-:-:S05]  /*50c0*/  IMAD.U32 R0, RZ, RZ, UR8 ;  /* 0x00000008ff007e24 */ /* 0x001fca000f8e00ff */
[----:B------:R-:W-:Y:S01]  /*50d0*/  LEA R11, R0, R11, 0x18 ;  /* 0x0000000b000b7211 */ /* 0x000fe200078ec0ff */
[----:B------:R0:W-:Y:S04]  /*50e0*/  STL [R1+0x4], R0 ;  /* 0x0000040001007387 */ /* 0x0001e80000100800 */
[----:B------:R-:W-:Y:S02]  /*50f0*/  IMAD R24, R14, 0x8, R11 ;  /* 0x000000080e187824 */ /* 0x000fe400078e020b */
[----:B------:R1:W-:Y:S01]  /*5100*/  UTCBAR.2CTA.MULTICAST [UR4], URZ, UR5 ;  /* 0x000000ff040073e9 */ /* 0x0003e20008200805 */
[----:B0-----:R-:W-:-:S04]  /*5110*/  IMAD.U32 R0, R29, -0x80000000, RZ ;  /* 0x800000001d007824 */ /* 0x001fc800078e00ff */
[----:B------:R-:W0:Y:S02]  /*5120*/  SYNCS.PHASECHK.TRANS64.TRYWAIT P0, [R24+URZ+0x80], R0 ;  /* 0x00008000180075a7 */ /* 0x000e2400080011ff */
[----:B01----:R-:W-:Y:S05]  /*5130*/  @!P0 BRA `(.L_x_68) ;  /* 0x000000c000bc8947 */ /* 0x003fea0003800000 */
.L_x_202:
[----:B------:R-:W-:Y:S05]  /*5140*/  BSYNC B0 ;  /* 0x0000000000007941 */ /* 0x000fea0003800000 */
.L_x_67:
[----:B------:R-:W-:Y:S01]  /*5150*/  SHF.L.U32 R0, R28, 0x1f, RZ ;  /* 0x0000001f1c007819 */ /* 0x000fe200000006ff */
[----:B------:R-:W-:Y:S03]  /*5160*/  BSSY B0, `(.L_x_69) ;  /* 0x0000003000007945 */ /* 0x000fe60003800000 */
[----:B------:R-:W1:Y:S02]  /*5170*/  SYNCS.PHASECHK.TRANS64.TRYWAIT P0, [R11+URZ+0xd8], R0 ;  /* 0x0000d8000b0075a7 */ /* 0x000e6400080011ff */
[----:B-1----:R-:W-:Y:S05]  /*5180*/  @!P0 BRA `(.L_x_70) ;  /* 0x000000c000c48947 */ /* 0x002fea0003800000 */
.L_x_204:
[----:B------:R-:W-:Y:S05]  /*5190*/  BSYNC B0 ;  /* 0x0000000000007941 */ /* 0x000fea0003800000 */
.L_x_69:
[----:B------:R-:W-:Y:S01]  /*51a0*/  UISETP.NE.AND UP0, UPT, UR60, URZ, UPT ;  /* 0x000000ff3c00728c */ /* 0x000fe2000bf05270 */
[----:B------:R-:W-:Y:S01]  /*51b0*/  IMAD.MOV.U32 R19, RZ, RZ, 0x10212010 ;  /* 0x10212010ff137424 */ /* 0x000fe200078e00ff */
[C---:B------:R-:W-:Y:S01]  /*51c0*/  SHF.L.U32 R10, R14.reuse, 0x7, RZ ;  /* 0x000000070e0a7819 */ /* 0x040fe200000006ff */
[----:B------:R-:W-:Y:S01]  /*51d0*/  HFMA2 R0, -RZ, RZ, 0, 1.52587890625e-05 ;  /* 0x00000100ff007431 */ /* 0x000fe200000001ff */
[----:B------:R-:W-:Y:S01]  /*51e0*/  USEL UR4, URZ, 0x4000, UP0 ;  /* 0x00004000ff047887 */ /* 0x000fe20008000000 */
[----:B------:R-:W-:Y:S01]  /*51f0*/  BSSY B1, `(.L_x_71) ;  /* 0x000006c000017945 */ /* 0x000fe20003800000 */
[----:B------:R-:W-:Y:S01]  /*5200*/  SEL R19, R19, 0x10210010, !P3 ;  /* 0x1021001013137807 */ /* 0x000fe20005800000 */
[----:B------:R-:W-:Y:S01]  /*5210*/  VIADD R23, R14, 0x1 ;  /* 0x000000010e177836 */ /* 0x000fe20000000000 */
[----:B------:R-:W-:Y:S01]  /*5220*/  PLOP3.LUT P4, PT, PT, PT, PT, 0x80, 0x8 ;  /* 0x000000000008781c */ /* 0x000fe20003f8f070 */
[C---:B------:R-:W-:Y:S01]  /*5230*/  VIADD R18, R10.reuse, 0x8 ;  /* 0x000000080a127836 */ /* 0x040fe20000000000 */
[C---:B------:R-:W-:Y:S01]  /*5240*/  IADD3 R17, PT, PT, R10.reuse, 0x10, RZ ;  /* 0x000000100a117810 */ /* 0x040fe20007ffe0ff */
[----:B------:R-:W-:Y:S01]  /*5250*/  VIADD R19, R19, UR4 ;  /* 0x0000000413137c36 */ /* 0x000fe20008000000 */
[C---:B------:R-:W-:Y:S01]  /*5260*/  IADD3 R15, PT, PT, R10.reuse, 0x20, RZ ;  /* 0x000000200a0f7810 */ /* 0x040fe20007ffe0ff */
[C---:B------:R-:W-:Y:S01]  /*5270*/  VIADD R16, R10.reuse, 0x18 ;  /* 0x000000180a107836 */ /* 0x040fe20000000000 */
[C---:B------:R-:W-:Y:S01]  /*5280*/  IADD3 R13, PT, PT, R10.reuse, 0x30, RZ ;  /* 0x000000300a0d7810 */ /* 0x040fe20007ffe0ff */
[----:B------:R-:W-:-:S02]  /*5290*/  VIADD R14, R10, 0x28 ;  /* 0x000000280a0e7836 */ /* 0x000fc40000000000 */
[----:B------:R-:W-:Y:S02]  /*52a0*/  VIADD R12, R10, 0x38 ;  /* 0x000000380a0c7836 */ /* 0x000fe40000000000 */
.L_x_74:
[----:B------:R-:W-:Y:S01]  /*52b0*/  LEA R8, R7, R11, 0x3 ;  /* 0x0000000b07087211 */ /* 0x000fe200078e18ff */
[----:B------:R-:W-:Y:S01]  /*52c0*/  BSSY B0, `(.L_x_72) ;  /* 0x0000004000007945 */ /* 0x000fe20003800000 */
[----:B------:R-:W-:Y:S04]  /*52d0*/  SHF.L.U32 R2, R6, 0x1f, RZ ;  /* 0x0000001f06027819 */ /* 0x000fe800000006ff */
[----:B-1----:R-:W1:Y:S02]  /*52e0*/  SYNCS.PHASECHK.TRANS64.TRYWAIT P0, [R8+URZ+0x20], R2 ;  /* 0x00002002080075a7 */ /* 0x002e6400080011ff */
[----:B-1----:R-:W-:Y:S05]  /*52f0*/  @!P0 BRA `(.L_x_73) ;  /* 0x000000c000848947 */ /* 0x002fea0003800000 */
.L_x_206:
[----:B------:R-:W-:Y:S05]  /*5300*/  BSYNC B0 ;  /* 0x0000000000007941 */ /* 0x000fea0003800000 */
.L_x_72:
[C---:B------:R-:W-:Y:S01]  /*5310*/  LEA R2, R7.reuse, UR52, 0xa ;  /* 0x0000003407027c11 */ /* 0x040fe2000f8e50ff */
[----:B------:R-:W-:Y:S01]  /*5320*/  VIADD R9, R7, 0x1 ;  /* 0x0000000107097836 */ /* 0x000fe20000000000 */
[----:B------:R-:W-:Y:S02]  /*5330*/  R2UR UR11, R19 ;  /* 0x00000000130b72ca */ /* 0x000fe400000e0000 */
[----:B------:R-:W-:Y:S11]  /*5340*/  ELECT P0, URZ, PT ;  /* 0x0000000000ff782f */ /* 0x000ff60003800000 */
[----:B------:R-:W-:Y:S02]  /*5350*/  @!UPT UIADD3 URZ, UPT, UPT, URZ, URZ, URZ ;  /* 0x000000fffffff290 */ /* 0x000fe4000fffe0ff */
[----:B------:R-:W-:Y:S01]  /*5360*/  @P0 R2UR.BROADCAST UR8, R2 ;  /* 0x00000000020802ca */ /* 0x000fe200008e0000 */
[----:B------:R-:W-:Y:S01]  /*5370*/  UMOV UR10, URZ ;  /* 0x000000ff000a7c82 */ /* 0x000fe20008000000 */
[C---:B------:R-:W-:Y:S01]  /*5380*/  ISETP.NE.AND P1, PT, R9.reuse, 0x4, PT ;  /* 0x000000040900780c */ /* 0x040fe20003f25270 */
[----:B------:R-:W-:Y:S01]  /*5390*/  UMOV UR40, URZ ;  /* 0x000000ff00287c82 */ /* 0x000fe20008000000 */
[----:B------:R-:W-:Y:S02]  /*53a0*/  @P0 R2UR.BROADCAST UR5, R0 ;  /* 0x00000000000502ca */ /* 0x000fe400008e0000 */
[----:B0-----:R-:W-:Y:S02]  /*53b0*/  SEL R3, RZ, 0x1, P1 ;  /* 0x00000001ff037807 */ /* 0x001fe40000800000 */
[----:B------:R-:W-:Y:S02]  /*53c0*/  @P0 R2UR.BROADCAST UR4, R10 ;  /* 0x000000000a0402ca */ /* 0x000fe400008e0000 */
[----:B------:R-:W-:Y:S01]  /*53d0*/  LOP3.LUT R6, R6, R3, RZ, 0x3c, !PT ;  /* 0x0000000306067212 */ /* 0x000fe200078e3cff */
[----:B------:R-:W-:Y:S01]  /*53e0*/  UMOV UR41, UR11 ;  /* 0x0000000b00297c82 */ /* 0x000fe20008000000 */
[----:B------:R-:W-:Y:S01]  /*53f0*/  SEL R7, R9, RZ, P1 ;  /* 0x000000ff09077207 */ /* 0x000fe20000800000 */
[----:B------:R-:W-:Y:S01]  /*5400*/  @P0 IMAD.MOV.U32 R3, RZ, RZ, 0x40004040 ;  /* 0x40004040ff030424 */ /* 0x000fe200078e00ff */
[----:B------:R-:W-:Y:S04]  /*5410*/  @P0 VOTEU.ANY UP0, P6 ;  /* 0x0000000000ff0886 */ /* 0x000fe80003000100 */
[----:B------:R-:W-:Y:S02]  /*5420*/  @P0 R2UR.BROADCAST UR9, R3 ;  /* 0x00000000030902ca */ /* 0x000fe400008e0000 */
[----:B------:R-:W-:Y:S11]  /*5430*/  ELECT P0, URZ, PT ;  /* 0x0000000000ff782f */ /* 0x000ff60003800000 */
[----:B------:R-:W-:Y:S02]  /*5440*/  @!UPT UIADD3 URZ, UPT, UPT, URZ, URZ, URZ ;  /* 0x000000fffffff290 */ /* 0x000fe4000fffe0ff */
[----:B------:R-:W-:Y:S02]  /*5450*/  @P0 R2UR.BROADCAST UR35, R0 ;  /* 0x00000000002302ca */ /* 0x000fe400008e0000 */
[----:B------:R-:W-:Y:S01]  /*5460*/  @P0 R2UR.BROADCAST UR34, R18 ;  /* 0x00000000122202ca */ /* 0x000fe200008e0000 */
[----:B------:R0:W-:Y:S01]  /*5470*/  UTCHMMA.2CTA tmem[UR4], gdesc[UR8], tmem[UR5], tmem[UR10], idesc[UR11], UP0 ;  /* 0x00ff0a08040079ea */ /* 0x0001e20008200005 */
[----:B------:R-:W-:Y:S02]  /*5480*/  @P0 VIADD R4, R2, 0x80 ;  /* 0x0000008002040836 */ /* 0x000fe40000000000 */
[----:B------:R-:W-:Y:S03]  /*5490*/  @P0 IMAD.MOV.U32 R5, RZ, RZ, 0x40004040 ;  /* 0x40004040ff050424 */ /* 0x000fe600078e00ff */
[----:B------:R-:W-:Y:S02]  /*54a0*/  @P0 R2UR.BROADCAST UR36, R4 ;  /* 0x00000000042402ca */ /* 0x000fe400008e0000 */
[----:B------:R-:W-:Y:S02]  /*54b0*/  @P0 R2UR.BROADCAST UR37, R5 ;  /* 0x00000000052502ca */ /* 0x000fe400008e0000 */
[----:B------:R-:W-:Y:S11]  /*54c0*/  ELECT P0, URZ, PT ;  /* 0x0000000000ff782f */ /* 0x000ff60003800000 */
[----:B------:R1:W-:Y:S02]  /*54d0*/  UTCHMMA.2CTA tmem[UR34], gdesc[UR36], tmem[UR35], tmem[UR10], idesc[UR11], UPT ;  /* 0x00ff0a24220079ea */ /* 0x0003e4000ba00023 */
[----:B------:R-:W-:Y:S02]  /*54e0*/  @P0 VIADD R4, R2, 0x100 ;  /* 0x0000010002040836 */ /* 0x000fe40000000000 */
[----:B------:R-:W-:Y:S01]  /*54f0*/  @P0 IMAD.MOV.U32 R5, RZ, RZ, 0x40004040 ;  /* 0x40004040ff050424 */ /* 0x000fe200078e00ff */
[----:B0-----:R-:W-:Y:S02]  /*5500*/  @P0 R2UR.BROADCAST UR5, R0 ;  /* 0x00000000000502ca */ /* 0x001fe400008e0000 */
[----:B------:R-:W-:Y:S02]  /*5510*/  @P0 R2UR.BROADCAST UR8, R4 ;  /* 0x00000000040802ca */ /* 0x000fe400008e0000 */
[----:B------:R-:W-:Y:S02]  /*5520*/  @P0 R2UR.BROADCAST UR9, R5 ;  /* 0x00000000050902ca */ /* 0x000fe400008e0000 */
[----:B------:R-:W-:Y:S02]  /*5530*/  @P0 R2UR.BROADCAST UR4, R17 ;  /* 0x00000000110402ca */ /* 0x000fe400008e0000 */
[----:B------:R-:W-:Y:S11]  /*5540*/  ELECT P0, URZ, PT ;  /* 0x0000000000ff782f */ /* 0x000ff60003800000 */
[----:B------:R0:W-:Y:S02]  /*5550*/  UTCHMMA.2CTA tmem[UR4], gdesc[UR8], tmem[UR5], tmem[UR40], idesc[UR41], UPT ;  /* 0x00ff2808040079ea */ /* 0x0001e4000ba00005 */
[----:B------:R-:W-:Y:S01]  /*5560*/  @P0 VIADD R4, R2, 0x180 ;  /* 0x0000018002040836 */ /* 0x000fe20000000000 */
[----:B-1----:R-:W-:Y:S01]  /*5570*/  @P0 R2UR.BROADCAST UR34, R0 ;  /* 0x00000000002202ca */ /* 0x002fe200008e0000 */
[----:B------:R-:W-:Y:S01]  /*5580*/  @P0 IMAD.MOV.U32 R5, RZ, RZ, 0x40004040 ;  /* 0x40004040ff050424 */ /* 0x000fe200078e00ff */
[----:B------:R-:W-:Y:S02]  /*5590*/  @P0 R2UR.BROADCAST UR10, R16 ;  /* 0x00000000100a02ca */ /* 0x000fe400008e0000 */
        /* <DEDUP_REMOVED lines=22> */
[----:B0-----:R-:W-:Y:S01]  /*5700*/  @P0 R2UR.BROADCAST UR5, R0 ;  /* 0x00000000000502ca */ /* 0x001fe200008e0000 */
[----:B------:R-:W-:Y:S01]  /*5710*/  VIADD R2, R2, 0x380 ;  /* 0x0000038002027836 */ /* 0x000fe20000000000 */
[----:B------:R-:W-:Y:S02]  /*5720*/  @P0 R2UR.BROADCAST UR8, R4 ;  /* 0x00000000040802ca */ /* 0x000fe400008e0000 */
[----:B------:R-:W-:Y:S02]  /*5730*/  @P0 R2UR.BROADCAST UR9, R5 ;  /* 0x00000000050902ca */ /* 0x000fe400008e0000 */
[----:B------:R-:W-:Y:S02]  /*5740*/  @P0 R2UR.BROADCAST UR4, R13 ;  /* 0x000000000d0402ca */ /* 0x000fe400008e0000 */
[----:B------:R-:W-:Y:S11]  /*5750*/  ELECT P0, URZ, PT ;  /* 0x0000000000ff782f */ /* 0x000ff60003800000 */
[----:B------:R-:W-:Y:S02]  /*5760*/  @!UPT UIADD3 URZ, UPT, UPT, URZ, URZ, URZ ;  /* 0x000000fffffff290 */ /* 0x000fe4000fffe0ff */
[----:B------:R-:W-:Y:S01]  /*5770*/  @P0 IMAD.MOV.U32 R3, RZ, RZ, 0x40004040 ;  /* 0x40004040ff030424 */ /* 0x000fe200078e00ff */
[----:B-1----:R-:W-:Y:S01]  /*5780*/  @P0 R2UR.BROADCAST UR34, R2 ;  /* 0x00000000022202ca */ /* 0x002fe200008e0000 */
[----:B------:R-:W-:Y:S01]  /*5790*/  UMOV UR36, URZ ;  /* 0x000000ff00247c82 */ /* 0x000fe20008000000 */
[----:B------:R-:W-:Y:S01]  /*57a0*/  @P0 R2UR.BROADCAST UR10, R12 ;  /* 0x000000000c0a02ca */ /* 0x000fe200008e0000 */
[----:B------:R-:W-:Y:S01]  /*57b0*/  UMOV UR37, UR11 ;  /* 0x0000000b00257c82 */ /* 0x000fe20008000000 */
[----:B------:R-:W-:Y:S01]  /*57c0*/  @P0 R2UR.BROADCAST UR35, R3 ;  /* 0x00000000032302ca */ /* 0x000fe200008e0000 */
[----:B------:R0:W-:Y:S02]  /*57d0*/  UTCHMMA.2CTA tmem[UR4], gdesc[UR8], tmem[UR5], tmem[UR36], idesc[UR37], UPT ;  /* 0x00ff2408040079ea */ /* 0x0001e4000ba00005 */
[----:B0-----:R-:W-:Y:S01]  /*57e0*/  UMOV UR9, UR11 ;  /* 0x0000000b00097c82 */ /* 0x001fe20008000000 */
[----:B------:R-:W-:Y:S02]  /*57f0*/  @P0 R2UR.BROADCAST UR11, R0 ;  /* 0x00000000000b02ca */ /* 0x000fe400008e0000 */
[----:B------:R-:W-:Y:S01]  /*5800*/  ELECT P0, URZ, PT ;  /* 0x0000000000ff782f */ /* 0x000fe20003800000 */
[----:B------:R-:W-:Y:S01]  /*5810*/  IMAD.MOV.U32 R0, RZ, RZ, 0x180 ;  /* 0x00000180ff007424 */ /* 0x000fe200078e00ff */
[----:B------:R-:W-:Y:S01]  /*5820*/  ULOP3.LUT UR5, UR29, 0xffff, URZ, 0xc0, !UPT ;  /* 0x0000ffff1d057892 */ /* 0x000fe2000f8ec0ff */
[----:B------:R-:W-:Y:S08]  /*5830*/  UMOV UR8, URZ ;  /* 0x000000ff00087c82 */ /* 0x000ff00008000000 */
[----:B------:R1:W-:Y:S02]  /*5840*/  UTCHMMA.2CTA tmem[UR10], gdesc[UR34], tmem[UR11], tmem[UR8], idesc[UR9], UPT ;  /* 0x00ff08220a0079ea */ /* 0x0003e4000ba0000b */
[----:B------:R-:W-:Y:S05]  /*5850*/  @P0 VIADD R8, R8, 0x40 ;  /* 0x0000004008080836 */ /* 0x000fea0000000000 */
[----:B------:R-:W-:Y:S02]  /*5860*/  @P0 R2UR.BROADCAST UR4, R8 ;  /* 0x00000000080402ca */ /* 0x000fe400008e0000 */
[----:B------:R-:W-:Y:S02]  /*5870*/  PLOP3.LUT P0, PT, P4, PT, PT, 0x80, 0x8 ;  /* 0x000000000008781c */ /* 0x000fe4000270f070 */
[----:B------:R-:W-:Y:S09]  /*5880*/  PLOP3.LUT P4, PT, PT, PT, PT, 0x8, 0x80 ;  /* 0x000000000080781c */ /* 0x000ff20003f8e170 */
[----:B------:R1:W-:Y:S02]  /*5890*/  UTCBAR.2CTA.MULTICAST [UR4], URZ, UR5 ;  /* 0x000000ff040073e9 */ /* 0x0003e40008200805 */
[----:B------:R-:W-:Y:S05]  /*58a0*/  @P0 BRA `(.L_x_74) ;  /* 0xfffffff800800947 */ /* 0x000fea000383ffff */
[----:B-1----:R-:W-:Y:S05]  /*58b0*/  BSYNC B1 ;  /* 0x0000000000017941 */ /* 0x002fea0003800000 */
.L_x_71:
[----:B------:R1:W2:Y:S01]  /*58c0*/  LDL R5, [R1+0x4] ;  /* 0x0000040001057983 */ /* 0x0002a20000100800 */
[----:B------:R-:W2:Y:S01]  /*58d0*/  S2UR UR4, SR_CgaCtaId ;  /* 0x00000000000479c3 */ /* 0x000ea20000008800 */
[----:B------:R-:W-:Y:S02]  /*58e0*/  ELECT P0, URZ, PT ;  /* 0x0000000000ff782f */ /* 0x000fe40003800000 */
[C---:B------:R-:W-:Y:S01]  /*58f0*/  ISETP.NE.AND P1, PT, R23.reuse, 0x2, PT ;  /* 0x000000021700780c */ /* 0x040fe20003f25270 */
[----:B------:R-:W-:Y:S01]  /*5900*/  UMOV UR9, 0x3 ;  /* 0x0000000300097882 */ /* 0x000fe20000000000 */
[----:B------:R-:W-:Y:S01]  /*5910*/  UMOV UR5, 0x3 ;  /* 0x0000000300057882 */ /* 0x000fe20000000000 */
[----:B------:R-:W-:Y:S02]  /*5920*/  PLOP3.LUT P6, PT, PT, PT, PT, 0x80, 0x8 ;  /* 0x000000000008781c */ /* 0x000fe40003fcf070 */
[----:B------:R-:W-:Y:S02]  /*5930*/  LOP3.LUT R28, R28, 0x1, RZ, 0x3c, !PT ;  /* 0x000000011c1c7812 */ /* 0x000fe400078e3cff */
[----:B------:R-:W-:-:S04]  /*5940*/  SEL R14, R23, RZ, P1 ;  /* 0x000000ff170e7207 */ /* 0x000fc80000800000 */
[----:B------:R-:W-:Y:S01]  /*5950*/  @P0 MOV R0, 0x400 ;  /* 0x0000040000000802 */ /* 0x000fe20000000f00 */
[----:B--2---:R-:W-:-:S05]  /*5960*/  @P0 IMAD.U32 R5, RZ, RZ, UR4 ;  /* 0x00000004ff050e24 */ /* 0x004fca000f8e00ff */
[----:B------:R-:W-:Y:S01]  /*5970*/  @P0 LEA R0, R5, R0, 0x18 ;  /* 0x0000000005000211 */ /* 0x000fe200078ec0ff */
[----:B------:R1:W-:Y:S04]  /*5980*/  @P0 STL [R1+0x4], R5 ;  /* 0x0000040501000387 */ /* 0x0003e80000100800 */
[----:B------:R-:W-:-:S05]  /*5990*/  @P0 VIADD R0, R0, 0xd0 ;  /* 0x000000d000000836 */ /* 0x000fca0000000000 */
[----:B------:R-:W-:Y:S02]  /*59a0*/  @P0 R2UR.BROADCAST UR8, R0 ;  /* 0x00000000000802ca */ /* 0x000fe400008e0000 */
[----:B------:R-:W-:Y:S02]  /*59b0*/  ELECT P0, URZ, PT ;  /* 0x0000000000ff782f */ /* 0x000fe40003800000 */
[----:B------:R-:W-:-:S04]  /*59c0*/  SEL R0, RZ, 0x1, P1 ;  /* 0x00000001ff007807 */ /* 0x000fc80000800000 */
[----:B------:R-:W-:-:S05]  /*59d0*/  LOP3.LUT R29, R29, R0, RZ, 0x3c, !PT ;  /* 0x000000001d1d7212 */ /* 0x000fca00078e3cff */
[----:B------:R1:W-:Y:S02]  /*59e0*/  UTCBAR.2CTA.MULTICAST [UR8], URZ, UR9 ;  /* 0x000000ff080073e9 */ /* 0x0003e40008200809 */
[----:B------:R-:W-:-:S05]  /*59f0*/  @P0 VIADD R24, R24, 0x90 ;  /* 0x0000009018180836 */ /* 0x000fca0000000000 */
[----:B------:R-:W-:Y:S02]  /*5a00*/  @P0 R2UR.BROADCAST UR4, R24 ;  /* 0x00000000180402ca */ /* 0x000fe400008e0000 */
[----:B------:R-:W-:-:S04]  /*5a10*/  ISETP.NE.AND P0, PT, R25, 0x2, PT ;  /* 0x000000021900780c */ /* 0x000fc80003f05270 */
[----:B------:R-:W-:Y:S02]  /*5a20*/  SEL R0, RZ, 0x1, P0 ;  /* 0x00000001ff007807 */ /* 0x000fe40000000000 */
[----:B------:R-:W-:Y:S02]  /*5a30*/  SEL R4, R25, RZ, P0 ;  /* 0x000000ff19047207 */ /* 0x000fe40000000000 */
[----:B------:R-:W-:-:S03]  /*5a40*/  LOP3.LUT R27, R27, R0, RZ, 0x3c, !PT ;  /* 0x000000001b1b7212 */ /* 0x000fc600078e3cff */
[----:B------:R1:W-:Y:S01]  /*5a50*/  UTCBAR.2CTA.MULTICAST [UR4], URZ, UR5 ;  /* 0x000000ff040073e9 */ /* 0x0003e20008200805 */
[----:B------:R-:W-:-:S03]  /*5a60*/  NOP ;  /* 0x0000000000007918 */ /* 0x000fc60000000000 */
.L_x_60:
[C---:B------:R-:W-:Y:S02]  /*5a70*/  ISETP.NE.AND P0, PT, R26.reuse, UR33, PT ;  /* 0x000000211a007c0c */ /* 0x040fe4000bf05270 */
[----:B------:R-:W-:-:S11]  /*5a80*/  IADD3 R26, PT, PT, R26, 0x1, RZ ;  /* 0x000000011a1a7810 */ /* 0x000fd60007ffe0ff */
[----:B------:R-:W-:Y:S05]  /*5a90*/  @P0 BRA `(.L_x_75) ;  /* 0xffffffec00240947 */ /* 0x000fea000383ffff */
[----:B01----:R-:W-:Y:S05]  /*5aa0*/  BSYNC B2 ;  /* 0x0000000000027941 */ /* 0x003fea0003800000 */
.L_x_59:
[----:B------:R-:W-:-:S09]  /*5ab0*/  UISETP.NE.AND UP0, UPT, UR56, URZ, UPT ;  /* 0x000000ff3800728c */ /* 0x000fd2000bf05270 */
[----:B------:R-:W-:Y:S05]  /*5ac0*/  BRA.U UP0, `(.L_x_76) ;  /* 0x0000002900287547 */ /* 0x000fea000b800000 */
[----:B------:R-:W-:Y:S01]  /*5ad0*/  MOV R8, UR17 ;  /* 0x0000001100087c02 */ /* 0x000fe20008000f00 */
[----:B------:R-:W-:Y:S01]  /*5ae0*/  BSSY B0, `(.L_x_77) ;  /* 0x0000005000007945 */ /* 0x000fe20003800000 */
[----:B------:R-:W-:Y:S02]  /*5af0*/  SHF.L.U32 R0, R27, 0x1f, RZ ;  /* 0x0000001f1b007819 */ /* 0x000fe400000006ff */
[----:B------:R-:W-:-:S04]  /*5b00*/  LEA R16, R4, R8, 0x3 ;  /* 0x0000000804107211 */ /* 0x000fc800078e18ff */
[----:B------:R-:W1:Y:S02]  /*5b10*/  SYNCS.PHASECHK.TRANS64.TRYWAIT P0, [R16+URZ+0x70], R0 ;  /* 0x00007000100075a7 */ /* 0x000e6400080011ff */
[----:B-1----:R-:W-:Y:S05]  /*5b20*/  @!P0 BRA `(.L_x_78) ;  /* 0x000000b800908947 */ /* 0x002fea0003800000 */
.L_x_208:
[----:B0-----:R-:W-:Y:S05]  /*5b30*/  BSYNC B0 ;  /* 0x0000000000007941 */ /* 0x001fea0003800000 */
.L_x_77:
[----:B------:R-:W-:Y:S02]  /*5b40*/  IMAD.MOV.U32 R15, RZ, RZ, 0x10202010 ;  /* 0x10202010ff0f7424 */ /* 0x000fe400078e00ff */
[----:B------:R-:W-:Y:S01]  /*5b50*/  HFMA2 R5, -RZ, RZ, 0, 0 ;  /* 0x00000000ff057431 */ /* 0x000fe200000001ff */
[----:B------:R-:W-:Y:S01]  /*5b60*/  BSSY B1, `(.L_x_79) ;  /* 0x000008f000017945 */ /* 0x000fe20003800000 */
[----:B------:R-:W-:Y:S01]  /*5b70*/  PLOP3.LUT P5, PT, PT, PT, PT, 0x8, 0x80 ;  /* 0x000000000080781c */ /* 0x000fe20003fae170 */
[C---:B------:R-:W-:Y:S01]  /*5b80*/  VIADD R24, R4.reuse, 0x1 ;  /* 0x0000000104187836 */ /* 0x040fe20000000000 */
[----:B------:R-:W-:Y:S02]  /*5b90*/  SEL R15, R15, 0x10200010, !P2 ;  /* 0x102000100f0f7807 */ /* 0x000fe40005000000 */
[----:B------:R-:W-:Y:S02]  /*5ba0*/  PLOP3.LUT P4, PT, PT, PT, PT, 0x80, 0x8 ;  /* 0x000000000008781c */ /* 0x000fe40003f8f070 */
[----:B------:R-:W-:Y:S01]  /*5bb0*/  SHF.L.U32 R0, R4, 0x7, RZ ;  /* 0x0000000704007819 */ /* 0x000fe200000006ff */
[----:B------:R-:W-:-:S02]  /*5bc0*/  VIADD R15, R15, UR22 ;  /* 0x000000160f0f7c36 */ /* 0x000fc40008000000 */
.L_x_82:
[----:B------:R-:W-:Y:S01]  /*5bd0*/  LEA R9, R7, R8, 0x3 ;  /* 0x0000000807097211 */ /* 0x000fe200078e18ff */
[----:B------:R-:W-:Y:S01]  /*5be0*/  BSSY B0, `(.L_x_80) ;  /* 0x0000004000007945 */ /* 0x000fe20003800000 */
[----:B------:R-:W-:Y:S04]  /*5bf0*/  SHF.L.U32 R2, R6, 0x1f, RZ ;  /* 0x0000001f06027819 */ /* 0x000fe800000006ff */
[----:B0-----:R-:W0:Y:S02]  /*5c00*/  SYNCS.PHASECHK.TRANS64.TRYWAIT P0, [R9+URZ+0x20], R2 ;  /* 0x00002002090075a7 */ /* 0x001e2400080011ff */
[----:B0-----:R-:W-:Y:S05]  /*5c10*/  @!P0 BRA `(.L_x_81) ;  /* 0x000000b800708947 */ /* 0x001fea0003800000 */
.L_x_210:
[----:B------:R-:W-:Y:S05]  /*5c20*/  BSYNC B0 ;  /* 0x0000000000007941 */ /* 0x000fea0003800000 */
.L_x_80:
        /* <DEDUP_REMOVED lines=106> */
[----:B------:R-:W0:Y:S01]  /*62d0*/  S2UR UR10, SR_CgaCtaId ;  /* 0x00000000000a79c3 */ /* 0x000e220000008800 */
[----:B------:R-:W-:Y:S01]  /*62e0*/  UMOV UR8, URZ ;  /* 0x000000ff00087c82 */ /* 0x000fe20008000000 */
[----:B------:R-:W-:Y:S01]  /*62f0*/  UMOV UR11, 0x400 ;  /* 0x00000400000b7882 */ /* 0x000fe20000000000 */
[----:B------:R-:W-:Y:S07]  /*6300*/  ULOP3.LUT UR41, UR29, 0xffff, URZ, 0xc0, !UPT ;  /* 0x0000ffff1d297892 */ /* 0x000fee000f8ec0ff */
[----:B------:R1:W-:Y:S02]  /*6310*/  UTCHMMA.2CTA gdesc[UR34], gdesc[UR36], tmem[UR5], tmem[UR8], idesc[UR9], UPT ;  /* 0x00ff0824220075ea */ /* 0x0003e4000ba00005 */
[----:B------:R-:W-:Y:S05]  /*6320*/  @P0 VIADD R9, R9, 0x40 ;  /* 0x0000004009090836 */ /* 0x000fea0000000000 */
[----:B------:R-:W-:Y:S02]  /*6330*/  @P0 R2UR.BROADCAST UR40, R9 ;  /* 0x00000000092802ca */ /* 0x000fe400008e0000 */
[----:B------:R-:W-:Y:S01]  /*6340*/  ELECT P0, URZ, PT ;  /* 0x0000000000ff782f */ /* 0x000fe20003800000 */
[----:B0-----:R-:W-:Y:S10]  /*6350*/  ULEA UR10, UR10, UR11, 0x18 ;  /* 0x0000000b0a0a7291 */ /* 0x001ff4000f8ec0ff */
[----:B------:R0:W-:Y:S02]  /*6360*/  UTCBAR.2CTA.MULTICAST [UR40], URZ, UR41 ;  /* 0x000000ff280073e9 */ /* 0x0001e40008200829 */
[----:B------:R-:W-:Y:S04]  /*6370*/  @P0 IMAD.U32 R8, RZ, RZ, UR10 ;  /* 0x0000000aff080e24 */ /* 0x000fe8000f8e00ff */
[C---:B------:R-:W-:Y:S01]  /*6380*/  @P0 IMAD R2, R20.reuse, 0x8, R8 ;  /* 0x0000000814020824 */ /* 0x040fe200078e0208 */
[----:B-1----:R-:W-:Y:S01]  /*6390*/  ULOP3.LUT UR5, UR29, 0xffff, URZ, 0xc0, !UPT ;  /* 0x0000ffff1d057892 */ /* 0x002fe2000f8ec0ff */
[----:B------:R-:W-:Y:S02]  /*63a0*/  VIADD R20, R20, 0x1 ;  /* 0x0000000114147836 */ /* 0x000fe40000000000 */
[----:B------:R-:W-:Y:S05]  /*63b0*/  @P0 VIADD R2, R2, 0x10 ;  /* 0x0000001002020836 */ /* 0x000fea0000000000 */
[----:B------:R-:W-:Y:S02]  /*63c0*/  @P0 R2UR.BROADCAST UR4, R2 ;  /* 0x00000000020402ca */ /* 0x000fe400008e0000 */
[C---:B------:R-:W-:Y:S04]  /*63d0*/  ISETP.NE.AND P0, PT, R7.reuse, 0x4, PT ;  /* 0x000000040700780c */ /* 0x040fe80003f05270 */
[----:B------:R-:W-:Y:S02]  /*63e0*/  SEL R2, RZ, 0x1, P0 ;  /* 0x00000001ff027807 */ /* 0x000fe40000000000 */
[----:B------:R-:W-:Y:S02]  /*63f0*/  SEL R7, R7, RZ, P0 ;  /* 0x000000ff07077207 */ /* 0x000fe40000000000 */
[----:B------:R-:W-:Y:S02]  /*6400*/  ISETP.NE.AND P0, PT, R20, 0x2, PT ;  /* 0x000000021400780c */ /* 0x000fe40003f05270 */
[----:B------:R-:W-:Y:S01]  /*6410*/  LOP3.LUT R6, R6, R2, RZ, 0x3c, !PT ;  /* 0x0000000206067212 */ /* 0x000fe200078e3cff */
[----:B------:R0:W-:Y:S01]  /*6420*/  UTCBAR.2CTA.MULTICAST [UR4], URZ, UR5 ;  /* 0x000000ff040073e9 */ /* 0x0001e20008200805 */
[----:B------:R-:W-:Y:S01]  /*6430*/  SEL R20, R20, RZ, P0 ;  /* 0x000000ff14147207 */ /* 0x000fe20000000000 */
[----:B------:R-:W-:Y:S08]  /*6440*/  @P1 BRA `(.L_x_82) ;  /* 0xfffffff400e01947 */ /* 0x000ff0000383ffff */
[----:B0-----:R-:W-:Y:S05]  /*6450*/  BSYNC B1 ;  /* 0x0000000000017941 */ /* 0x001fea0003800000 */
.L_x_79:
[----:B------:R-:W-:Y:S01]  /*6460*/  ELECT P0, URZ, PT ;  /* 0x0000000000ff782f */ /* 0x000fe20003800000 */
[----:B------:R-:W-:Y:S01]  /*6470*/  IMAD.U32 R0, RZ, RZ, UR16 ;  /* 0x00000010ff007e24 */ /* 0x000fe2000f8e00ff */
[----:B------:R-:W-:Y:S01]  /*6480*/  MOV R10, 0x400 ;  /* 0x00000400000a7802 */ /* 0x000fe20000000f00 */
[----:B------:R-:W-:Y:S01]  /*6490*/  UMOV UR5, 0x3 ;  /* 0x0000000300057882 */ /* 0x000fe20000000000 */
[----:B------:R-:W-:Y:S02]  /*64a0*/  BSSY B0, `(.L_x_83) ;  /* 0x000000a000007945 */ /* 0x000fe40003800000 */
[----:B------:R-:W-:Y:S01]  /*64b0*/  LEA R10, R0, R10, 0x18 ;  /* 0x0000000a000a7211 */ /* 0x000fe200078ec0ff */
[----:B------:R0:W-:Y:S04]  /*64c0*/  STL [R1+0x4], R0 ;  /* 0x0000040001007387 */ /* 0x0001e80000100800 */
[----:B------:R-:W-:-:S02]  /*64d0*/  IMAD R23, R14, 0x8, R10 ;  /* 0x000000080e177824 */ /* 0x000fc400078e020a */
[----:B------:R-:W-:-:S05]  /*64e0*/  @P0 VIADD R16, R16, 0x60 ;  /* 0x0000006010100836 */ /* 0x000fca0000000000 */
[----:B------:R-:W-:-:S13]  /*64f0*/  @P0 R2UR.BROADCAST UR4, R16 ;  /* 0x00000000100402ca */ /* 0x000fda00008e0000 */
[----:B------:R1:W-:Y:S01]  /*6500*/  UTCBAR.2CTA.MULTICAST [UR4], URZ, UR5 ;  /* 0x000000ff040073e9 */ /* 0x0003e20008200805 */
[----:B0-----:R-:W-:-:S04]  /*6510*/  IMAD.U32 R0, R29, -0x80000000, RZ ;  /* 0x800000001d007824 */ /* 0x001fc800078e00ff */
[----:B------:R-:W0:Y:S02]  /*6520*/  SYNCS.PHASECHK.TRANS64.TRYWAIT P0, [R23+URZ+0x80], R0 ;  /* 0x00008000170075a7 */ /* 0x000e2400080011ff */
[----:B01----:R-:W-:Y:S05]  /*6530*/  @!P0 BRA `(.L_x_84) ;  /* 0x000000b000408947 */ /* 0x003fea0003800000 */
.L_x_212:
[----:B------:R-:W-:Y:S05]  /*6540*/  BSYNC B0 ;  /* 0x0000000000007941 */ /* 0x000fea0003800000 */
.L_x_83:
[----:B------:R-:W-:Y:S01]  /*6550*/  SHF.L.U32 R0, R28, 0x1f, RZ ;  /* 0x0000001f1c007819 */ /* 0x000fe200000006ff */
[----:B------:R-:W-:Y:S03]  /*6560*/  BSSY B0, `(.L_x_85) ;  /* 0x0000003000007945 */ /* 0x000fe60003800000 */
[----:B------:R-:W1:Y:S02]  /*6570*/  SYNCS.PHASECHK.TRANS64.TRYWAIT P0, [R10+URZ+0xd8], R0 ;  /* 0x0000d8000a0075a7 */ /* 0x000e6400080011ff */
[----:B-1----:R-:W-:Y:S05]  /*6580*/  @!P0 BRA `(.L_x_86) ;  /* 0x000000b000488947 */ /* 0x002fea0003800000 */
.L_x_214:
[----:B------:R-:W-:Y:S05]  /*6590*/  BSYNC B0 ;  /* 0x0000000000007941 */ /* 0x000fea0003800000 */
.L_x_85:
[----:B------:R-:W-:Y:S02]  /*65a0*/  IMAD.MOV.U32 R11, RZ, RZ, 0x10212010 ;  /* 0x10212010ff0b7424 */ /* 0x000fe400078e00ff */
[----:B------:R-:W-:Y:S02]  /*65b0*/  HFMA2 R0, -RZ, RZ, 0, 1.52587890625e-05 ;  /* 0x00000100ff007431 */ /* 0x000fe400000001ff */
[C---:B------:R-:W-:Y:S01]  /*65c0*/  VIADD R20, R14.reuse, 0x1 ;  /* 0x000000010e147836 */ /* 0x040fe20000000000 */
[----:B------:R-:W-:Y:S01]  /*65d0*/  SHF.L.U32 R14, R14, 0x7, RZ ;  /* 0x000000070e0e7819 */ /* 0x000fe200000006ff */
[----:B------:R-:W-:Y:S01]  /*65e0*/  BSSY B1, `(.L_x_87) ;  /* 0x000006b000017945 */ /* 0x000fe20003800000 */
[----:B------:R-:W-:Y:S02]  /*65f0*/  SEL R11, R11, 0x10210010, !P3 ;  /* 0x102100100b0b7807 */ /* 0x000fe40005800000 */
        /* <DEDUP_REMOVED lines=9> */
.L_x_90:
[----:B------:R-:W-:Y:S01]  /*6690*/  LEA R8, R7, R10, 0x3 ;  /* 0x0000000a07087211 */ /* 0x000fe200078e18ff */
[----:B------:R-:W-:Y:S01]  /*66a0*/  BSSY B0, `(.L_x_88) ;  /* 0x0000004000007945 */ /* 0x000fe20003800000 */
[----:B------:R-:W-:Y:S04]  /*66b0*/  SHF.L.U32 R2, R6, 0x1f, RZ ;  /* 0x0000001f06027819 */ /* 0x000fe800000006ff */
[----:B-1----:R-:W1:Y:S02]  /*66c0*/  SYNCS.PHASECHK.TRANS64.TRYWAIT P0, [R8+URZ+0x20], R2 ;  /* 0x00002002080075a7 */ /* 0x002e6400080011ff */
[----:B-1----:R-:W-:Y:S05]  /*66d0*/  @!P0 BRA `(.L_x_89) ;  /* 0x000000b000108947 */ /* 0x002fea0003800000 */
.L_x_216:
[----:B------:R-:W-:Y:S05]  /*66e0*/  BSYNC B0 ;  /* 0x0000000000007941 */ /* 0x000fea0003800000 */
.L_x_88:
        /* <DEDUP_REMOVED lines=91> */
.L_x_87:
[----:B------:R0:W2:Y:S01]  /*6ca0*/  LDL R25, [R1+0x4] ;  /* 0x0000040001197983 */ /* 0x0000a20000100800 */
[----:B------:R-:W-:Y:S02]  /*6cb0*/  ELECT P0, URZ, PT ;  /* 0x0000000000ff782f */ /* 0x000fe40003800000 */
[----:B------:R-:W-:Y:S02]  /*6cc0*/  ISETP.NE.AND P1, PT, R20, 0x2, PT ;  /* 0x000000021400780c */ /* 0x000fe40003f25270 */
[----:B------:R-:W-:Y:S01]  /*6cd0*/  ELECT P4, URZ, PT ;  /* 0x0000000000ff782f */ /* 0x000fe20003880000 */
[----:B------:R-:W-:Y:S01]  /*6ce0*/  BSSY.RECONVERGENT B0, `(.L_x_91) ;  /* 0x0000018000007945 */ /* 0x000fe20003800200 */
[----:B------:R-:W-:Y:S01]  /*6cf0*/  UMOV UR5, 0x3 ;  /* 0x0000000300057882 */ /* 0x000fe20000000000 */
[----:B------:R-:W-:Y:S02]  /*6d00*/  PLOP3.LUT P5, PT, PT, PT, PT, 0x80, 0x8 ;  /* 0x000000000008781c */ /* 0x000fe40003faf070 */
[----:B------:R-:W-:-:S02]  /*6d10*/  LOP3.LUT R28, R28, 0x1, RZ, 0x3c, !PT ;  /* 0x000000011c1c7812 */ /* 0x000fc400078e3cff */
[----:B------:R-:W-:Y:S02]  /*6d20*/  SEL R14, R20, RZ, P1 ;  /* 0x000000ff140e7207 */ /* 0x000fe40000800000 */
[----:B------:R-:W-:Y:S01]  /*6d30*/  @P0 MOV R0, 0x400 ;  /* 0x0000040000000802 */ /* 0x000fe20000000f00 */
[----:B--2---:R-:W-:-:S05]  /*6d40*/  @P0 IMAD.U32 R25, RZ, RZ, UR15 ;  /* 0x0000000fff190e24 */ /* 0x004fca000f8e00ff */
[----:B------:R-:W-:Y:S01]  /*6d50*/  @P0 LEA R0, R25, R0, 0x18 ;  /* 0x0000000019000211 */ /* 0x000fe200078ec0ff */
[----:B------:R0:W-:Y:S04]  /*6d60*/  @P0 STL [R1+0x4], R25 ;  /* 0x0000041901000387 */ /* 0x0001e80000100800 */
[----:B------:R-:W-:-:S05]  /*6d70*/  @P0 VIADD R0, R0, 0xd0 ;  /* 0x000000d000000836 */ /* 0x000fca0000000000 */
[----:B------:R-:W-:Y:S02]  /*6d80*/  @P0 R2UR.BROADCAST UR4, R0 ;  /* 0x00000000000402ca */ /* 0x000fe400008e0000 */
[----:B------:R-:W-:Y:S02]  /*6d90*/  SEL R0, RZ, 0x1, P1 ;  /* 0x00000001ff007807 */ /* 0x000fe40000800000 */
[C---:B------:R-:W-:Y:S02]  /*6da0*/  ISETP.NE.AND P0, PT, R24.reuse, 0x2, PT ;  /* 0x000000021800780c */ /* 0x040fe40003f05270 */
[----:B------:R-:W-:Y:S02]  /*6db0*/  LOP3.LUT R29, R29, R0, RZ, 0x3c, !PT ;  /* 0x000000001d1d7212 */ /* 0x000fe400078e3cff */
[----:B------:R-:W-:Y:S02]  /*6dc0*/  SEL R0, RZ, 0x1, P0 ;  /* 0x00000001ff007807 */ /* 0x000fe40000000000 */
[----:B------:R-:W-:-:S02]  /*6dd0*/  SEL R4, R24, RZ, P0 ;  /* 0x000000ff18047207 */ /* 0x000fc40000000000 */
[----:B------:R-:W-:Y:S01]  /*6de0*/  LOP3.LUT R27, R27, R0, RZ, 0x3c, !PT ;  /* 0x000000001b1b7212 */ /* 0x000fe200078e3cff */
[----:B------:R0:W-:Y:S01]  /*6df0*/  UTCBAR.2CTA.MULTICAST [UR4], URZ, UR5 ;  /* 0x000000ff040073e9 */ /* 0x0001e20008200805 */
[----:B------:R-:W-:Y:S05]  /*6e00*/  @!P4 BRA `(.L_x_92) ;  /* 0x000000000014c947 */ /* 0x000fea0003800000 */
[----:B0-----:R-:W-:Y:S01]  /*6e10*/  R2UR UR5, R23 ;  /* 0x00000000170572ca */ /* 0x001fe200000e0000 */
[----:B------:R-:W-:-:S12]  /*6e20*/  UMOV UR4, 0x3 ;  /* 0x0000000300047882 */ /* 0x000fd80000000000 */
[----:B------:R-:W-:-:S09]  /*6e30*/  UIADD3 UR5, UPT, UPT, UR5, 0x90, URZ ;  /* 0x0000009005057890 */ /* 0x000fd2000fffe0ff */
[----:B------:R1:W-:Y:S01]  /*6e40*/  UTCBAR.2CTA.MULTICAST [UR5], URZ, UR4 ;  /* 0x000000ff050073e9 */ /* 0x0003e20008200804 */
[----:B------:R-:W-:Y:S02]  /*6e50*/  NOP ;  /* 0x0000000000007918 */ /* 0x000fe40000000000 */
.L_x_92:
[----:B01----:R-:W-:Y:S05]  /*6e60*/  BSYNC.RECONVERGENT B0 ;  /* 0x0000000000007941 */ /* 0x003fea0003800200 */
.L_x_91:
[----:B------:R-:W-:Y:S05]  /*6e70*/  BRA `(.L_x_93) ;  /* 0x0000000800e47947 */ /* 0x000fea0003800000 */
.L_x_49:
[----:B------:R-:W-:Y:S01]  /*6e80*/  UISETP.NE.AND UP0, UPT, UR56, URZ, UPT ;  /* 0x000000ff3800728c */ /* 0x000fe2000bf05270 */
[----:B------:R-:W-:-:S08]  /*6e90*/  MOV R21, R20 ;  /* 0x0000001400157202 */ /* 0x000fd00000000f00 */
        /* <DEDUP_REMOVED lines=10> */
.L_x_218:
[----:B------:R-:W-:Y:S05]  /*6f40*/  BSYNC B0 ;  /* 0x0000000000007941 */ /* 0x000fea0003800000 */
.L_x_94:
        /* <DEDUP_REMOVED lines=10> */
.L_x_101:
[----:B------:R-:W-:Y:S01]  /*6ff0*/  IMAD R4, R21, 0x8, R8 ;  /* 0x0000000815047824 */ /* 0x000fe200078e0208 */
[----:B------:R-:W-:Y:S01]  /*7000*/  BSSY B0, `(.L_x_97) ;  /* 0x0000006000007945 */ /* 0x000fe20003800000 */
[----:B0-----:R-:W-:Y:S01]  /*7010*/  IMAD.U32 R3, R22, -0x80000000, RZ ;  /* 0x8000000016037824 */ /* 0x001fe200078e00ff */
[----:B------:R-:W-:Y:S02]  /*7020*/  LEA R9, R7, R8, 0x3 ;  /* 0x0000000807097211 */ /* 0x000fe400078e18ff */
[----:B------:R-:W-:Y:S01]  /*7030*/  SHF.L.U32 R2, R6, 0x1f, RZ ;  /* 0x0000001f06027819 */ /* 0x000fe200000006ff */
[----:B------:R-:W0:Y:S02]  /*7040*/  SYNCS.PHASECHK.TRANS64.TRYWAIT P0, [R4+URZ], R3 ;  /* 0x00000003040075a7 */ /* 0x000e2400080011ff */
[----:B0-2---:R-:W-:Y:S05]  /*7050*/  @!P0 BRA `(.L_x_98) ;  /* 0x000000a400e48947 */ /* 0x005fea0003800000 */
.L_x_220:
[----:B------:R-:W-:Y:S05]  /*7060*/  BSYNC B0 ;  /* 0x0000000000007941 */ /* 0x000fea0003800000 */
.L_x_97:
[----:B------:R-:W1:Y:S01]  /*7070*/  SYNCS.PHASECHK.TRANS64.TRYWAIT P0, [R9+URZ+0x20], R2 ;  /* 0x00002002090075a7 */ /* 0x000e6200080011ff */
[----:B------:R-:W-:Y:S04]  /*7080*/  BSSY B0, `(.L_x_99) ;  /* 0x0000002000007945 */ /* 0x000fe80003800000 */
[----:B-1----:R-:W-:Y:S05]  /*7090*/  @!P0 BRA `(.L_x_100) ;  /* 0x000000a400f08947 */ /* 0x002fea0003800000 */
.L_x_222:
[----:B------:R-:W-:Y:S05]  /*70a0*/  BSYNC B0 ;  /* 0x0000000000007941 */ /* 0x000fea0003800000 */
.L_x_99:
[----:B0-----:R-:W-:Y:S01]  /*70b0*/  LEA R4, R7, UR28, 0xa ;  /* 0x0000001c07047c11 */ /* 0x001fe2000f8e50ff */
[----:B------:R2:W3:Y:S01]  /*70c0*/  LDL R18, [R1+0x4] ;  /* 0x0000040001127983 */ /* 0x0004e20000100800 */
[----:B------:R-:W-:Y:S02]  /*70d0*/  R2UR UR5, R15 ;  /* 0x000000000f0572ca */ /* 0x000fe400000e0000 */
[----:B------:R-:W-:Y:S11]  /*70e0*/  ELECT P0, URZ, PT ;  /* 0x0000000000ff782f */ /* 0x000ff60003800000 */
[----:B------:R-:W-:Y:S02]  /*70f0*/  @!UPT UIADD3 URZ, UPT, UPT, URZ, URZ, URZ ;  /* 0x000000fffffff290 */ /* 0x000fe4000fffe0ff */
[----:B------:R-:W-:Y:S01]  /*7100*/  @P0 R2UR.BROADCAST UR42, R4 ;  /* 0x00000000042a02ca */ /* 0x000fe200008e0000 */
[----:B------:R-:W-:Y:S01]  /*7110*/  VIADD R2, R5, UR27 ;  /* 0x0000001b05027c36 */ /* 0x000fe20008000000 */
[----:B------:R-:W-:Y:S01]  /*7120*/  @P0 R2UR.BROADCAST UR8, R0 ;  /* 0x00000000000802ca */ /* 0x000fe200008e0000 */
[----:B------:R-:W-:Y:S01]  /*7130*/  UMOV UR4, URZ ;  /* 0x000000ff00047c82 */ /* 0x000fe20008000000 */
[----:B------:R-:W-:Y:S01]  /*7140*/  PLOP3.LUT P4, PT, P5, PT, PT, 0x80, 0x8 ;  /* 0x000000000008781c */ /* 0x000fe20002f8f070 */
[----:B------:R-:W-:Y:S01]  /*7150*/  VIADD R7, R7, 0x1 ;  /* 0x0000000107077836 */ /* 0x000fe20000000000 */
[----:B------:R-:W-:Y:S01]  /*7160*/  @P0 R2UR.BROADCAST UR10, R2 ;  /* 0x00000000020a02ca */ /* 0x000fe200008e0000 */
[----:B------:R-:W-:Y:S01]  /*7170*/  VIADD R21, R21, 0x1 ;  /* 0x0000000115157836 */ /* 0x000fe20000000000 */
[----:B------:R-:W-:Y:S04]  /*7180*/  PLOP3.LUT P5, PT, PT, PT, PT, 0x8, 0x80 ;  /* 0x000000000080781c */ /* 0x000fe80003fae170 */
[C---:B------:R-:W-:Y:S01]  /*7190*/  ISETP.NE.AND P1, PT, R21.reuse, 0x2, PT ;  /* 0x000000021500780c */ /* 0x040fe20003f25270 */
[----:B------:R-:W-:Y:S01]  /*71a0*/  @P0 IMAD.MOV.U32 R5, RZ, RZ, 0x40004040 ;  /* 0x40004040ff050424 */ /* 0x000fe200078e00ff */
[----:B------:R-:W-:Y:S01]  /*71b0*/  @P0 VOTEU.ANY UP0, P6 ;  /* 0x0000000000ff0886 */ /* 0x000fe20003000100 */
[----:B------:R-:W-:Y:S01]  /*71c0*/  PLOP3.LUT P6, PT, PT, PT, PT, 0x80, 0x8 ;  /* 0x000000000008781c */ /* 0x000fe20003fcf070 */
[----:B-1----:R-:W-:Y:S01]  /*71d0*/  @P0 IMAD.MOV.U32 R3, RZ, RZ, 0x40004040 ;  /* 0x40004040ff030424 */ /* 0x002fe200078e00ff */
[----:B------:R-:W-:Y:S02]  /*71e0*/  SEL R21, R21, RZ, P1 ;  /* 0x000000ff15157207 */ /* 0x000fe40000800000 */
[----:B------:R-:W-:Y:S02]  /*71f0*/  @P0 R2UR.BROADCAST UR43, R5 ;  /* 0x00000000052b02ca */ /* 0x000fe400008e0000 */
        /* <DEDUP_REMOVED lines=86> */
[----:B------:R-:W-:Y:S02]  /*7760*/  @P0 R2UR.BROADCAST UR35, R3 ;  /* 0x00000000032302ca */ /* 0x000fe400008e0000 */
[----:B------:R-:W-:Y:S04]  /*7770*/  SEL R3, RZ, 0x1, P1 ;  /* 0x00000001ff037807 */ /* 0x000fe80000800000 */
[----:B------:R-:W-:Y:S01]  /*7780*/  LOP3.LUT R22, R22, R3, RZ, 0x3c, !PT ;  /* 0x0000000316167212 */ /* 0x000fe200078e3cff */
[----:B0-----:R-:W-:Y:S01]  /*7790*/  UMOV UR9, UR5 ;  /* 0x0000000500097c82 */ /* 0x001fe20008000000 */
[----:B------:R-:W-:Y:S02]  /*77a0*/  @P0 R2UR.BROADCAST UR5, R0 ;  /* 0x00000000000502ca */ /* 0x000fe400008e0000 */
[----:B------:R-:W-:Y:S01]  /*77b0*/  ELECT P0, URZ, PT ;  /* 0x0000000000ff782f */ /* 0x000fe20003800000 */
[----:B------:R-:W3:Y:S01]  /*77c0*/  S2UR UR40, SR_CgaCtaId ;  /* 0x00000000002879c3 */ /* 0x000ee20000008800 */
[----:B------:R-:W-:Y:S01]  /*77d0*/  UMOV UR8, URZ ;  /* 0x000000ff00087c82 */ /* 0x000fe20008000000 */
[----:B------:R-:W-:Y:S08]  /*77e0*/  ULOP3.LUT UR11, UR29, 0xffff, URZ, 0xc0, !UPT ;  /* 0x0000ffff1d0b7892 */ /* 0x000ff0000f8ec0ff */
[----:B------:R0:W-:Y:S02]  /*77f0*/  UTCHMMA.2CTA gdesc[UR34], gdesc[UR36], tmem[UR5], tmem[UR8], idesc[UR9], UPT ;  /* 0x00ff0824220075ea */ /* 0x0001e4000ba00005 */
[----:B------:R-:W-:Y:S05]  /*7800*/  @P0 VIADD R9, R9, 0x40 ;  /* 0x0000004009090836 */ /* 0x000fea0000000000 */
[----:B------:R-:W-:Y:S02]  /*7810*/  @P0 R2UR.BROADCAST UR10, R9 ;  /* 0x00000000090a02ca */ /* 0x000fe400008e0000 */
[----:B------:R-:W-:Y:S11]  /*7820*/  ELECT P0, URZ, PT ;  /* 0x0000000000ff782f */ /* 0x000ff60003800000 */
[----:B------:R2:W-:Y:S02]  /*7830*/  UTCBAR.2CTA.MULTICAST [UR10], URZ, UR11 ;  /* 0x000000ff0a0073e9 */ /* 0x0005e4000820080b */
[----:B------:R-:W-:Y:S01]  /*7840*/  @P0 MOV R2, 0x400 ;  /* 0x0000040000020802 */ /* 0x000fe20000000f00 */
[----:B0-----:R-:W-:Y:S01]  /*7850*/  ULOP3.LUT UR5, UR29, 0xffff, URZ, 0xc0, !UPT ;  /* 0x0000ffff1d057892 */ /* 0x001fe2000f8ec0ff */
[----:B---3--:R-:W-:Y:S05]  /*7860*/  @P0 IMAD.U32 R18, RZ, RZ, UR40 ;  /* 0x00000028ff120e24 */ /* 0x008fea000f8e00ff */
[----:B------:R-:W-:Y:S01]  /*7870*/  @P0 LEA R8, R18, R2, 0x18 ;  /* 0x0000000212080211 */ /* 0x000fe200078ec0ff */
[----:B------:R2:W-:Y:S04]  /*7880*/  @P0 STL [R1+0x4], R18 ;  /* 0x0000041201000387 */ /* 0x0005e80000100800 */
[C---:B------:R-:W-:Y:S02]  /*7890*/  @P0 IMAD R2, R20.reuse, 0x8, R8 ;  /* 0x0000000814020824 */ /* 0x040fe400078e0208 */
        /* <DEDUP_REMOVED lines=11> */
[----:B--2---:R-:W-:Y:S05]  /*7950*/  BSYNC B1 ;  /* 0x0000000000017941 */ /* 0x004fea0003800000 */
.L_x_96:
[----:B------:R-:W-:Y:S02]  /*7960*/  ELECT P0, URZ, PT ;  /* 0x0000000000ff782f */ /* 0x000fe40003800000 */
[----:B------:R-:W-:Y:S01]  /*7970*/  PLOP3.LUT P5, PT, PT, PT, PT, 0x8, 0x80 ;  /* 0x000000000080781c */ /* 0x000fe20003fae170 */
[----:B------:R-:W-:-:S10]  /*7980*/  UMOV UR5, 0x3 ;  /* 0x0000000300057882 */ /* 0x000fd40000000000 */
        /* <DEDUP_REMOVED lines=8> */
.L_x_93:
[----:B------:R-:W-:-:S09]  /*7a10*/  UISETP.NE.AND UP0, UPT, UR56, URZ, UPT ;  /* 0x000000ff3800728c */ /* 0x000fd2000bf05270 */
[----:B------:R-:W-:Y:S05]  /*7a20*/  BRA.U UP0, `(.L_x_76) ;  /* 0x0000000900507547 */ /* 0x000fea000b800000 */
[----:B------:R-:W-:Y:S01]  /*7a30*/  IMAD.U32 R0, RZ, RZ, UR13 ;  /* 0x0000000dff007e24 */ /* 0x000fe2000f8e00ff */
[----:B------:R-:W-:Y:S01]  /*7a40*/  MOV R11, 0x400 ;  /* 0x00000400000b7802 */ /* 0x000fe20000000f00 */
[----:B------:R-:W-:Y:S03]  /*7a50*/  BSSY B0, `(.L_x_102) ;  /* 0x0000007000007945 */ /* 0x000fe60003800000 */
[----:B------:R-:W-:Y:S01]  /*7a60*/  LEA R11, R0, R11, 0x18 ;  /* 0x0000000b000b7211 */ /* 0x000fe200078ec0ff */
[----:B------:R1:W-:Y:S04]  /*7a70*/  STL [R1+0x4], R0 ;  /* 0x0000040001007387 */ /* 0x0003e80000100800 */
[----:B------:R-:W-:Y:S01]  /*7a80*/  IMAD R24, R14, 0x8, R11 ;  /* 0x000000080e187824 */ /* 0x000fe200078e020b */
[----:B-1----:R-:W-:-:S04]  /*7a90*/  SHF.L.U32 R0, R29, 0x1f, RZ ;  /* 0x0000001f1d007819 */ /* 0x002fc800000006ff */
[----:B------:R-:W1:Y:S02]  /*7aa0*/  SYNCS.PHASECHK.TRANS64.TRYWAIT P0, [R24+URZ+0x80], R0 ;  /* 0x00008000180075a7 */ /* 0x000e6400080011ff */
[----:B-1----:R-:W-:Y:S05]  /*7ab0*/  @!P0 BRA `(.L_x_103) ;  /* 0x0000009c00808947 */ /* 0x002fea0003800000 */
.L_x_224:
[----:B0-----:R-:W-:Y:S05]  /*7ac0*/  BSYNC B0 ;  /* 0x0000000000007941 */ /* 0x001fea0003800000 */
.L_x_102:
[----:B------:R-:W-:Y:S01]  /*7ad0*/  SHF.L.U32 R0, R28, 0x1f, RZ ;  /* 0x0000001f1c007819 */ /* 0x000fe200000006ff */
[----:B------:R-:W-:Y:S03]  /*7ae0*/  BSSY B0, `(.L_x_104) ;  /* 0x0000003000007945 */ /* 0x000fe60003800000 */
[----:B------:R-:W0:Y:S02]  /*7af0*/  SYNCS.PHASECHK.TRANS64.TRYWAIT P0, [R11+URZ+0xd8], R0 ;  /* 0x0000d8000b0075a7 */ /* 0x000e2400080011ff */
[----:B0-----:R-:W-:Y:S05]  /*7b00*/  @!P0 BRA `(.L_x_105) ;  /* 0x0000009c00888947 */ /* 0x001fea0003800000 */
.L_x_226:
[----:B------:R-:W-:Y:S05]  /*7b10*/  BSYNC B0 ;  /* 0x0000000000007941 */ /* 0x000fea0003800000 */
.L_x_104:
        /* <DEDUP_REMOVED lines=8> */
[----:B------:R-:W-:Y:S01]  /*7ba0*/  IADD3 R19, PT, PT, R14, 0x10, RZ ;  /* 0x000000100e137810 */ /* 0x000fe20007ffe0ff */
[----:B------:R-:W-:Y:S01]  /*7bb0*/  VIADD R12, R12, UR19 ;  /* 0x000000130c0c7c36 */ /* 0x000fe20008000000 */
[C---:B------:R-:W-:Y:S01]  /*7bc0*/  IADD3 R17, PT, PT, R14.reuse, 0x20, RZ ;  /* 0x000000200e117810 */ /* 0x040fe20007ffe0ff */
[C---:B------:R-:W-:Y:S01]  /*7bd0*/  VIADD R18, R14.reuse, 0x18 ;  /* 0x000000180e127836 */ /* 0x040fe20000000000 */
[C---:B------:R-:W-:Y:S01]  /*7be0*/  IADD3 R15, PT, PT, R14.reuse, 0x30, RZ ;  /* 0x000000300e0f7810 */ /* 0x040fe20007ffe0ff */
[----:B------:R-:W-:-:S02]  /*7bf0*/  VIADD R16, R14, 0x28 ;  /* 0x000000280e107836 */ /* 0x000fc40000000000 */
[----:B------:R-:W-:Y:S02]  /*7c00*/  VIADD R13, R14, 0x38 ;  /* 0x000000380e0d7836 */ /* 0x000fe40000000000 */
.L_x_109:
[----:B------:R-:W-:Y:S01]  /*7c10*/  LEA R5, R7, R11, 0x3 ;  /* 0x0000000b07057211 */ /* 0x000fe200078e18ff */
[----:B------:R-:W-:Y:S01]  /*7c20*/  BSSY B0, `(.L_x_107) ;  /* 0x0000004000007945 */ /* 0x000fe20003800000 */
[----:B------:R-:W-:Y:S04]  /*7c30*/  SHF.L.U32 R2, R6, 0x1f, RZ ;  /* 0x0000001f06027819 */ /* 0x000fe800000006ff */
[----:B--2---:R-:W2:Y:S02]  /*7c40*/  SYNCS.PHASECHK.TRANS64.TRYWAIT P0, [R5+URZ+0x20], R2 ;  /* 0x00002002050075a7 */ /* 0x004ea400080011ff */
[----:B--2---:R-:W-:Y:S05]  /*7c50*/  @!P0 BRA `(.L_x_108) ;  /* 0x0000009c00508947 */ /* 0x004fea0003800000 */
.L_x_228:
[----:B------:R-:W-:Y:S05]  /*7c60*/  BSYNC B0 ;  /* 0x0000000000007941 */ /* 0x000fea0003800000 */
.L_x_107:
[C---:B------:R-:W-:Y:S01]  /*7c70*/  LEA R2, R7.reuse, UR52, 0xa ;  /* 0x0000003407027c11 */ /* 0x040fe2000f8e50ff */
[----:B------:R-:W-:Y:S01]  /*7c80*/  VIADD R10, R7, 0x1 ;  /* 0x00000001070a7836 */ /* 0x000fe20000000000 */
[----:B------:R-:W-:Y:S02]  /*7c90*/  R2UR UR11, R12 ;  /* 0x000000000c0b72ca */ /* 0x000fe400000e0000 */
[----:B------:R-:W-:Y:S11]  /*7ca0*/  ELECT P0, URZ, PT ;  /* 0x0000000000ff782f */ /* 0x000ff60003800000 */
[----:B------:R-:W-:Y:S02]  /*7cb0*/  @!UPT UIADD3 URZ, UPT, UPT, URZ, URZ, URZ ;  /* 0x000000fffffff290 */ /* 0x000fe4000fffe0ff */
[----:B------:R-:W-:Y:S01]  /*7cc0*/  @P0 R2UR.BROADCAST UR8, R2 ;  /* 0x00000000020802ca */ /* 0x000fe200008e0000 */
[----:B------:R-:W-:Y:S01]  /*7cd0*/  UMOV UR10, URZ ;  /* 0x000000ff000a7c82 */ /* 0x000fe20008000000 */
[----:B------:R-:W-:Y:S01]  /*7ce0*/  ISETP.NE.AND P1, PT, R10, 0x4, PT ;  /* 0x000000040a00780c */ /* 0x000fe20003f25270 */
[----:B------:R-:W-:Y:S01]  /*7cf0*/  UMOV UR40, URZ ;  /* 0x000000ff00287c82 */ /* 0x000fe20008000000 */
[----:B------:R-:W-:Y:S02]  /*7d00*/  @P0 R2UR.BROADCAST UR5, R0 ;  /* 0x00000000000502ca */ /* 0x000fe400008e0000 */
[----:B01----:R-:W-:Y:S02]  /*7d10*/  SEL R3, RZ, 0x1, P1 ;  /* 0x00000001ff037807 */ /* 0x003fe40000800000 */
        /* <DEDUP_REMOVED lines=79> */
[----:B--2---:R-:W-:Y:S05]  /*8210*/  BSYNC B1 ;  /* 0x0000000000017941 */ /* 0x004fea0003800000 */
.L_x_106:
[----:B------:R1:W2:Y:S01]  /*8220*/  LDL R25, [R1+0x4] ;  /* 0x0000040001197983 */ /* 0x0002a20000100800 */
[----:B------:R-:W-:Y:S02]  /*8230*/  ELECT P0, URZ, PT ;  /* 0x0000000000ff782f */ /* 0x000fe40003800000 */
[----:B------:R-:W-:Y:S01]  /*8240*/  LOP3.LUT R28, R28, 0x1, RZ, 0x3c, !PT ;  /* 0x000000011c1c7812 */ /* 0x000fe200078e3cff */
[----:B------:R-:W-:Y:S01]  /*8250*/  UMOV UR9, 0x3 ;  /* 0x0000000300097882 */ /* 0x000fe20000000000 */
[----:B------:R-:W-:-:S09]  /*8260*/  UMOV UR5, 0x3 ;  /* 0x0000000300057882 */ /* 0x000fd20000000000 */
[----:B------:R-:W-:Y:S01]  /*8270*/  @P0 MOV R0, 0x400 ;  /* 0x0000040000000802 */ /* 0x000fe20000000f00 */
[----:B--2---:R-:W-:-:S05]  /*8280*/  @P0 IMAD.U32 R25, RZ, RZ, UR12 ;  /* 0x0000000cff190e24 */ /* 0x004fca000f8e00ff */
[----:B------:R-:W-:Y:S01]  /*8290*/  @P0 LEA R0, R25, R0, 0x18 ;  /* 0x0000000019000211 */ /* 0x000fe200078ec0ff */
[----:B------:R1:W-:Y:S04]  /*82a0*/  @P0 STL [R1+0x4], R25 ;  /* 0x0000041901000387 */ /* 0x0003e80000100800 */
[----:B------:R-:W-:-:S05]  /*82b0*/  @P0 VIADD R0, R0, 0xd0 ;  /* 0x000000d000000836 */ /* 0x000fca0000000000 */
[----:B------:R-:W-:Y:S02]  /*82c0*/  @P0 R2UR.BROADCAST UR8, R0 ;  /* 0x00000000000802ca */ /* 0x000fe400008e0000 */
[----:B------:R-:W-:-:S11]  /*82d0*/  ELECT P0, URZ, PT ;  /* 0x0000000000ff782f */ /* 0x000fd60003800000 */
        /* <DEDUP_REMOVED lines=9> */
.L_x_76:
[----:B------:R-:W2:Y:S04]  /*8370*/  LDL.LU R11, [R1+0x8] ;  /* 0x00000800010b7983 */ /* 0x000ea80000300800 */
[----:B------:R3:W-:Y:S01]  /*8380*/  STL [R1], RZ ;  /* 0x000000ff01007387 */ /* 0x0007e20000100800 */
[----:B--2---:R-:W-:-:S05]  /*8390*/  IADD3 R11, PT, PT, R11, UR25, RZ ;  /* 0x000000190b0b7c10 */ /* 0x004fca000fffe0ff */
[----:B------:R3:W-:Y:S01]  /*83a0*/  STL [R1+0x8], R11 ;  /* 0x0000080b01007387 */ /* 0x0007e20000100800 */
[----:B------:R-:W-:Y:S05]  /*83b0*/  BRA.U !UP1, `(.L_x_110) ;  /* 0x0000000109c07547 */ /* 0x000fea000b800000 */
[----:B------:R-:W-:Y:S01]  /*83c0*/  IABS R9, UR51 ;  /* 0x0000003300097c13 */ /* 0x000fe20008000000 */
[----:B------:R-:W2:Y:S03]  /*83d0*/  LDC R10, c[0x0][0x66c] ;  /* 0x00019b00ff0a7b82 */ /* 0x000ea60000000800 */
[----:B------:R-:W4:Y:S08]  /*83e0*/  I2F.RP R2, R9 ;  /* 0x0000000900027306 */ /* 0x000f300000209400 */
[----:B----4-:R-:W4:Y:S01]  /*83f0*/  MUFU.RCP R2, R2 ;  /* 0x0000000200027308 */ /* 0x010f220000001000 */
[----:B--2---:R-:W-:-:S07]  /*8400*/  IABS R8, R10 ;  /* 0x0000000a00087213 */ /* 0x004fce0000000000 */
[----:B------:R-:W-:Y:S01]  /*8410*/  I2F.RP R5, R8 ;  /* 0x0000000800057306 */ /* 0x000fe20000209400 */
[----:B----4-:R-:W-:-:S07]  /*8420*/  VIADD R2, R2, 0xffffffe ;  /* 0x0ffffffe02027836 */ /* 0x010fce0000000000 */
[----:B------:R-:W2:Y:S02]  /*8430*/  F2I.FTZ.U32.TRUNC.NTZ R3, R2 ;  /* 0x0000000200037305 */ /* 0x000ea4000021f000 */
[----:B--2---:R-:W-:Y:S02]  /*8440*/  IMAD.MOV R0, RZ, RZ, -R3 ;  /* 0x000000ffff007224 */ /* 0x004fe400078e0a03 */
[----:B------:R-:W-:Y:S02]  /*8450*/  IMAD.MOV.U32 R2, RZ, RZ, RZ ;  /* 0x000000ffff027224 */ /* 0x000fe400078e00ff */
[----:B------:R-:W-:-:S04]  /*8460*/  IMAD R0, R0, R9, RZ ;  /* 0x0000000900007224 */ /* 0x000fc800078e02ff */
[----:B------:R-:W-:Y:S01]  /*8470*/  IMAD.HI.U32 R0, R3, R0, R2 ;  /* 0x0000000003007227 */ /* 0x000fe200078e0002 */
[----:B------:R-:W-:Y:S01]  /*8480*/  IABS R2, R11 ;  /* 0x0000000b00027213 */ /* 0x000fe20000000000 */
[----:B------:R2:W4:Y:S04]  /*8490*/  MUFU.RCP R3, R5 ;  /* 0x0000000500037308 */ /* 0x0005280000001000 */
[----:B------:R-:W-:Y:S01]  /*84a0*/  IMAD.HI.U32 R0, R0, R2, RZ ;  /* 0x0000000200007227 */ /* 0x000fe200078e00ff */
[----:B--2---:R-:W-:-:S03]  /*84b0*/  IABS R5, UR51 ;  /* 0x0000003300057c13 */ /* 0x004fc60008000000 */
[----:B----4-:R-:W-:Y:S01]  /*84c0*/  VIADD R3, R3, 0xffffffe ;  /* 0x0ffffffe03037836 */ /* 0x010fe20000000000 */
[----:B------:R-:W-:-:S05]  /*84d0*/  IADD3 R5, PT, PT, RZ, -R5, RZ ;  /* 0x80000005ff057210 */ /* 0x000fca0007ffe0ff */
[----:B------:R-:W2:Y:S01]  /*84e0*/  F2I.FTZ.U32.TRUNC.NTZ R3, R3 ;  /* 0x0000000300037305 */ /* 0x000ea2000021f000 */
[----:B------:R-:W-:-:S05]  /*84f0*/  IMAD R2, R0, R5, R2 ;  /* 0x0000000500027224 */ /* 0x000fca00078e0202 */
[----:B------:R-:W-:-:S13]  /*8500*/  ISETP.GT.U32.AND P0, PT, R9, R2, PT ;  /* 0x000000020900720c */ /* 0x000fda0003f04070 */
[----:B------:R-:W-:Y:S02]  /*8510*/  @!P0 IMAD.IADD R2, R2, 0x1, -R9 ;  /* 0x0000000102028824 */ /* 0x000fe400078e0a09 */
[----:B------:R-:W-:Y:S01]  /*8520*/  @!P0 VIADD R0, R0, 0x1 ;  /* 0x0000000100008836 */ /* 0x000fe20000000000 */
[----:B------:R-:W-:Y:S02]  /*8530*/  ISETP.NE.AND P0, PT, RZ, UR51, PT ;  /* 0x00000033ff007c0c */ /* 0x000fe4000bf05270 */
[----:B------:R-:W-:Y:S02]  /*8540*/  ISETP.GE.U32.AND P4, PT, R2, R9, PT ;  /* 0x000000090200720c */ /* 0x000fe40003f86070 */
[----:B--2---:R-:W-:-:S05]  /*8550*/  IADD3 R2, PT, PT, RZ, -R3, RZ ;  /* 0x80000003ff027210 */ /* 0x004fca0007ffe0ff */
[----:B------:R-:W-:Y:S02]  /*8560*/  IMAD R5, R2, R8, RZ ;  /* 0x0000000802057224 */ /* 0x000fe400078e02ff */
[----:B------:R-:W-:-:S04]  /*8570*/  IMAD.MOV.U32 R2, RZ, RZ, RZ ;  /* 0x000000ffff027224 */ /* 0x000fc800078e00ff */
[----:B------:R-:W-:Y:S01]  /*8580*/  IMAD.HI.U32 R3, R3, R5, R2 ;  /* 0x0000000503037227 */ /* 0x000fe200078e0002 */
[----:B------:R-:W-:Y:S02]  /*8590*/  LOP3.LUT R2, R11, UR51, RZ, 0x3c, !PT ;  /* 0x000000330b027c12 */ /* 0x000fe4000f8e3cff */
[----:B------:R-:W-:Y:S02]  /*85a0*/  @P4 IADD3 R0, PT, PT, R0, 0x1, RZ ;  /* 0x0000000100004810 */ /* 0x000fe40007ffe0ff */
[----:B------:R-:W-:-:S03]  /*85b0*/  ISETP.GE.AND P1, PT, R2, RZ, PT ;  /* 0x000000ff0200720c */ /* 0x000fc60003f26270 */
[----:B------:R-:W-:-:S10]  /*85c0*/  IMAD.MOV.U32 R2, RZ, RZ, R0 ;  /* 0x000000ffff027224 */ /* 0x000fd400078e0000 */
[----:B------:R-:W-:Y:S01]  /*85d0*/  @!P1 IMAD.MOV R2, RZ, RZ, -R2 ;  /* 0x000000ffff029224 */ /* 0x000fe200078e0a02 */
[----:B------:R-:W-:-:S04]  /*85e0*/  @!P0 LOP3.LUT R2, RZ, UR51, RZ, 0x33, !PT ;  /* 0x00000033ff028c12 */ /* 0x000fc8000f8e33ff */
[----:B------:R-:W-:Y:S02]  /*85f0*/  IABS R0, R2 ;  /* 0x0000000200007213 */ /* 0x000fe40000000000 */
[----:B------:R-:W-:-:S03]  /*8600*/  ISETP.GE.AND P1, PT, R2, RZ, PT ;  /* 0x000000ff0200720c */ /* 0x000fc60003f26270 */
[----:B------:R-:W-:-:S05]  /*8610*/  IMAD.HI.U32 R3, R3, R0, RZ ;  /* 0x0000000003037227 */ /* 0x000fca00078e00ff */
[----:B------:R-:W-:-:S05]  /*8620*/  IADD3 R3, PT, PT, -R3, RZ, RZ ;  /* 0x000000ff03037210 */ /* 0x000fca0007ffe1ff */
[----:B------:R-:W-:-:S05]  /*8630*/  IMAD R0, R8, R3, R0 ;  /* 0x0000000308007224 */ /* 0x000fca00078e0200 */
[----:B------:R-:W-:-:S13]  /*8640*/  ISETP.GT.U32.AND P0, PT, R8, R0, PT ;  /* 0x000000000800720c */ /* 0x000fda0003f04070 */
[----:B------:R-:W-:-:S05]  /*8650*/  @!P0 IMAD.IADD R0, R0, 0x1, -R8 ;  /* 0x0000000100008824 */ /* 0x000fca00078e0a08 */
[----:B------:R-:W-:-:S13]  /*8660*/  ISETP.GT.U32.AND P0, PT, R8, R0, PT ;  /* 0x000000000800720c */ /* 0x000fda0003f04070 */
[----:B------:R-:W-:Y:S01]  /*8670*/  @!P0 IMAD.IADD R0, R0, 0x1, -R8 ;  /* 0x0000000100008824 */ /* 0x000fe200078e0a08 */
[----:B------:R-:W-:-:S04]  /*8680*/  ISETP.NE.AND P0, PT, R10, RZ, PT ;  /* 0x000000ff0a00720c */ /* 0x000fc80003f05270 */
[----:B------:R-:W-:-:S09]  /*8690*/  @!P1 IADD3 R0, PT, PT, -R0, RZ, RZ ;  /* 0x000000ff00009210 */ /* 0x000fd20007ffe1ff */
[----:B------:R-:W-:-:S05]  /*86a0*/  @!P0 LOP3.LUT R0, RZ, R10, RZ, 0x33, !PT ;  /* 0x0000000aff008212 */ /* 0x000fca00078e33ff */
[----:B------:R2:W-:Y:S02]  /*86b0*/  STL [R1], R0 ;  /* 0x0000000001007387 */ /* 0x0005e40000100800 */
.L_x_110:
[----:B------:R-:W-:Y:S02]  /*86c0*/  ISETP.GE.AND P0, PT, R11, UR30, PT ;  /* 0x0000001e0b007c0c */ /* 0x000fe4000bf06270 */
[----:B------:R-:W-:-:S11]  /*86d0*/  MOV R20, R21 ;  /* 0x0000001500147202 */ /* 0x000fd60000000f00 */
[----:B------:R-:W-:Y:S05]  /*86e0*/  @!P0 BRA `(.L_x_111) ;  /* 0xffffffb400548947 */ /* 0x000fea000383ffff */
[----:B01----:R-:W-:Y:S05]  /*86f0*/  BSYNC B3 ;  /* 0x0000000000037941 */ /* 0x003fea0003800000 */
.L_x_48:
[----:B------:R-:W0:Y:S01]  /*8700*/  LDC R9, c[0x0][0x664] ;  /* 0x00019900ff097b82 */ /* 0x000e220000000800 */
[----:B------:R-:W-:-:S07]  /*8710*/  IADD3 R4, PT, PT, R4, 0x1, RZ ;  /* 0x0000000104047810 */ /* 0x000fce0007ffe0ff */
[----:B------:R-:W1:Y:S01]  /*8720*/  LDC R10, c[0x0][0x668] ;  /* 0x00019a00ff0a7b82 */ /* 0x000e620000000800 */
[----:B0-----:R-:W-:-:S04]  /*8730*/  IABS R8, R9 ;  /* 0x0000000900087213 */ /* 0x001fc80000000000 */
[----:B------:R-:W0:Y:S01]  /*8740*/  I2F.RP R2, R8 ;  /* 0x0000000800027306 */ /* 0x000e220000209400 */
[----:B-1----:R-:W-:-:S07]  /*8750*/  IABS R5, R10 ;  /* 0x0000000a00057213 */ /* 0x002fce0000000000 */
[----:B------:R-:W1:Y:S08]  /*8760*/  I2F.RP R6, R5 ;  /* 0x0000000500067306 */ /* 0x000e700000209400 */
[----:B0-----:R-:W0:Y:S08]  /*8770*/  MUFU.RCP R2, R2 ;  /* 0x0000000200027308 */ /* 0x001e300000001000 */
[----:B-1----:R-:W1:Y:S01]  /*8780*/  MUFU.RCP R6, R6 ;  /* 0x0000000600067308 */ /* 0x002e620000001000 */
[----:B0-----:R-:W-:-:S07]  /*8790*/  VIADD R2, R2, 0xffffffe ;  /* 0x0ffffffe02027836 */ /* 0x001fce0000000000 */
[----:B------:R0:W4:Y:S01]  /*87a0*/  F2I.FTZ.U32.TRUNC.NTZ R3, R2 ;  /* 0x0000000200037305 */ /* 0x000122000021f000 */
[----:B-1----:R-:W-:-:S07]  /*87b0*/  VIADD R6, R6, 0xffffffe ;  /* 0x0ffffffe06067836 */ /* 0x002fce0000000000 */
[----:B------:R1:W5:Y:S01]  /*87c0*/  F2I.FTZ.U32.TRUNC.NTZ R7, R6 ;  /* 0x0000000600077305 */ /* 0x000362000021f000 */
[----:B0-----:R-:W-:Y:S02]  /*87d0*/  HFMA2 R2, -RZ, RZ, 0, 0 ;  /* 0x00000000ff027431 */ /* 0x001fe400000001ff */
[----:B--2-4-:R-:W-:-:S04]  /*87e0*/  IMAD.MOV R0, RZ, RZ, -R3 ;  /* 0x000000ffff007224 */ /* 0x014fc800078e0a03 */
[----:B------:R-:W-:Y:S02]  /*87f0*/  IMAD R0, R0, R8, RZ ;  /* 0x0000000800007224 */ /* 0x000fe400078e02ff */
[----:B-1----:R-:W-:Y:S02]  /*8800*/  IMAD.MOV.U32 R6, RZ, RZ, RZ ;  /* 0x000000ffff067224 */ /* 0x002fe400078e00ff */
[----:B------:R-:W-:Y:S01]  /*8810*/  IMAD.HI.U32 R2, R3, R0, R2 ;  /* 0x0000000003027227 */ /* 0x000fe200078e0002 */
[----:B------:R-:W-:-:S05]  /*8820*/  IABS R0, R11 ;  /* 0x0000000b00007213 */ /* 0x000fca0000000000 */
[----:B------:R-:W-:-:S04]  /*8830*/  IMAD.HI.U32 R2, R2, R0, RZ ;  /* 0x0000000002027227 */ /* 0x000fc800078e00ff */
[----:B------:R-:W-:-:S04]  /*8840*/  IMAD.MOV R3, RZ, RZ, -R2 ;  /* 0x000000ffff037224 */ /* 0x000fc800078e0a02 */
[----:B------:R-:W-:-:S05]  /*8850*/  IMAD R0, R8, R3, R0 ;  /* 0x0000000308007224 */ /* 0x000fca00078e0200 */
[----:B------:R-:W-:-:S13]  /*8860*/  ISETP.GT.U32.AND P0, PT, R8, R0, PT ;  /* 0x000000000800720c */ /* 0x000fda0003f04070 */
[-C--:B------:R-:W-:Y:S02]  /*8870*/  @!P0 IADD3 R0, PT, PT, R0, -R8.reuse, RZ ;  /* 0x8000000800008210 */ /* 0x080fe40007ffe0ff */
[----:B------:R-:W-:Y:S02]  /*8880*/  @!P0 IADD3 R2, PT, PT, R2, 0x1, RZ ;  /* 0x0000000102028810 */ /* 0x000fe40007ffe0ff */
[----:B------:R-:W-:Y:S01]  /*8890*/  ISETP.GE.U32.AND P2, PT, R0, R8, PT ;  /* 0x000000080000720c */ /* 0x000fe20003f46070 */
[----:B-----5:R-:W-:Y:S01]  /*88a0*/  IMAD.MOV R0, RZ, RZ, -R7 ;  /* 0x000000ffff007224 */ /* 0x020fe200078e0a07 */
[----:B------:R-:W-:-:S03]  /*88b0*/  ISETP.NE.AND P0, PT, R9, RZ, PT ;  /* 0x000000ff0900720c */ /* 0x000fc60003f05270 */
[----:B------:R-:W-:-:S04]  /*88c0*/  IMAD R0, R0, R5, RZ ;  /* 0x0000000500007224 */ /* 0x000fc800078e02ff */
[----:B------:R-:W-:Y:S01]  /*88d0*/  IMAD.HI.U32 R3, R7, R0, R6 ;  /* 0x0000000007037227 */ /* 0x000fe200078e0006 */
[----:B------:R-:W-:-:S03]  /*88e0*/  LOP3.LUT R0, R11, R9, RZ, 0x3c, !PT ;  /* 0x000000090b007212 */ /* 0x000fc600078e3cff */
[----:B------:R-:W-:Y:S01]  /*88f0*/  @P2 VIADD R2, R2, 0x1 ;  /* 0x0000000102022836 */ /* 0x000fe20000000000 */
[----:B------:R-:W-:-:S13]  /*8900*/  ISETP.GE.AND P1, PT, R0, RZ, PT ;  /* 0x000000ff0000720c */ /* 0x000fda0003f26270 */
[----:B------:R-:W-:Y:S02]  /*8910*/  @!P1 IADD3 R2, PT, PT, -R2, RZ, RZ ;  /* 0x000000ff02029210 */ /* 0x000fe40007ffe1ff */
[----:B------:R-:W-:-:S04]  /*8920*/  @!P0 LOP3.LUT R2, RZ, R9, RZ, 0x33, !PT ;  /* 0x00000009ff028212 */ /* 0x000fc800078e33ff */
[----:B------:R-:W-:Y:S02]  /*8930*/  IABS R0, R2 ;  /* 0x0000000200007213 */ /* 0x000fe40000000000 */
[----:B------:R-:W-:Y:S01]  /*8940*/  ISETP.GE.AND P1, PT, R2, RZ, PT ;  /* 0x000000ff0200720c */ /* 0x000fe20003f26270 */
[----:B------:R-:W-:Y:S02]  /*8950*/  IMAD.MOV R2, RZ, RZ, -R2 ;  /* 0x000000ffff027224 */ /* 0x000fe400078e0a02 */
[----:B------:R-:W-:-:S04]  /*8960*/  IMAD.HI.U32 R3, R3, R0, RZ ;  /* 0x0000000003037227 */ /* 0x000fc800078e00ff */
[----:B------:R-:W-:Y:S02]  /*8970*/  IMAD.MOV R3, RZ, RZ, -R3 ;  /* 0x000000ffff037224 */ /* 0x000fe400078e0a03 */
[----:B------:R-:W-:Y:S02]  /*8980*/  IMAD R2, R9, R2, R11 ;  /* 0x0000000209027224 */ /* 0x000fe400078e020b */
[----:B------:R-:W-:-:S05]  /*8990*/  IMAD R0, R5, R3, R0 ;  /* 0x0000000305007224 */ /* 0x000fca00078e0200 */
[----:B------:R-:W-:-:S13]  /*89a0*/  ISETP.GT.U32.AND P0, PT, R5, R0, PT ;  /* 0x000000000500720c */ /* 0x000fda0003f04070 */
[----:B------:R-:W-:-:S04]  /*89b0*/  @!P0 IADD3 R0, PT, PT, R0, -R5, RZ ;  /* 0x8000000500008210 */ /* 0x000fc80007ffe0ff */
[----:B------:R-:W-:-:S13]  /*89c0*/  ISETP.GT.U32.AND P0, PT, R5, R0, PT ;  /* 0x000000000500720c */ /* 0x000fda0003f04070 */
[----:B------:R-:W-:Y:S01]  /*89d0*/  @!P0 IMAD.IADD R0, R0, 0x1, -R5 ;  /* 0x0000000100008824 */ /* 0x000fe200078e0a05 */
[----:B------:R-:W-:-:S04]  /*89e0*/  ISETP.NE.AND P0, PT, R10, RZ, PT ;  /* 0x000000ff0a00720c */ /* 0x000fc80003f05270 */
[----:B------:R-:W-:-:S09]  /*89f0*/  @!P1 IADD3 R0, PT, PT, -R0, RZ, RZ ;  /* 0x000000ff00009210 */ /* 0x000fd20007ffe1ff */
[----:B------:R-:W-:-:S05]  /*8a00*/  @!P0 LOP3.LUT R0, RZ, R10, RZ, 0x33, !PT ;  /* 0x0000000aff008212 */ /* 0x000fca00078e33ff */
[----:B------:R4:W-:Y:S04]  /*8a10*/  STL [R1+0xc], R0 ;  /* 0x00000c0001007387 */ /* 0x0009e80000100800 */
[----:B------:R4:W-:Y:S02]  /*8a20*/  STL [R1+0x10], R2 ;  /* 0x0000100201007387 */ /* 0x0009e40000100800 */
.L_x_47:
[----:B------:R-:W-:Y:S01]  /*8a30*/  UISETP.NE.AND UP0, UPT, UR56, URZ, UPT ;  /* 0x000000ff3800728c */ /* 0x000fe2000bf05270 */
[----:B------:R-:W-:Y:S01]  /*8a40*/  BSSY B1, `(.L_x_46) ;  /* 0x0000015000017945 */ /* 0x000fe20003800000 */
[----:B------:R-:W-:-:S07]  /*8a50*/  PLOP3.LUT P1, PT, PT, PT, PT, 0x8, 0x80 ;  /* 0x000000000080781c */ /* 0x000fce0003f2e170 */
[----:B------:R-:W-:Y:S05]  /*8a60*/  BRA.U UP0, `(.L_x_112) ;  /* 0x0000000100487547 */ /* 0x000fea000b800000 */
[----:B------:R-:W5:Y:S01]  /*8a70*/  S2UR UR4, SR_CgaCtaId ;  /* 0x00000000000479c3 */ /* 0x000f620000008800 */
[----:B------:R-:W-:Y:S01]  /*8a80*/  ISETP.NE.AND P0, PT, R4, 0x2, PT ;  /* 0x000000020400780c */ /* 0x000fe20003f05270 */
[----:B------:R-:W-:Y:S01]  /*8a90*/  BSSY B0, `(.L_x_113) ;  /* 0x000000d000007945 */ /* 0x000fe20003800000 */
[----:B012-4-:R-:W-:Y:S01]  /*8aa0*/  MOV R0, 0x400 ;  /* 0x0000040000007802 */ /* 0x017fe20000000f00 */
[----:B------:R-:W-:Y:S01]  /*8ab0*/  IMAD.U32 R28, R28, -0x80000000, RZ ;  /* 0x800000001c1c7824 */ /* 0x000fe200078e00ff */
[----:B------:R-:W-:Y:S02]  /*8ac0*/  SEL R2, RZ, 0x1, P0 ;  /* 0x00000001ff027807 */ /* 0x000fe40000000000 */
[----:B------:R-:W-:Y:S02]  /*8ad0*/  SEL R4, R4, RZ, P0 ;  /* 0x000000ff04047207 */ /* 0x000fe40000000000 */
[----:B------:R-:W-:-:S05]  /*8ae0*/  LOP3.LUT R2, R27, R2, RZ, 0x3c, !PT ;  /* 0x000000021b027212 */ /* 0x000fca00078e3cff */
[----:B------:R-:W-:Y:S02]  /*8af0*/  IMAD.U32 R2, R2, -0x80000000, RZ ;  /* 0x8000000002027824 */ /* 0x000fe400078e00ff */
[----:B-----5:R-:W-:-:S05]  /*8b00*/  IMAD.U32 R5, RZ, RZ, UR4 ;  /* 0x00000004ff057e24 */ /* 0x020fca000f8e00ff */
[----:B------:R-:W-:Y:S01]  /*8b10*/  LEA R0, R5, R0, 0x18 ;  /* 0x0000000005007211 */ /* 0x000fe200078ec0ff */
[----:B------:R0:W-:Y:S04]  /*8b20*/  STL [R1+0x4], R5 ;  /* 0x0000040501007387 */ /* 0x0001e80000100800 */
[----:B------:R-:W-:-:S04]  /*8b30*/  IMAD R4, R4, 0x8, R0 ;  /* 0x0000000804047824 */ /* 0x000fc800078e0200 */
[----:B------:R-:W1:Y:S02]  /*8b40*/  SYNCS.PHASECHK.TRANS64.TRYWAIT P0, [R4+URZ+0x70], R2 ;  /* 0x00007002040075a7 */ /* 0x000e6400080011ff */
[----:B01----:R-:W-:Y:S05]  /*8b50*/  @!P0 BRA `(.L_x_114) ;  /* 0x0000008c00a88947 */ /* 0x003fea0003800000 */
.L_x_230:
[----:B------:R-:W-:Y:S05]  /*8b60*/  BSYNC B0 ;  /* 0x0000000000007941 */ /* 0x000fea0003800000 */
.L_x_113:
[----:B------:R-:W1:Y:S02]  /*8b70*/  SYNCS.PHASECHK.TRANS64.TRYWAIT P0, [R0+URZ+0xd8], R28 ;  /* 0x0000d81c000075a7 */ /* 0x000e6400080011ff */
[----:B-1----:R-:W-:Y:S05]  /*8b80*/  @!P0 BRA `(.L_x_115) ;  /* 0x0000008c00b48947 */ /* 0x002fea0003800000 */
.L_x_112:
[----:B------:R-:W-:Y:S05]  /*8b90*/  BSYNC B1 ;  /* 0x0000000000017941 */ /* 0x000fea0003800000 */
.L_x_46:
[----:B------:R-:W-:-:S09]  /*8ba0*/  UISETP.GT.U32.AND UP0, UPT, UR58, 0x3, UPT ;  /* 0x000000033a00788c */ /* 0x000fd2000bf04070 */
[----:B------:R-:W-:Y:S05]  /*8bb0*/  BRA.U UP0, `(.L_x_116) ;  /* 0x00000051005c7547 */ /* 0x000fea000b800000 */
.L_x_117:
[----:B------:R-:W-:-:S08]  /*8bc0*/  NOP ;  /* 0x0000000000007918 */ /* 0x000fd00000000000 */
[----:B------:R-:W5:Y:S02]  /*8bd0*/  USETMAXREG.TRY_ALLOC.CTAPOOL UP0, 0x100 ;  /* 0x00000100000079c8 */ /* 0x000f640008000600 */
[----:B-----5:R-:W-:-:S13]  /*8be0*/  PLOP3.LUT P0, PT, PT, PT, UP0, 0x80, 0x8 ;  /* 0x000000000008781c */ /* 0x020fda0003f0f008 */
[----:B------:R-:W-:Y:S05]  /*8bf0*/  @!P0 BRA `(.L_x_117) ;  /* 0xfffffffc00f08947 */ /* 0x000fea000383ffff */
[----:B012-4-:R-:W0:Y:S01]  /*8c00*/  LDC R0, c[0x0][0x500] ;  /* 0x00014000ff007b82 */ /* 0x017e220000000800 */
[----:B------:R-:W-:Y:S02]  /*8c10*/  HFMA2 R213, -RZ, RZ, 0, 5.9604644775390625e-08 ;  /* 0x00000001ffd57431 */ /* 0x000fe400000001ff */
[----:B------:R-:W-:Y:S01]  /*8c20*/  IMAD.MOV.U32 R214, RZ, RZ, 0x1 ;  /* 0x00000001ffd67424 */ /* 0x000fe200078e00ff */
[----:B------:R-:W-:Y:S01]  /*8c30*/  MOV R210, 0x1 ;  /* 0x0000000100d27802 */ /* 0x000fe20000000f00 */
[----:B------:R-:W-:Y:S02]  /*8c40*/  IMAD.MOV.U32 R215, RZ, RZ, 0x1 ;  /* 0x00000001ffd77424 */ /* 0x000fe400078e00ff */
[----:B0-----:R-:W-:Y:S01]  /*8c50*/  IMAD.MOV R2, RZ, RZ, -R0 ;  /* 0x000000ffff027224 */ /* 0x001fe200078e0a00 */
[C---:B------:R-:W-:Y:S01]  /*8c60*/  ISETP.GT.AND P0, PT, R0.reuse, RZ, PT ;  /* 0x000000ff0000720c */ /* 0x040fe20003f04270 */
[----:B------:R-:W-:-:S03]  /*8c70*/  VIADD R211, R0, 0xffffffff ;  /* 0xffffffff00d37836 */ /* 0x000fc60000000000 */
[----:B------:R-:W-:Y:S02]  /*8c80*/  SHF.R.S32.HI R2, RZ, 0x1f, R2 ;  /* 0x0000001fff027819 */ /* 0x000fe40000011402 */
[----:B------:R-:W-:Y:S02]  /*8c90*/  SHF.R.S32.HI R3, RZ, 0x1f, R211 ;  /* 0x0000001fff037819 */ /* 0x000fe400000114d3 */
[----:B------:R-:W-:Y:S02]  /*8ca0*/  LEA.HI R0, R2, -R0, RZ, 0x7 ;  /* 0x8000000002007211 */ /* 0x000fe400078f38ff */
[----:B------:R-:W-:Y:S02]  /*8cb0*/  LEA.HI R211, R3, R211, RZ, 0x7 ;  /* 0x000000d303d37211 */ /* 0x000fe400078f38ff */
[----:B------:R-:W-:Y:S02]  /*8cc0*/  SHF.R.S32.HI R0, RZ, 0x7, R0 ;  /* 0x00000007ff007819 */ /* 0x000fe40000011400 */
[----:B------:R-:W-:-:S03]  /*8cd0*/  LEA.HI.SX32 R211, R211, 0x1, 0x19 ;  /* 0x00000001d3d37811 */ /* 0x000fc600078fcaff */
[----:B------:R-:W-:-:S04]  /*8ce0*/  IMAD.MOV R0, RZ, RZ, -R0 ;  /* 0x000000ffff007224 */ /* 0x000fc800078e0a00 */
[----:B------:R-:W-:Y:S01]  /*8cf0*/  @!P0 IMAD.MOV.U32 R211, RZ, RZ, R0 ;  /* 0x000000ffffd38224 */ /* 0x000fe200078e0000 */
[----:B------:R-:W-:Y:S06]  /*8d00*/  @!P1 BRA `(.L_x_118) ;  /* 0x0000004c00a09947 */ /* 0x000fec0003800000 */
[----:B------:R-:W-:Y:S01]  /*8d10*/  BSSY B2, `(.L_x_119) ;  /* 0x00004e5000027945 */ /* 0x000fe20003800000 */
[----:B------:R-:W-:Y:S01]  /*8d20*/  CS2R R214, SRZ ;  /* 0x0000000000d67805 */ /* 0x000fe2000001ff00 */
[----:B------:R-:W-:Y:S01]  /*8d30*/  IMAD.MOV.U32 R218, RZ, RZ, 0x1 ;  /* 0x00000001ffda7424 */ /* 0x000fe200078e00ff */
[----:B------:R-:W-:Y:S01]  /*8d40*/  MOV R213, 0x1 ;  /* 0x0000000100d57802 */ /* 0x000fe20000000f00 */
[----:B------:R-:W-:Y:S01]  /*8d50*/  IMAD.MOV.U32 R210, RZ, RZ, 0x1 ;  /* 0x00000001ffd27424 */ /* 0x000fe200078e00ff */
[----:B------:R-:W-:Y:S01]  /*8d60*/  MOV R212, RZ ;  /* 0x000000ff00d47202 */ /* 0x000fe20000000f00 */
[----:B------:R-:W-:Y:S02]  /*8d70*/  IMAD.MOV.U32 R208, RZ, RZ, RZ ;  /* 0x000000ffffd07224 */ /* 0x000fe400078e00ff */
.L_x_135:
[----:B------:R-:W-:Y:S01]  /*8d80*/  ISETP.GE.AND P0, PT, R211, 0x1, PT ;  /* 0x00000001d300780c */ /* 0x000fe20003f06270 */
[----:B------:R-:W-:Y:S01]  /*8d90*/  IMAD.MOV.U32 R216, RZ, RZ, RZ ;  /* 0x000000ffffd87224 */ /* 0x000fe200078e00ff */
[----:B------:R-:W-:-:S11]  /*8da0*/  MOV R133, 0xff800000 ;  /* 0xff80000000857802 */ /* 0x000fd60000000f00 */
[----:B------:R-:W-:Y:S05]  /*8db0*/  @!P0 BRA `(.L_x_120) ;  /* 0x0000004000348947 */ /* 0x000fea0003800000 */
[----:B------:R-:W2:Y:S01]  /*8dc0*/  LDL R6, [R1+0x10] ;  /* 0x0000100001067983 */ /* 0x000ea20000100800 */
[----:B------:R-:W0:Y:S01]  /*8dd0*/  S2UR UR4, SR_CgaCtaId ;  /* 0x00000000000479c3 */ /* 0x000e220000008800 */
[----:B------:R-:W-:Y:S01]  /*8de0*/  UMOV UR5, 0x400 ;  /* 0x0000040000057882 */ /* 0x000fe20000000000 */
[----:B------:R-:W-:Y:S01]  /*8df0*/  BSSY B1, `(.L_x_120) ;  /* 0x0000409000017945 */ /* 0x000fe20003800000 */
[----:B------:R-:W1:Y:S01]  /*8e00*/  S2R R3, SR_CTAID.X ;  /* 0x0000000000037919 */ /* 0x000e620000002500 */
[----:B------:R-:W-:Y:S02]  /*8e10*/  IMAD.MOV.U32 R132, RZ, RZ, RZ ;  /* 0x000000ffff847224 */ /* 0x000fe400078e00ff */
[----:B------:R-:W-:Y:S01]  /*8e20*/  IMAD.MOV.U32 R216, RZ, RZ, RZ ;  /* 0x000000ffffd87224 */ /* 0x000fe200078e00ff */
[----:B------:R-:W4:Y:S01]  /*8e30*/  S2R R4, SR_TID.X ;  /* 0x0000000000047919 */ /* 0x000f220000002100 */
[----:B------:R-:W5:Y:S01]  /*8e40*/  LDC R5, c[0x0][0x500] ;  /* 0x00014000ff057b82 */ /* 0x000f620000000800 */
[----:B------:R-:W-:Y:S01]  /*8e50*/  IMAD.MOV.U32 R174, RZ, RZ, -0x800000 ;  /* 0xff800000ffae7424 */ /* 0x000fe200078e00ff */
[----:B0-----:R-:W-:-:S06]  /*8e60*/  ULEA UR4, UR4, UR5, 0x18 ;  /* 0x0000000504047291 */ /* 0x001fcc000f8ec0ff */
[----:B------:R-:W-:Y:S01]  /*8e70*/  IMAD.U32 R171, RZ, RZ, UR4 ;  /* 0x00000004ffab7e24 */ /* 0x000fe2000f8e00ff */
[----:B-----5:R-:W-:Y:S01]  /*8e80*/  LOP3.LUT P5, RZ, R5, 0x7f, RZ, 0xc0, !PT ;  /* 0x0000007f05ff7812 */ /* 0x020fe200078ac0ff */
[----:B-1----:R-:W-:Y:S01]  /*8e90*/  IMAD.SHL.U32 R3, R3, 0x80, RZ ;  /* 0x0000008003037824 */ /* 0x002fe200078e00ff */
[----:B----4-:R-:W-:-:S04]  /*8ea0*/  LOP3.LUT R4, R4, 0x7f, RZ, 0xc0, !PT ;  /* 0x0000007f04047812 */ /* 0x010fc800078ec0ff */
[----:B------:R-:W-:Y:S02]  /*8eb0*/  LOP3.LUT R3, R4, 0x80, R3, 0xf8, !PT ;  /* 0x0000008004037812 */ /* 0x000fe400078ef803 */
[----:B--2---:R-:W-:-:S04]  /*8ec0*/  LEA.HI R0, R6, R6, RZ, 0x1 ;  /* 0x0000000606007211 */ /* 0x004fc800078f08ff */
[----:B------:R-:W-:-:S04]  /*8ed0*/  LOP3.LUT R2, R0, 0xfffffffe, RZ, 0xc0, !PT ;  /* 0xfffffffe00027812 */ /* 0x000fc800078ec0ff */
[C---:B------:R-:W-:Y:S02]  /*8ee0*/  ISETP.NE.AND P0, PT, R6.reuse, R2, PT ;  /* 0x000000020600720c */ /* 0x040fe40003f05270 */
[----:B------:R-:W-:Y:S02]  /*8ef0*/  SHF.R.U32.HI R2, RZ, 0x1, R0 ;  /* 0x00000001ff027819 */ /* 0x000fe40000011600 */
[----:B------:R-:W-:-:S03]  /*8f00*/  ISETP.LT.AND P0, PT, R6, RZ, P0 ;  /* 0x000000ff0600720c */ /* 0x000fc60000701270 */
[----:B------:R-:W-:-:S10]  /*8f10*/  VIADD R0, R2, 0xffffffff ;  /* 0xffffffff02007836 */ /* 0x000fd40000000000 */
[----:B------:R-:W-:-:S04]  /*8f20*/  @!P0 IMAD.MOV R0, RZ, RZ, R2 ;  /* 0x000000ffff008224 */ /* 0x000fc800078e0202 */
[----:B------:R-:W-:-:S07]  /*8f30*/  IMAD R217, R0, 0x100, R3 ;  /* 0x0000010000d97824 */ /* 0x000fce00078e0203 */
.L_x_129:
[----:B------:R-:W-:Y:S01]  /*8f40*/  IMAD R0, R208, 0x8, R171 ;  /* 0x00000008d0007824 */ /* 0x000fe200078e02ab */
[----:B------:R-:W-:Y:S01]  /*8f50*/  SHF.L.U32 R3, R212, 0x1f, RZ ;  /* 0x0000001fd4037819 */ /* 0x000fe200000006ff */
[----:B------:R-:W0:Y:S01]  /*8f60*/  S2R R4, SR_TID.X ;  /* 0x0000000000047919 */ /* 0x000e220000002100 */
[----:B------:R-:W-:Y:S01]  /*8f70*/  BSSY B0, `(.L_x_121) ;  /* 0x0000007000007945 */ /* 0x000fe20003800000 */
[----:B------:R-:W-:Y:S01]  /*8f80*/  IADD3 R2, PT, PT, R211, -0x1, RZ ;  /* 0xffffffffd3027810 */ /* 0x000fe20007ffe0ff */
[----:B------:R-:W1:Y:S01]  /*8f90*/  SYNCS.PHASECHK.TRANS64.TRYWAIT P0, [R0+URZ+0x60], R3 ;  /* 0x00006003000075a7 */ /* 0x000e6200080011ff */
[----:B0-----:R-:W-:-:S05]  /*8fa0*/  IMAD.U32 R4, R4, 0x10000, RZ ;  /* 0x0001000004047824 */ /* 0x001fca00078e00ff */
[----:B------:R-:W-:-:S05]  /*8fb0*/  LOP3.LUT R4, R4, 0x600000, RZ, 0xc0, !PT ;  /* 0x0060000004047812 */ /* 0x000fca00078ec0ff */
[----:B------:R-:W-:Y:S01]  /*8fc0*/  IMAD R141, R208, 0x80, R4 ;  /* 0x00000080d08d7824 */ /* 0x000fe200078e0204 */
[----:B-1----:R-:W-:Y:S06]  /*8fd0*/  @!P0 BRA `(.L_x_122) ;  /* 0x0000008800b88947 */ /* 0x002fec0003800000 */
.L_x_233:
[----:B------:R-:W-:Y:S05]  /*8fe0*/  BSYNC B0 ;  /* 0x0000000000007941 */ /* 0x000fea0003800000 */
.L_x_121:
[C---:B------:R-:W-:Y:S01]  /*8ff0*/  R2UR UR9, R141.reuse ;  /* 0x000000008d0972ca */ /* 0x040fe200000e0000 */
[----:B------:R-:W-:Y:S01]  /*9000*/  @!P5 IMAD.MOV R2, RZ, RZ, R211 ;  /* 0x000000ffff02d224 */ /* 0x000fe200078e02d3 */
[C---:B------:R-:W-:Y:S01]  /*9010*/  R2UR UR8, R141.reuse ;  /* 0x000000008d0872ca */ /* 0x040fe200000e0000 */
[----:B------:R-:W-:Y:S01]  /*9020*/  IMAD.U32 R3, RZ, RZ, UR7 ;  /* 0x00000007ff037e24 */ /* 0x000fe2000f8e00ff */
[C---:B------:R-:W-:Y:S01]  /*9030*/  R2UR UR5, R141.reuse ;  /* 0x000000008d0572ca */ /* 0x040fe200000e0000 */
[----:B0-----:R-:W-:Y:S01]  /*9040*/  VIADD R0, R0, 0x70 ;  /* 0x0000007000007836 */ /* 0x001fe20000000000 */
[----:B------:R-:W-:Y:S01]  /*9050*/  R2UR UR4, R141 ;  /* 0x000000008d0472ca */ /* 0x000fe200000e0000 */
[----:B------:R-:W-:Y:S01]  /*9060*/  IMAD.MOV.U32 R219, RZ, RZ, 0x1 ;  /* 0x00000001ffdb7424 */ /* 0x000fe200078e00ff */
[----:B------:R-:W-:Y:S01]  /*9070*/  ISETP.GT.AND P0, PT, R2, R132, PT ;  /* 0x000000840200720c */ /* 0x000fe20003f04270 */
[----:B------:R-:W-:Y:S01]  /*9080*/  BSSY.RECONVERGENT B0, `(.L_x_123) ;  /* 0x000020c000007945 */ /* 0x000fe20003800200 */
[----:B------:R-:W-:-:S03]  /*9090*/  PRMT R0, R3, 0x654, R0 ;  /* 0x0000065403007816 */ /* 0x000fc60000000000 */
[----:B------:R-:W-:Y:S02]  /*90a0*/  LDTM.x32 R100, tmem[UR9] ;  /* 0x00000009006479ee */ /* 0x000fe400082c0000 */
[----:B------:R-:W-:Y:S02]  /*90b0*/  LDTM.x32 R68, tmem[UR8+0x20] ;  /* 0x00002008004479ee */ /* 0x000fe400082c0000 */
[----:B------:R-:W-:Y:S02]  /*90c0*/  LDTM.x32 R36, tmem[UR5+0x40] ;  /* 0x00004005002479ee */ /* 0x000fe400082c0000 */
[----:B---3--:R-:W0:Y:S01]  /*90d0*/  LDTM.x32 R4, tmem[UR4+0x60] ;  /* 0x00006004000479ee */ /* 0x008e2200082c0000 */
[----:B------:R-:W-:Y:S01]  /*90e0*/  NOP ;  /* 0x0000000000007918 */ /* 0x000fe20000000000 */
[----:B0-----:R0:W-:Y:S01]  /*90f0*/  SYNCS.ARRIVE.TRANS64.RED.ART0 RZ, [R0+URZ], R219 ;  /* 0x000000db00ff79a7 */ /* 0x0011e200085004ff */
[----:B------:R-:W-:Y:S05]  /*9100*/  @P0 BRA `(.L_x_124) ;  /* 0x00000020000c0947 */ /* 0x000fea0003800000 */
[----:B------:R-:W1:Y:S01]  /*9110*/  LDCU UR4, c[0x0][0x500] ;  /* 0x0000a000ff0477ac */ /* 0x000e620008000800 */
[----:B------:R-:W-:Y:S01]  /*9120*/  IMAD.SHL.U32 R3, R132, 0x80, RZ ;  /* 0x0000008084037824 */ /* 0x000fe200078e00ff */
[----:B------:R-:W2:Y:S03]  /*9130*/  LDCU UR5, c[0x0][0x440] ;  /* 0x00008800ff0577ac */ /* 0x000ea60008000800 */
[C---:B0-----:R-:W-:Y:S02]  /*9140*/  VIADD R0, R3.reuse, 0x7f ;  /* 0x0000007f03007836 */ /* 0x041fe40000000000 */
[C---:B------:R-:W-:Y:S02]  /*9150*/  VIADD R2, R3.reuse, 0x2 ;  /* 0x0000000203027836 */ /* 0x040fe40000000000 */
[C---:B------:R-:W-:Y:S01]  /*9160*/  VIADD R133, R3.reuse, 0x1 ;  /* 0x0000000103857836 */ /* 0x040fe20000000000 */
[----:B-1----:R-:W-:Y:S01]  /*9170*/  ISETP.GE.AND P0, PT, R0, UR4, PT ;  /* 0x0000000400007c0c */ /* 0x002fe2000bf06270 */
[C---:B------:R-:W-:Y:S01]  /*9180*/  VIADD R0, R3.reuse, 0x3 ;  /* 0x0000000303007836 */ /* 0x040fe20000000000 */
[----:B------:R-:W-:Y:S01]  /*9190*/  ISETP.GE.AND P2, PT, R2, UR4, PT ;  /* 0x0000000402007c0c */ /* 0x000fe2000bf46270 */
[----:B------:R-:W-:Y:S01]  /*91a0*/  VIADD R2, R3, 0x5 ;  /* 0x0000000503027836 */ /* 0x000fe20000000000 */
[----:B--2---:R-:W-:-:S02]  /*91b0*/  ISETP.GE.AND P4, PT, R217, UR5, PT ;  /* 0x00000005d9007c0c */ /* 0x004fc4000bf86270 */
[----:B------:R-:W-:Y:S01]  /*91c0*/  ISETP.GE.AND P1, PT, R0, UR4, PT ;  /* 0x0000000400007c0c */ /* 0x000fe2000bf26270 */
[----:B------:R-:W-:Y:S01]  /*91d0*/  VIADD R0, R3, 0x4 ;  /* 0x0000000403007836 */ /* 0x000fe20000000000 */
[----:B------:R-:W-:Y:S02]  /*91e0*/  FSEL R100, R100, -INF , !P4 ;  /* 0xff80000064647808 */ /* 0x000fe40006000000 */
[----:B------:R-:W-:Y:S02]  /*91f0*/  FSEL R101, R101, -INF , !P4 ;  /* 0xff80000065657808 */ /* 0x000fe40006000000 */
[----:B------:R-:W-:Y:S02]  /*9200*/  FSEL R102, R102, -INF , !P4 ;  /* 0xff80000066667808 */ /* 0x000fe40006000000 */
[----:B------:R-:W-:Y:S02]  /*9210*/  FSEL R103, R103, -INF , !P4 ;  /* 0xff80000067677808 */ /* 0x000fe40006000000 */
[----:B------:R-:W-:-:S02]  /*9220*/  FSEL R104, R104, -INF , !P4 ;  /* 0xff80000068687808 */ /* 0x000fc40006000000 */
[----:B------:R-:W-:Y:S02]  /*9230*/  FSEL R105, R105, -INF , !P4 ;  /* 0xff80000069697808 */ /* 0x000fe40006000000 */
        /* <DEDUP_REMOVED lines=122> */
[----:B------:R-:W-:Y:S02]  /*99e0*/  ISETP.GE.AND P4, PT, R3, UR4, PT ;  /* 0x0000000403007c0c */ /* 0x000fe4000bf86270 */
[----:B------:R-:W-:Y:S02]  /*99f0*/  FSEL R35, R35, -INF , !P0 ;  /* 0xff80000023237808 */ /* 0x000fe40004000000 */
[----:B------:R-:W-:-:S02]  /*9a00*/  FSEL R100, R100, -INF , !P4 ;  /* 0xff80000064647808 */ /* 0x000fc40006000000 */
[----:B------:R-:W-:Y:S01]  /*9a10*/  ISETP.GE.AND P0, PT, R0, UR4, PT ;  /* 0x0000000400007c0c */ /* 0x000fe2000bf06270 */
[C---:B------:R-:W-:Y:S01]  /*9a20*/  VIADD R0, R3.reuse, 0x6 ;  /* 0x0000000603007836 */ /* 0x040fe20000000000 */
[----:B------:R-:W-:Y:S01]  /*9a30*/  ISETP.GE.AND P4, PT, R2, UR4, PT ;  /* 0x0000000402007c0c */ /* 0x000fe2000bf86270 */
[----:B------:R-:W-:Y:S01]  /*9a40*/  VIADD R2, R3, 0x7 ;  /* 0x0000000703027836 */ /* 0x000fe20000000000 */
[----:B------:R-:W-:Y:S02]  /*9a50*/  ISETP.GE.AND P3, PT, R133, UR4, PT ;  /* 0x0000000485007c0c */ /* 0x000fe4000bf66270 */
[----:B------:R-:W-:Y:S02]  /*9a60*/  FSEL R102, R102, -INF , !P2 ;  /* 0xff80000066667808 */ /* 0x000fe40005000000 */
[----:B------:R-:W-:Y:S02]  /*9a70*/  FSEL R101, R101, -INF , !P3 ;  /* 0xff80000065657808 */ /* 0x000fe40005800000 */
[----:B------:R-:W-:Y:S01]  /*9a80*/  ISETP.GE.AND P3, PT, R0, UR4, PT ;  /* 0x0000000400007c0c */ /* 0x000fe2000bf66270 */
[C---:B------:R-:W-:Y:S01]  /*9a90*/  VIADD R0, R3.reuse, 0x8 ;  /* 0x0000000803007836 */ /* 0x040fe20000000000 */
[----:B------:R-:W-:Y:S01]  /*9aa0*/  ISETP.GE.AND P2, PT, R2, UR4, PT ;  /* 0x0000000402007c0c */ /* 0x000fe2000bf46270 */
[----:B------:R-:W-:Y:S01]  /*9ab0*/  VIADD R2, R3, 0x9 ;  /* 0x0000000903027836 */ /* 0x000fe20000000000 */
[----:B------:R-:W-:-:S02]  /*9ac0*/  FSEL R103, R103, -INF , !P1 ;  /* 0xff80000067677808 */ /* 0x000fc40004800000 */
[----:B------:R-:W-:Y:S02]  /*9ad0*/  FSEL R104, R104, -INF , !P0 ;  /* 0xff80000068687808 */ /* 0x000fe40004000000 */
[----:B------:R-:W-:Y:S01]  /*9ae0*/  ISETP.GE.AND P1, PT, R0, UR4, PT ;  /* 0x0000000400007c0c */ /* 0x000fe2000bf26270 */
[C---:B------:R-:W-:Y:S01]  /*9af0*/  VIADD R0, R3.reuse, 0xa ;  /* 0x0000000a03007836 */ /* 0x040fe20000000000 */
[----:B------:R-:W-:Y:S01]  /*9b00*/  ISETP.GE.AND P0, PT, R2, UR4, PT ;  /* 0x0000000402007c0c */ /* 0x000fe2000bf06270 */
[----:B------:R-:W-:Y:S01]  /*9b10*/  VIADD R2, R3, 0xb ;  /* 0x0000000b03027836 */ /* 0x000fe20000000000 */
        /* <DEDUP_REMOVED lines=342> */
[----:B------:R-:W-:Y:S01]  /*b080*/  FSEL R27, R27, -INF , !P0 ;  /* 0xff8000001b1b7808 */ /* 0x000fe20004000000 */
[----:B------:R-:W-:Y:S01]  /*b090*/  VIADD R3, R3, 0x7e ;  /* 0x0000007e03037836 */ /* 0x000fe20000000000 */
[----:B------:R-:W-:-:S02]  /*b0a0*/  FSEL R28, R28, -INF , !P4 ;  /* 0xff8000001c1c7808 */ /* 0x000fc40006000000 */
[----:B------:R-:W-:Y:S02]  /*b0b0*/  FSEL R29, R29, -INF , !P3 ;  /* 0xff8000001d1d7808 */ /* 0x000fe40005800000 */
[----:B------:R-:W-:Y:S02]  /*b0c0*/  ISETP.GE.AND P0, PT, R0, UR4, PT ;  /* 0x0000000400007c0c */ /* 0x000fe4000bf06270 */
[----:B------:R-:W-:Y:S02]  /*b0d0*/  ISETP.GE.AND P4, PT, R2, UR4, PT ;  /* 0x0000000402007c0c */ /* 0x000fe4000bf86270 */
[----:B------:R-:W-:Y:S02]  /*b0e0*/  ISETP.GE.AND P3, PT, R3, UR4, PT ;  /* 0x0000000403007c0c */ /* 0x000fe4000bf66270 */
[----:B------:R-:W-:Y:S02]  /*b0f0*/  FSEL R30, R30, -INF , !P2 ;  /* 0xff8000001e1e7808 */ /* 0x000fe40005000000 */
[----:B------:R-:W-:-:S02]  /*b100*/  FSEL R31, R31, -INF , !P1 ;  /* 0xff8000001f1f7808 */ /* 0x000fc40004800000 */
[----:B------:R-:W-:Y:S02]  /*b110*/  FSEL R32, R32, -INF , !P0 ;  /* 0xff80000020207808 */ /* 0x000fe40004000000 */
[----:B------:R-:W-:Y:S02]  /*b120*/  FSEL R33, R33, -INF , !P4 ;  /* 0xff80000021217808 */ /* 0x000fe40006000000 */
[----:B------:R-:W-:Y:S02]  /*b130*/  FSEL R34, R34, -INF , !P3 ;  /* 0xff80000022227808 */ /* 0x000fe40005800000 */
.L_x_124:
[----:B------:R-:W-:Y:S05]  /*b140*/  BSYNC.RECONVERGENT B0 ;  /* 0x0000000000007941 */ /* 0x000fea0003800200 */
.L_x_123:
[----:B------:R-:W1:Y:S01]  /*b150*/  S2UR UR4, SR_CgaCtaId ;  /* 0x00000000000479c3 */ /* 0x000e620000008800 */
[----:B------:R-:W-:Y:S01]  /*b160*/  UMOV UR5, 0x400 ;  /* 0x0000040000057882 */ /* 0x000fe20000000000 */
[----:B------:R-:W-:Y:S01]  /*b170*/  IMAD.U32 R142, R213, -0x80000000, RZ ;  /* 0x80000000d58e7824 */ /* 0x000fe200078e00ff */
[----:B------:R-:W-:Y:S01]  /*b180*/  FMNMX.NAN R2, R12, R76, !PT ;  /* 0x0000004c0c027209 */ /* 0x000fe20007820000 */
[----:B------:R-:W-:Y:S01]  /*b190*/  BSSY B0, `(.L_x_125) ;  /* 0x000005f000007945 */ /* 0x000fe20003800000 */
[----:B0-----:R-:W-:Y:S02]  /*b1a0*/  FMNMX.NAN R0, R28, R92, !PT ;  /* 0x0000005c1c007209 */ /* 0x001fe40007820000 */
[----:B------:R-:W-:Y:S01]  /*b1b0*/  FMNMX3.NAN R2, R108, R44, R2, !PT ;  /* 0x0000002c6c027276 */ /* 0x000fe20007820002 */
[----:B------:R-:W0:Y:S01]  /*b1c0*/  LDC R209, c[0x0][0x658] ;  /* 0x00019600ffd17b82 */ /* 0x000e220000000800 */
[----:B------:R-:W-:Y:S02]  /*b1d0*/  FMNMX3.NAN R0, R124, R60, R0, !PT ;  /* 0x0000003c7c007276 */ /* 0x000fe40007820000 */
[----:B------:R-:W-:-:S02]  /*b1e0*/  FMNMX.NAN R133, R16, R80, !PT ;  /* 0x0000005010857209 */ /* 0x000fc40007820000 */
[----:B------:R-:W-:Y:S02]  /*b1f0*/  FMNMX.NAN R146, R2, R0, !PT ;  /* 0x0000000002927209 */ /* 0x000fe40007820000 */
[----:B------:R-:W-:Y:S02]  /*b200*/  FMNMX.NAN R3, R32, R96, !PT ;  /* 0x0000006020037209 */ /* 0x000fe40007820000 */
[----:B------:R-:W-:Y:S02]  /*b210*/  FMNMX.NAN R2, R14, R78, !PT ;  /* 0x0000004e0e027209 */ /* 0x000fe40007820000 */
[----:B------:R-:W-:Y:S02]  /*b220*/  FMNMX.NAN R0, R30, R94, !PT ;  /* 0x0000005e1e007209 */ /* 0x000fe40007820000 */
[----:B------:R-:W-:Y:S02]  /*b230*/  FMNMX.NAN R134, R18, R82, !PT ;  /* 0x0000005212867209 */ /* 0x000fe40007820000 */
[----:B------:R-:W-:Y:S01]  /*b240*/  FMNMX.NAN R136, R34, R98, !PT ;  /* 0x0000006222887209 */ /* 0x000fe20007820000 */
[----:B-1----:R-:W-:Y:S01]  /*b250*/  ULEA UR4, UR4, UR5, 0x18 ;  /* 0x0000000504047291 */ /* 0x002fe2000f8ec0ff */
[----:B------:R-:W-:-:S02]  /*b260*/  FMNMX3.NAN R137, R112, R48, R133, !PT ;  /* 0x0000003070897276 */ /* 0x000fc40007820085 */
[----:B------:R-:W-:Y:S02]  /*b270*/  FMNMX3.NAN R135, R128, R64, R3, !PT ;  /* 0x0000004080877276 */ /* 0x000fe40007820003 */
[----:B------:R-:W-:Y:S01]  /*b280*/  FMNMX3.NAN R133, R110, R46, R2, !PT ;  /* 0x0000002e6e857276 */ /* 0x000fe20007820002 */
[----:B------:R-:W-:Y:S01]  /*b290*/  IMAD.U32 R171, RZ, RZ, UR4 ;  /* 0x00000004ffab7e24 */ /* 0x000fe2000f8e00ff */
[----:B------:R-:W-:Y:S02]  /*b2a0*/  FMNMX3.NAN R3, R126, R62, R0, !PT ;  /* 0x0000003e7e037276 */ /* 0x000fe40007820000 */
[----:B------:R-:W-:Y:S01]  /*b2b0*/  FMNMX3.NAN R2, R114, R50, R134, !PT ;  /* 0x0000003272027276 */ /* 0x000fe20007820086 */
[----:B------:R-:W-:Y:S01]  /*b2c0*/  IMAD R170, R215, 0x8, R171 ;  /* 0x00000008d7aa7824 */ /* 0x000fe200078e02ab */
[----:B------:R-:W-:Y:S02]  /*b2d0*/  FMNMX3.NAN R0, R130, R66, R136, !PT ;  /* 0x0000004282007276 */ /* 0x000fe40007820088 */
[----:B------:R-:W-:Y:S01]  /*b2e0*/  FMNMX.NAN R144, R133, R3, !PT ;  /* 0x0000000385907209 */ /* 0x000fe20007820000 */
[----:B------:R-:W1:Y:S01]  /*b2f0*/  SYNCS.PHASECHK.TRANS64.TRYWAIT P1, [R170+URZ+0xb0], R142 ;  /* 0x0000b08eaa0075a7 */ /* 0x000e6200080211ff */
[----:B------:R-:W-:-:S02]  /*b300*/  FMNMX.NAN R145, R137, R135, !PT ;  /* 0x0000008789917209 */ /* 0x000fc40007820000 */
[----:B------:R-:W-:Y:S02]  /*b310*/  FMNMX.NAN R143, R2, R0, !PT ;  /* 0x00000000028f7209 */ /* 0x000fe40007820000 */
[----:B------:R-:W-:Y:S02]  /*b320*/  FMNMX.NAN R134, R13, R77, !PT ;  /* 0x0000004d0d867209 */ /* 0x000fe40007820000 */
[----:B------:R-:W-:Y:S02]  /*b330*/  FMNMX.NAN R133, R29, R93, !PT ;  /* 0x0000005d1d857209 */ /* 0x000fe40007820000 */
[----:B------:R-:W-:Y:S02]  /*b340*/  FMNMX.NAN R3, R17, R81, !PT ;  /* 0x0000005111037209 */ /* 0x000fe40007820000 */
[----:B------:R-:W-:Y:S02]  /*b350*/  FMNMX.NAN R2, R33, R97, !PT ;  /* 0x0000006121027209 */ /* 0x000fe40007820000 */
[----:B------:R-:W-:-:S02]  /*b360*/  FMNMX.NAN R0, R15, R79, !PT ;  /* 0x0000004f0f007209 */ /* 0x000fc40007820000 */
[----:B------:R-:W-:Y:S02]  /*b370*/  FMNMX.NAN R135, R31, R95, !PT ;  /* 0x0000005f1f877209 */ /* 0x000fe40007820000 */
[----:B------:R-:W-:Y:S02]  /*b380*/  FMNMX.NAN R137, R19, R83, !PT ;  /* 0x0000005313897209 */ /* 0x000fe40007820000 */
[----:B------:R-:W-:Y:S02]  /*b390*/  FMNMX.NAN R139, R35, R99, !PT ;  /* 0x00000063238b7209 */ /* 0x000fe40007820000 */
[----:B------:R-:W-:Y:S02]  /*b3a0*/  FMNMX3.NAN R140, R109, R45, R134, !PT ;  /* 0x0000002d6d8c7276 */ /* 0x000fe40007820086 */
[----:B------:R-:W-:Y:S02]  /*b3b0*/  FMNMX3.NAN R138, R125, R61, R133, !PT ;  /* 0x0000003d7d8a7276 */ /* 0x000fe40007820085 */
[----:B------:R-:W-:-:S02]  /*b3c0*/  FMNMX3.NAN R136, R113, R49, R3, !PT ;  /* 0x0000003171887276 */ /* 0x000fc40007820003 */
[----:B------:R-:W-:Y:S02]  /*b3d0*/  FMNMX3.NAN R134, R129, R65, R2, !PT ;  /* 0x0000004181867276 */ /* 0x000fe40007820002 */
[----:B------:R-:W-:Y:S02]  /*b3e0*/  FMNMX3.NAN R133, R111, R47, R0, !PT ;  /* 0x0000002f6f857276 */ /* 0x000fe40007820000 */
[----:B------:R-:W-:Y:S02]  /*b3f0*/  FMNMX3.NAN R3, R127, R63, R135, !PT ;  /* 0x0000003f7f037276 */ /* 0x000fe40007820087 */
[----:B------:R-:W-:Y:S02]  /*b400*/  FMNMX3.NAN R2, R115, R51, R137, !PT ;  /* 0x0000003373027276 */ /* 0x000fe40007820089 */
[----:B------:R-:W-:Y:S02]  /*b410*/  FMNMX3.NAN R0, R131, R67, R139, !PT ;  /* 0x0000004383007276 */ /* 0x000fe4000782008b */
        /* <DEDUP_REMOVED lines=10> */
[----:B------:R-:W-:Y:S02]  /*b4c0*/  FMNMX.NAN R139, R26, R90, !PT ;  /* 0x0000005a1a8b7209 */ /* 0x000fe40007820000 */
[----:B------:R-:W-:Y:S02]  /*b4d0*/  FMNMX.NAN R150, R140, R138, !PT ;  /* 0x0000008a8c967209 */ /* 0x000fe40007820000 */
[----:B------:R-:W-:-:S02]  /*b4e0*/  FMNMX3.NAN R140, R100, R36, R134, !PT ;  /* 0x00000024648c7276 */ /* 0x000fc40007820086 */
[----:B------:R-:W-:Y:S02]  /*b4f0*/  FMNMX3.NAN R138, R116, R52, R133, !PT ;  /* 0x00000034748a7276 */ /* 0x000fe40007820085 */
[----:B------:R-:W-:Y:S02]  /*b500*/  FMNMX3.NAN R136, R104, R40, R3, !PT ;  /* 0x0000002868887276 */ /* 0x000fe40007820003 */
[----:B------:R-:W-:Y:S02]  /*b510*/  FMNMX3.NAN R134, R120, R56, R2, !PT ;  /* 0x0000003878867276 */ /* 0x000fe40007820002 */
[----:B------:R-:W-:Y:S02]  /*b520*/  FMNMX3.NAN R133, R102, R38, R0, !PT ;  /* 0x0000002666857276 */ /* 0x000fe40007820000 */
[----:B------:R-:W-:Y:S02]  /*b530*/  FMNMX3.NAN R3, R118, R54, R135, !PT ;  /* 0x0000003676037276 */ /* 0x000fe40007820087 */
[----:B------:R-:W-:-:S02]  /*b540*/  FMNMX3.NAN R2, R106, R42, R137, !PT ;  /* 0x0000002a6a027276 */ /* 0x000fc40007820089 */
[----:B------:R-:W-:Y:S02]  /*b550*/  FMNMX3.NAN R0, R122, R58, R139, !PT ;  /* 0x0000003a7a007276 */ /* 0x000fe4000782008b */
[----:B------:R-:W-:Y:S02]  /*b560*/  FMNMX3.NAN R145, R136, R134, R145, !PT ;  /* 0x0000008688917276 */ /* 0x000fe40007820091 */
[----:B------:R-:W-:Y:S02]  /*b570*/  FMNMX3.NAN R144, R133, R3, R144, !PT ;  /* 0x0000000385907276 */ /* 0x000fe40007820090 */
[----:B------:R-:W-:Y:S02]  /*b580*/  FMNMX3.NAN R143, R2, R0, R143, !PT ;  /* 0x00000000028f7276 */ /* 0x000fe4000782008f */
[----:B------:R-:W-:Y:S02]  /*b590*/  FMNMX.NAN R134, R5, R69, !PT ;  /* 0x0000004505867209 */ /* 0x000fe40007820000 */
[----:B------:R-:W-:-:S02]  /*b5a0*/  FMNMX.NAN R133, R21, R85, !PT ;  /* 0x0000005515857209 */ /* 0x000fc40007820000 */
[----:B------:R-:W-:Y:S02]  /*b5b0*/  FMNMX.NAN R3, R9, R73, !PT ;  /* 0x0000004909037209 */ /* 0x000fe40007820000 */
[----:B------:R-:W-:Y:S02]  /*b5c0*/  FMNMX.NAN R2, R25, R89, !PT ;  /* 0x0000005919027209 */ /* 0x000fe40007820000 */
[----:B------:R-:W-:Y:S02]  /*b5d0*/  FMNMX3.NAN R146, R140, R138, R146, !PT ;  /* 0x0000008a8c927276 */ /* 0x000fe40007820092 */
[----:B------:R-:W-:Y:S02]  /*b5e0*/  FMNMX.NAN R0, R7, R71, !PT ;  /* 0x0000004707007209 */ /* 0x000fe40007820000 */
[----:B------:R-:W-:Y:S02]  /*b5f0*/  FMNMX.NAN R135, R23, R87, !PT ;  /* 0x0000005717877209 */ /* 0x000fe40007820000 */
[----:B------:R-:W-:-:S02]  /*b600*/  FMNMX.NAN R137, R11, R75, !PT ;  /* 0x0000004b0b897209 */ /* 0x000fc40007820000 */
[----:B------:R-:W-:Y:S02]  /*b610*/  FMNMX.NAN R139, R27, R91, !PT ;  /* 0x0000005b1b8b7209 */ /* 0x000fe40007820000 */
        /* <DEDUP_REMOVED lines=12> */
[----:B------:R-:W-:Y:S02]  /*b6e0*/  FMNMX.NAN R2, R146, R145, !PT ;  /* 0x0000009192027209 */ /* 0x000fe40007820000 */
[----:B------:R-:W-:Y:S02]  /*b6f0*/  FMNMX.NAN R0, R138, R134, !PT ;  /* 0x000000868a007209 */ /* 0x000fe40007820000 */
[----:B------:R-:W-:Y:S02]  /*b700*/  FMNMX3.NAN R2, R144, R143, R2, !PT ;  /* 0x0000008f90027276 */ /* 0x000fe40007820002 */
[----:B------:R-:W-:-:S04]  /*b710*/  FMNMX3.NAN R0, R133, R3, R0, !PT ;  /* 0x0000000385007276 */ /* 0x000fc80007820000 */
[----:B------:R-:W-:-:S04]  /*b720*/  FMNMX3.NAN R133, R2, R0, R174, !PT ;  /* 0x0000000002857276 */ /* 0x000fc800078200ae */
[----:B------:R-:W-:-:S04]  /*b730*/  FSETP.NEU.AND P0, PT, R133, -INF , PT ;  /* 0xff8000008500780b */ /* 0x000fc80003f0d000 */
[----:B------:R-:W-:-:S05]  /*b740*/  FSEL R175, R133, RZ, P0 ;  /* 0x000000ff85af7208 */ /* 0x000fca0000000000 */
[----:B------:R-:W-:-:S04]  /*b750*/  FADD R0, RZ, -R175 ;  /* 0x800000afff007221 */ /* 0x000fc80000000000 */
[----:B0-----:R-:W-:Y:S01]  /*b760*/  FMUL R0, R0, R209 ;  /* 0x000000d100007220 */ /* 0x001fe20000400000 */
[----:B-1----:R-:W-:Y:S06]  /*b770*/  @!P1 BRA `(.L_x_126) ;  /* 0x0000006000ec9947 */ /* 0x002fec0003800000 */
.L_x_235:
[----:B------:R-:W-:Y:S05]  /*b780*/  BSYNC B0 ;  /* 0x0000000000007941 */ /* 0x000fea0003800000 */
.L_x_125:
[----:B------:R-:W-:Y:S01]  /*b790*/  R2UR UR4, R141 ;  /* 0x000000008d0472ca */ /* 0x000fe200000e0000 */
[-CC-:B------:R-:W-:Y:S02]  /*b7a0*/  FFMA2 R102, R102.F32x2.HI_LO, R209.reuse.F32, R0.reuse.F32 ;  /* 0x000000d166667249 */ /* 0x180fe40001200000 */
[----:B------:R-:W-:Y:S02]  /*b7b0*/  VIADD R3, R215, 0x1 ;  /* 0x00000001d7037836 */ /* 0x000fe40000000000 */
[-CC-:B------:R-:W-:Y:S01]  /*b7c0*/  FFMA2 R68, R68.F32x2.HI_LO, R209.reuse.F32, R0.reuse.F32 ;  /* 0x000000d144447249 */ /* 0x180fe20001200000 */
[----:B------:R-:W-:Y:S01]  /*b7d0*/  BSSY B0, `(.L_x_127) ;  /* 0x000010f000007945 */ /* 0x000fe20003800000 */
[----:B------:R1:W-:Y:S01]  /*b7e0*/  MUFU.EX2 R178, R102 ;  /* 0x0000006600b27308 */ /* 0x0003e20000000800 */
[-CC-:B------:R-:W-:Y:S01]  /*b7f0*/  FFMA2 R100, R100.F32x2.HI_LO, R209.reuse.F32, R0.reuse.F32 ;  /* 0x000000d164647249 */ /* 0x180fe20001200000 */
[----:B------:R-:W-:Y:S01]  /*b800*/  ISETP.NE.AND P0, PT, R3, 0x2, PT ;  /* 0x000000020300780c */ /* 0x000fe20003f05270 */
[----:B------:R-:W-:-:S02]  /*b810*/  FFMA2 R104, R104.F32x2.HI_LO, R209.F32, R0.F32 ;  /* 0x000000d168687249 */ /* 0x000fc40001200000 */
[-CC-:B------:R-:W-:Y:S01]  /*b820*/  FFMA2 R106, R106.F32x2.HI_LO, R209.reuse.F32, R0.reuse.F32 ;  /* 0x000000d16a6a7249 */ /* 0x180fe20001200000 */
[----:B------:R-:W-:Y:S01]  /*b830*/  SEL R215, R3, RZ, P0 ;  /* 0x000000ff03d77207 */ /* 0x000fe20000000000 */
[-CC-:B------:R-:W-:Y:S01]  /*b840*/  FFMA2 R108, R108.F32x2.HI_LO, R209.reuse.F32, R0.reuse.F32 ;  /* 0x000000d16c6c7249 */ /* 0x180fe20001200000 */
[----:B------:R2:W-:Y:S01]  /*b850*/  MUFU.EX2 R136, R68 ;  /* 0x0000004400887308 */ /* 0x0005e20000000800 */
[----:B------:R3:W-:Y:S01]  /*b860*/  STTM.x2 tmem[UR4+0x40], R174 ;  /* 0x000040ae000079ed */ /* 0x0007e200080c0004 */
[----:B------:R-:W4:Y:S02]  /*b870*/  FENCE.VIEW.ASYNC.T ;  /* 0x00000000000073c6 */ /* 0x000f240000000200 */
[----:B----4-:R3:W-:Y:S01]  /*b880*/  SYNCS.ARRIVE.TRANS64.ART0 RZ, [R170+URZ+0xa0], R219 ;  /* 0x0000a0dbaaff79a7 */ /* 0x0107e200085000ff */
[-CC-:B------:R-:W-:Y:S02]  /*b890*/  FFMA2 R110, R110.F32x2.HI_LO, R209.reuse.F32, R0.reuse.F32 ;  /* 0x000000d16e6e7249 */ /* 0x180fe40001200000 */
[----:B------:R-:W-:-:S02]  /*b8a0*/  FFMA2 R112, R112.F32x2.HI_LO, R209.F32, R0.F32 ;  /* 0x000000d170707249 */ /* 0x000fc40001200000 */
[-CC-:B------:R-:W-:Y:S02]  /*b8b0*/  FFMA2 R114, R114.F32x2.HI_LO, R209.reuse.F32, R0.reuse.F32 ;  /* 0x000000d172727249 */ /* 0x180fe40001200000 */
[----:B-1----:R-:W-:Y:S02]  /*b8c0*/  IMAD R102, R214, 0x8, R171 ;  /* 0x00000008d6667824 */ /* 0x002fe400078e02ab */
[-CC-:B------:R-:W-:Y:S01]  /*b8d0*/  FFMA2 R116, R116.F32x2.HI_LO, R209.reuse.F32, R0.reuse.F32 ;  /* 0x000000d174747249 */ /* 0x180fe20001200000 */
[----:B------:R-:W-:Y:S01]  /*b8e0*/  MUFU.EX2 R176, R100 ;  /* 0x0000006400b07308 */ /* 0x000fe20000000800 */
[-CC-:B------:R-:W-:Y:S02]  /*b8f0*/  FFMA2 R118, R118.F32x2.HI_LO, R209.reuse.F32, R0.reuse.F32 ;  /* 0x000000d176767249 */ /* 0x180fe40001200000 */
[-CC-:B------:R-:W-:Y:S02]  /*b900*/  FFMA2 R120, R120.F32x2.HI_LO, R209.reuse.F32, R0.reuse.F32 ;  /* 0x000000d178787249 */ /* 0x180fe40001200000 */
[----:B------:R-:W-:-:S02]  /*b910*/  FFMA2 R122, R122.F32x2.HI_LO, R209.F32, R0.F32 ;  /* 0x000000d17a7a7249 */ /* 0x000fc40001200000 */
[----:B--2---:R-:W-:Y:S02]  /*b920*/  IMAD.U32 R68, R210, -0x80000000, RZ ;  /* 0x80000000d2447824 */ /* 0x004fe400078e00ff */
[-CC-:B------:R-:W-:Y:S01]  /*b930*/  FFMA2 R124, R124.F32x2.HI_LO, R209.reuse.F32, R0.reuse.F32 ;  /* 0x000000d17c7c7249 */ /* 0x180fe20001200000 */
[----:B------:R-:W-:Y:S01]  /*b940*/  MUFU.EX2 R177, R101 ;  /* 0x0000006500b17308 */ /* 0x000fe20000000800 */
[-CC-:B------:R-:W-:Y:S01]  /*b950*/  FFMA2 R126, R126.F32x2.HI_LO, R209.reuse.F32, R0.reuse.F32 ;  /* 0x000000d17e7e7249 */ /* 0x180fe20001200000 */
[----:B------:R-:W1:Y:S01]  /*b960*/  SYNCS.PHASECHK.TRANS64.TRYWAIT P2, [R102+URZ+0x90], R68 ;  /* 0x00009044660075a7 */ /* 0x000e6200080411ff */
[-CC-:B------:R-:W-:Y:S02]  /*b970*/  FFMA2 R128, R128.F32x2.HI_LO, R209.reuse.F32, R0.reuse.F32 ;  /* 0x000000d180807249 */ /* 0x180fe40001200000 */
[-CC-:B------:R-:W-:Y:S02]  /*b980*/  FFMA2 R130, R130.F32x2.HI_LO, R209.reuse.F32, R0.reuse.F32 ;  /* 0x000000d182827249 */ /* 0x180fe40001200000 */
[-CC-:B------:R-:W-:Y:S01]  /*b990*/  FFMA2 R70, R70.F32x2.HI_LO, R209.reuse.F32, R0.reuse.F32 ;  /* 0x000000d146467249 */ /* 0x180fe20001200000 */
[----:B------:R-:W-:Y:S01]  /*b9a0*/  MUFU.EX2 R180, R104 ;  /* 0x0000006800b47308 */ /* 0x000fe20000000800 */
[----:B------:R-:W-:-:S02]  /*b9b0*/  FFMA2 R72, R72.F32x2.HI_LO, R209.F32, R0.F32 ;  /* 0x000000d148487249 */ /* 0x000fc40001200000 */
[-CC-:B------:R-:W-:Y:S02]  /*b9c0*/  FFMA2 R74, R74.F32x2.HI_LO, R209.reuse.F32, R0.reuse.F32 ;  /* 0x000000d14a4a7249 */ /* 0x180fe40001200000 */
[-CC-:B------:R-:W-:Y:S02]  /*b9d0*/  FFMA2 R76, R76.F32x2.HI_LO, R209.reuse.F32, R0.reuse.F32 ;  /* 0x000000d14c4c7249 */ /* 0x180fe40001200000 */
[-CC-:B------:R-:W-:Y:S01]  /*b9e0*/  FFMA2 R78, R78.F32x2.HI_LO, R209.reuse.F32, R0.reuse.F32 ;  /* 0x000000d14e4e7249 */ /* 0x180fe20001200000 */
[----:B------:R-:W-:Y:S01]  /*b9f0*/  MUFU.EX2 R181, R105 ;  /* 0x0000006900b57308 */ /* 0x000fe20000000800 */
[-CC-:B------:R-:W-:Y:S02]  /*ba00*/  FFMA2 R80, R80.F32x2.HI_LO, R209.reuse.F32, R0.reuse.F32 ;  /* 0x000000d150507249 */ /* 0x180fe40001200000 */
[-CC-:B------:R-:W-:Y:S02]  /*ba10*/  FFMA2 R82, R82.F32x2.HI_LO, R209.reuse.F32, R0.reuse.F32 ;  /* 0x000000d152527249 */ /* 0x180fe40001200000 */
[----:B------:R-:W-:-:S02]  /*ba20*/  FFMA2 R84, R84.F32x2.HI_LO, R209.F32, R0.F32 ;  /* 0x000000d154547249 */ /* 0x000fc40001200000 */
[-CC-:B------:R-:W-:Y:S01]  /*ba30*/  FFMA2 R86, R86.F32x2.HI_LO, R209.reuse.F32, R0.reuse.F32 ;  /* 0x000000d156567249 */ /* 0x180fe20001200000 */
[----:B------:R-:W-:Y:S01]  /*ba40*/  MUFU.EX2 R182, R106 ;  /* 0x0000006a00b67308 */ /* 0x000fe20000000800 */
[-CC-:B------:R-:W-:Y:S02]  /*ba50*/  FFMA2 R88, R88.F32x2.HI_LO, R209.reuse.F32, R0.reuse.F32 ;  /* 0x000000d158587249 */ /* 0x180fe40001200000 */
        /* <DEDUP_REMOVED lines=45> */
[----:B------:R-:W-:Y:S01]  /*bd30*/  FFMA2 R34, R34.F32x2.HI_LO, R209.F32, R0.F32 ;  /* 0x000000d122227249 */ /* 0x000fe20001200000 */
[----:B------:R-:W-:-:S04]  /*bd40*/  SEL R0, RZ, 0x1, P0 ;  /* 0x00000001ff007807 */ /* 0x000fc80000000000 */
[----:B------:R-:W-:Y:S01]  /*bd50*/  MUFU.EX2 R192, R116 ;  /* 0x0000007400c07308 */ /* 0x000fe20000000800 */
[----:B------:R-:W-:-:S07]  /*bd60*/  LOP3.LUT R213, R213, R0, RZ, 0x3c, !PT ;  /* 0x00000000d5d57212 */ /* 0x000fce00078e3cff */
[----:B------:R-:W-:Y:S08]  /*bd70*/  MUFU.EX2 R193, R117 ;  /* 0x0000007500c17308 */ /* 0x000ff00000000800 */
        /* <DEDUP_REMOVED lines=15> */
[----:B0-----:R-:W-:Y:S08]  /*be70*/  MUFU.EX2 R143, R71 ;  /* 0x00000047008f7308 */ /* 0x001ff00000000800 */
        /* <DEDUP_REMOVED lines=31> */
[----:B------:R-:W0:Y:S08]  /*c070*/  MUFU.EX2 R71, R37 ;  /* 0x0000002500477308 */ /* 0x000e300000000800 */
[----:B------:R-:W-:Y:S08]  /*c080*/  MUFU.EX2 R106, R38 ;  /* 0x00000026006a7308 */ /* 0x000ff00000000800 */
[----:B------:R-:W2:Y:S01]  /*c090*/  MUFU.EX2 R107, R39 ;  /* 0x00000027006b7308 */ /* 0x000ea20000000800 */
[----:B0-----:R-:W-:-:S07]  /*c0a0*/  F2FP.F16.F32.PACK_AB R36, R71, R70 ;  /* 0x000000464724723e */ /* 0x001fce00000000ff */
[----:B------:R-:W-:Y:S08]  /*c0b0*/  MUFU.EX2 R108, R40 ;  /* 0x00000028006c7308 */ /* 0x000ff00000000800 */
[----:B------:R-:W0:Y:S01]  /*c0c0*/  MUFU.EX2 R109, R41 ;  /* 0x00000029006d7308 */ /* 0x000e220000000800 */
[----:B--2---:R-:W-:-:S07]  /*c0d0*/  F2FP.F16.F32.PACK_AB R37, R107, R106 ;  /* 0x0000006a6b25723e */ /* 0x004fce00000000ff */
        /* <DEDUP_REMOVED lines=39> */
[----:B------:R0:W-:Y:S08]  /*c350*/  MUFU.EX2 R72, R4 ;  /* 0x0000000400487308 */ /* 0x0001f00000000800 */
[----:B------:R-:W4:Y:S01]  /*c360*/  MUFU.EX2 R73, R5 ;  /* 0x0000000500497308 */ /* 0x000f220000000800 */
[----:B--2---:R-:W-:-:S07]  /*c370*/  F2FP.F16.F32.PACK_AB R51, R139, R138 ;  /* 0x0000008a8b33723e */ /* 0x004fce00000000ff */
[----:B------:R2:W-:Y:S01]  /*c380*/  MUFU.EX2 R74, R6 ;  /* 0x00000006004a7308 */ /* 0x0005e20000000800 */
[----:B0-----:R-:W-:-:S05]  /*c390*/  VIADD R4, R208, 0x1 ;  /* 0x00000001d0047836 */ /* 0x001fca0000000000 */
[C---:B------:R-:W-:Y:S02]  /*c3a0*/  ISETP.NE.AND P1, PT, R4.reuse, 0x2, PT ;  /* 0x000000020400780c */ /* 0x040fe40003f25270 */
[----:B------:R-:W0:Y:S01]  /*c3b0*/  MUFU.EX2 R75, R7 ;  /* 0x00000007004b7308 */ /* 0x000e220000000800 */
[----:B----4-:R-:W-:Y:S02]  /*c3c0*/  F2FP.F16.F32.PACK_AB R52, R73, R72 ;  /* 0x000000484934723e */ /* 0x010fe400000000ff */
[----:B------:R-:W-:Y:S02]  /*c3d0*/  SEL R2, RZ, 0x1, P1 ;  /* 0x00000001ff027807 */ /* 0x000fe40000800000 */
[----:B------:R-:W-:Y:S02]  /*c3e0*/  SEL R208, R4, RZ, P1 ;  /* 0x000000ff04d07207 */ /* 0x000fe40000800000 */
[----:B------:R-:W-:Y:S01]  /*c3f0*/  LOP3.LUT R212, R212, R2, RZ, 0x3c, !PT ;  /* 0x00000002d4d47212 */ /* 0x000fe200078e3cff */
[----:B------:R4:W-:Y:S01]  /*c400*/  MUFU.EX2 R76, R8 ;  /* 0x00000008004c7308 */ /* 0x0009e20000000800 */
[----:B------:R-:W-:-:S02]  /*c410*/  F2FP.F16.F32.PACK_AB R4, R177, R176 ;  /* 0x000000b0b104723e */ /* 0x000fc400000000ff */
[----:B------:R-:W-:Y:S02]  /*c420*/  F2FP.F16.F32.PACK_AB R5, R179, R178 ;  /* 0x000000b2b305723e */ /* 0x000fe400000000ff */
[----:B--2---:R-:W-:-:S03]  /*c430*/  F2FP.F16.F32.PACK_AB R6, R181, R180 ;  /* 0x000000b4b506723e */ /* 0x004fc600000000ff */
[----:B------:R-:W2:Y:S01]  /*c440*/  MUFU.EX2 R77, R9 ;  /* 0x00000009004d7308 */ /* 0x000ea20000000800 */
[----:B0-----:R-:W-:Y:S02]  /*c450*/  F2FP.F16.F32.PACK_AB R53, R75, R74 ;  /* 0x0000004a4b35723e */ /* 0x001fe400000000ff */
[----:B------:R-:W-:-:S05]  /*c460*/  F2FP.F16.F32.PACK_AB R7, R183, R182 ;  /* 0x000000b6b707723e */ /* 0x000fca00000000ff */
[----:B------:R0:W-:Y:S01]  /*c470*/  MUFU.EX2 R78, R10 ;  /* 0x0000000a004e7308 */ /* 0x0001e20000000800 */
[----:B----4-:R-:W-:-:S07]  /*c480*/  F2FP.F16.F32.PACK_AB R8, R185, R184 ;  /* 0x000000b8b908723e */ /* 0x010fce00000000ff */
[----:B------:R-:W4:Y:S01]  /*c490*/  MUFU.EX2 R79, R11 ;  /* 0x0000000b004f7308 */ /* 0x000f220000000800 */
[----:B--2---:R-:W-:Y:S02]  /*c4a0*/  F2FP.F16.F32.PACK_AB R54, R77, R76 ;  /* 0x0000004c4d36723e */ /* 0x004fe400000000ff */
[----:B------:R-:W-:-:S05]  /*c4b0*/  F2FP.F16.F32.PACK_AB R9, R187, R186 ;  /* 0x000000babb09723e */ /* 0x000fca00000000ff */
[----:B------:R2:W-:Y:S01]  /*c4c0*/  MUFU.EX2 R80, R12 ;  /* 0x0000000c00507308 */ /* 0x0005e20000000800 */
[----:B0-----:R-:W-:-:S07]  /*c4d0*/  F2FP.F16.F32.PACK_AB R10, R189, R188 ;  /* 0x000000bcbd0a723e */ /* 0x001fce00000000ff */
[----:B------:R-:W0:Y:S01]  /*c4e0*/  MUFU.EX2 R81, R13 ;  /* 0x0000000d00517308 */ /* 0x000e220000000800 */
[----:B----4-:R-:W-:Y:S02]  /*c4f0*/  F2FP.F16.F32.PACK_AB R55, R79, R78 ;  /* 0x0000004e4f37723e */ /* 0x010fe400000000ff */
[----:B------:R-:W-:-:S05]  /*c500*/  F2FP.F16.F32.PACK_AB R11, R191, R190 ;  /* 0x000000bebf0b723e */ /* 0x000fca00000000ff */
[----:B------:R4:W-:Y:S01]  /*c510*/  MUFU.EX2 R82, R14 ;  /* 0x0000000e00527308 */ /* 0x0009e20000000800 */
[----:B--2---:R-:W-:-:S07]  /*c520*/  F2FP.F16.F32.PACK_AB R12, R193, R192 ;  /* 0x000000c0c10c723e */ /* 0x004fce00000000ff */
        /* <DEDUP_REMOVED lines=52> */
[----:B------:R-:W-:Y:S02]  /*c870*/  F2FP.F16.F32.PACK_AB R33, R167, R166 ;  /* 0x000000a6a721723e */ /* 0x000fe400000000ff */
[----:B0-----:R-:W-:Y:S02]  /*c880*/  F2FP.F16.F32.PACK_AB R34, R169, R168 ;  /* 0x000000a8a922723e */ /* 0x001fe400000000ff */
[----:B----4-:R-:W-:Y:S02]  /*c890*/  F2FP.F16.F32.PACK_AB R67, R105, R104 ;  /* 0x000000686943723e */ /* 0x010fe400000000ff */
[----:B------:R-:W-:Y:S01]  /*c8a0*/  F2FP.F16.F32.PACK_AB R35, R173, R172 ;  /* 0x000000acad23723e */ /* 0x000fe200000000ff */
[----:B-1-3--:R-:W-:Y:S06]  /*c8b0*/  @!P2 BRA `(.L_x_128) ;  /* 0x0000005000b4a947 */ /* 0x00afec0003800000 */
.L_x_237:
[----:B------:R-:W-:Y:S05]  /*c8c0*/  BSYNC B0 ;  /* 0x0000000000007941 */ /* 0x000fea0003800000 */
.L_x_127:
[----:B------:R-:W-:Y:S01]  /*c8d0*/  FADD R0, -R175, R174 ;  /* 0x000000aeaf007221 */ /* 0x000fe20000000100 */
[----:B------:R-:W-:Y:S01]  /*c8e0*/  FADD2 R2, R136.F32x2.HI_LO, RZ.F32 ;  /* 0x000000ff8802724b */ /* 0x000fe20000200000 */
[----:B------:R-:W-:Y:S01]  /*c8f0*/  R2UR UR5, R141 ;  /* 0x000000008d0572ca */ /* 0x000fe200000e0000 */
[----:B------:R-:W-:Y:S01]  /*c900*/  FADD2 R70, R70.F32x2.HI_LO, RZ.F32 ;  /* 0x000000ff4646724b */ /* 0x000fe20000200000 */
[----:B------:R-:W-:Y:S01]  /*c910*/  R2UR UR4, R141 ;  /* 0x000000008d0472ca */ /* 0x000fe200000e0000 */
[----:B------:R-:W-:Y:S01]  /*c920*/  FMUL R0, R0, R209 ;  /* 0x000000d100007220 */ /* 0x000fe20000400000 */
[----:B------:R-:W-:Y:S01]  /*c930*/  FADD2 R72, R72.F32x2.HI_LO, RZ.F32 ;  /* 0x000000ff4848724b */ /* 0x000fe20000200000 */
[----:B------:R-:W-:Y:S01]  /*c940*/  IADD3 R132, PT, PT, R132, 0x1, RZ ;  /* 0x0000000184847810 */ /* 0x000fe20007ffe0ff */
[----:B------:R-:W-:Y:S01]  /*c950*/  FADD2 R2, R2.F32x2.HI_LO, R142.F32x2.HI_LO ;  /* 0x0000008e0202724b */ /* 0x000fe20000000000 */
[----:B------:R-:W-:Y:S01]  /*c960*/  MOV R174, R133 ;  /* 0x0000008500ae7202 */ /* 0x000fe20000000f00 */
[----:B------:R-:W-:Y:S01]  /*c970*/  FADD2 R70, R70.F32x2.HI_LO, R106.F32x2.HI_LO ;  /* 0x0000006a4646724b */ /* 0x000fe20000000000 */
[----:B------:R-:W1:Y:S01]  /*c980*/  MUFU.EX2 R0, R0 ;  /* 0x0000000000007308 */ /* 0x000e620000000800 */
[----:B------:R-:W-:Y:S01]  /*c990*/  FADD2 R72, R72.F32x2.HI_LO, R74.F32x2.HI_LO ;  /* 0x0000004a4848724b */ /* 0x000fe20000000000 */
[----:B------:R-:W-:Y:S01]  /*c9a0*/  ISETP.NE.AND P0, PT, R132, R211, PT ;  /* 0x000000d38400720c */ /* 0x000fe20003f05270 */
[----:B------:R-:W-:Y:S01]  /*c9b0*/  FADD2 R2, R2.F32x2.HI_LO, R144.F32x2.HI_LO ;  /* 0x000000900202724b */ /* 0x000fe20000000000 */
[----:B------:R2:W-:Y:S01]  /*c9c0*/  STTM.x32 tmem[UR5], R4 ;  /* 0x00000004000079ed */ /* 0x0005e200082c0005 */
[----:B------:R-:W-:Y:S01]  /*c9d0*/  FADD2 R70, R70.F32x2.HI_LO, R108.F32x2.HI_LO ;  /* 0x0000006c4646724b */ /* 0x000fe20000000000 */
[----:B------:R4:W-:Y:S01]  /*c9e0*/  STTM.x32 tmem[UR4+0x20], R36 ;  /* 0x00002024000079ed */ /* 0x0009e200082c0004 */
[----:B------:R-:W-:Y:S01]  /*c9f0*/  FADD2 R72, R72.F32x2.HI_LO, R76.F32x2.HI_LO ;  /* 0x0000004c4848724b */ /* 0x000fe20000000000 */
[----:B------:R-:W3:Y:S01]  /*ca00*/  FENCE.VIEW.ASYNC.T ;  /* 0x00000000000073c6 */ /* 0x000ee20000000200 */
[----:B0-----:R-:W-:-:S02]  /*ca10*/  FADD2 R68, R2.F32x2.HI_LO, R146.F32x2.HI_LO ;  /* 0x000000920244724b */ /* 0x001fc40000000000 */
[----:B------:R-:W-:Y:S02]  /*ca20*/  FADD2 R2, R70.F32x2.HI_LO, R110.F32x2.HI_LO ;  /* 0x0000006e4602724b */ /* 0x000fe40000000000 */
[----:B------:R-:W-:Y:S02]  /*ca30*/  FADD2 R72, R72.F32x2.HI_LO, R78.F32x2.HI_LO ;  /* 0x0000004e4848724b */ /* 0x000fe40000000000 */
[----:B------:R-:W-:Y:S02]  /*ca40*/  FADD2 R68, R68.F32x2.HI_LO, R148.F32x2.HI_LO ;  /* 0x000000944444724b */ /* 0x000fe40000000000 */
[----:B-1----:R-:W-:Y:S01]  /*ca50*/  FMUL R0, R0, 0.5 ;  /* 0x3f00000000007820 */ /* 0x002fe20000400000 */
[----:B------:R-:W-:Y:S02]  /*ca60*/  FADD2 R2, R2.F32x2.HI_LO, R112.F32x2.HI_LO ;  /* 0x000000700202724b */ /* 0x000fe40000000000 */
[----:B------:R-:W-:Y:S02]  /*ca70*/  FADD2 R72, R72.F32x2.HI_LO, R80.F32x2.HI_LO ;  /* 0x000000504848724b */ /* 0x000fe40000000000 */
[----:B------:R-:W-:Y:S01]  /*ca80*/  FMUL R0, R0, R216 ;  /* 0x000000d800007220 */ /* 0x000fe20000400000 */
[----:B------:R-:W-:-:S02]  /*ca90*/  FADD2 R74, R68.F32x2.HI_LO, R150.F32x2.HI_LO ;  /* 0x00000096444a724b */ /* 0x000fc40000000000 */
[----:B------:R-:W-:Y:S02]  /*caa0*/  FADD2 R2, R2.F32x2.HI_LO, R114.F32x2.HI_LO ;  /* 0x000000720202724b */ /* 0x000fe40000000000 */
[----:B------:R-:W-:Y:S01]  /*cab0*/  FADD2 R68, R0.F32, R176.F32x2.HI_LO ;  /* 0x000000b00044724b */ /* 0x000fe20000040000 */
[----:B------:R-:W-:Y:S01]  /*cac0*/  MOV R0, UR7 ;  /* 0x0000000700007c02 */ /* 0x000fe20008000f00 */
[----:B------:R-:W-:Y:S02]  /*cad0*/  FADD2 R72, R72.F32x2.HI_LO, R82.F32x2.HI_LO ;  /* 0x000000524848724b */ /* 0x000fe40000000000 */
[----:B------:R-:W-:Y:S02]  /*cae0*/  FADD2 R70, R68.F32x2.HI_LO, R178.F32x2.HI_LO ;  /* 0x000000b24446724b */ /* 0x000fe40000000000 */
[----:B------:R-:W-:Y:S02]  /*caf0*/  FADD2 R68, R74.F32x2.HI_LO, R152.F32x2.HI_LO ;  /* 0x000000984a44724b */ /* 0x000fe40000000000 */
[----:B------:R-:W-:-:S02]  /*cb00*/  FADD2 R2, R2.F32x2.HI_LO, R116.F32x2.HI_LO ;  /* 0x000000740202724b */ /* 0x000fc40000000000 */
[----:B------:R-:W-:Y:S02]  /*cb10*/  FADD2 R72, R72.F32x2.HI_LO, R84.F32x2.HI_LO ;  /* 0x000000544848724b */ /* 0x000fe40000000000 */
[----:B------:R-:W-:Y:S02]  /*cb20*/  FADD2 R70, R70.F32x2.HI_LO, R180.F32x2.HI_LO ;  /* 0x000000b44646724b */ /* 0x000fe40000000000 */
        /* <DEDUP_REMOVED lines=24> */
[----:B------:R-:W-:Y:S01]  /*ccb0*/  FADD2 R72, R72.F32x2.HI_LO, R166.F32x2.HI_LO ;  /* 0x000000a64848724b */ /* 0x000fe20000000000 */
[----:B--2---:R-:W-:Y:S01]  /*ccc0*/  IADD3 R6, PT, PT, R214, 0x1, RZ ;  /* 0x00000001d6067810 */ /* 0x004fe20007ffe0ff */
[----:B------:R-:W-:Y:S02]  /*ccd0*/  FADD2 R2, R2.F32x2.HI_LO, R198.F32x2.HI_LO ;  /* 0x000000c60202724b */ /* 0x000fe40000000000 */
[----:B------:R-:W-:Y:S01]  /*cce0*/  FADD2 R74, R70.F32x2.HI_LO, R130.F32x2.HI_LO ;  /* 0x00000082464a724b */ /* 0x000fe20000000000 */
[----:B------:R-:W-:Y:S01]  /*ccf0*/  ISETP.NE.AND P1, PT, R6, 0x2, PT ;  /* 0x000000020600780c */ /* 0x000fe20003f25270 */
[----:B------:R-:W-:-:S02]  /*cd00*/  FADD2 R2, R2.F32x2.HI_LO, R196.F32x2.HI_LO ;  /* 0x000000c40202724b */ /* 0x000fc40000000000 */
[----:B------:R-:W-:Y:S01]  /*cd10*/  FADD2 R68, R68.F32x2.HI_LO, R98.F32x2.HI_LO ;  /* 0x000000624444724b */ /* 0x000fe20000000000 */
[----:B------:R-:W-:Y:S01]  /*cd20*/  SEL R214, R6, RZ, P1 ;  /* 0x000000ff06d67207 */ /* 0x000fe20000800000 */
[----:B------:R-:W-:Y:S02]  /*cd30*/  FADD2 R2, R2.F32x2.HI_LO, R194.F32x2.HI_LO ;  /* 0x000000c20202724b */ /* 0x000fe40000000000 */
[----:B------:R-:W-:Y:S02]  /*cd40*/  FADD2 R70, R72.F32x2.HI_LO, R168.F32x2.HI_LO ;  /* 0x000000a84846724b */ /* 0x000fe40000000000 */
[----:B------:R-:W-:Y:S02]  /*cd50*/  FADD2 R2, R2.F32x2.HI_LO, R200.F32x2.HI_LO ;  /* 0x000000c80202724b */ /* 0x000fe40000000000 */
[----:B------:R-:W-:Y:S02]  /*cd60*/  FADD2 R72, R74.F32x2.HI_LO, R134.F32x2.HI_LO ;  /* 0x000000864a48724b */ /* 0x000fe40000000000 */
[----:B------:R-:W-:-:S02]  /*cd70*/  FADD2 R4, R2.F32x2.HI_LO, R202.F32x2.HI_LO ;  /* 0x000000ca0204724b */ /* 0x000fc40000000000 */
[----:B------:R-:W-:Y:S01]  /*cd80*/  FADD2 R74, R68.F32x2.HI_LO, R100.F32x2.HI_LO ;  /* 0x00000064444a724b */ /* 0x000fe20000000000 */
[----:B------:R-:W-:Y:S01]  /*cd90*/  IADD3 R68, PT, PT, R102, 0x80, RZ ;  /* 0x0000008066447810 */ /* 0x000fe20007ffe0ff */
[----:B------:R-:W-:Y:S02]  /*cda0*/  FADD2 R4, R4.F32x2.HI_LO, R204.F32x2.HI_LO ;  /* 0x000000cc0404724b */ /* 0x000fe40000000000 */
[----:B------:R-:W-:Y:S01]  /*cdb0*/  FADD2 R70, R70.F32x2.HI_LO, R172.F32x2.HI_LO ;  /* 0x000000ac4646724b */ /* 0x000fe20000000000 */
[----:B------:R-:W-:Y:S01]  /*cdc0*/  PRMT R0, R0, 0x654, R68 ;  /* 0x0000065400007816 */ /* 0x000fe20000000044 */
[----:B------:R-:W-:Y:S02]  /*cdd0*/  FADD2 R8, R72.F32x2.HI_LO, R138.F32x2.HI_LO ;  /* 0x0000008a4808724b */ /* 0x000fe40000000000 */
[----:B------:R-:W-:Y:S01]  /*cde0*/  FADD2 R2, R74.F32x2.HI_LO, R104.F32x2.HI_LO ;  /* 0x000000684a02724b */ /* 0x000fe20000000000 */
[----:B---3--:R0:W-:Y:S01]  /*cdf0*/  SYNCS.ARRIVE.TRANS64.RED.ART0 RZ, [R0+URZ], R219 ;  /* 0x000000db00ff79a7 */ /* 0x0081e200085004ff */
[----:B------:R-:W-:-:S02]  /*ce00*/  FADD2 R4, R4.F32x2.HI_LO, R206.F32x2.HI_LO ;  /* 0x000000ce0404724b */ /* 0x000fc40000000000 */
[----:B------:R-:W-:Y:S02]  /*ce10*/  FADD2 R2, R8.F32x2.HI_LO, R2.F32x2.HI_LO ;  /* 0x000000020802724b */ /* 0x000fe40000000000 */
[----:B------:R-:W-:-:S04]  /*ce20*/  FADD2 R4, R4.F32x2.HI_LO, R70.F32x2.HI_LO ;  /* 0x000000460404724b */ /* 0x000fc80000000000 */
[----:B------:R-:W-:-:S04]  /*ce30*/  FADD2 R2, R4.F32x2.HI_LO, R2.F32x2.HI_LO ;  /* 0x000000020402724b */ /* 0x000fc80000000000 */
[----:B------:R-:W-:Y:S01]  /*ce40*/  FADD R216, R2, R3 ;  /* 0x0000000302d87221 */ /* 0x000fe20000000000 */
[----:B0-----:R-:W-:-:S04]  /*ce50*/  SEL R0, RZ, 0x1, P1 ;  /* 0x00000001ff007807 */ /* 0x001fc80000800000 */
[----:B------:R-:W-:Y:S01]  /*ce60*/  LOP3.LUT R210, R210, R0, RZ, 0x3c, !PT ;  /* 0x00000000d2d27212 */ /* 0x000fe200078e3cff */
[----:B----4-:R-:W-:Y:S06]  /*ce70*/  @P0 BRA `(.L_x_129) ;  /* 0xffffffc000300947 */ /* 0x010fec000383ffff */
[----:B------:R-:W-:Y:S05]  /*ce80*/  BSYNC B1 ;  /* 0x0000000000017941 */ /* 0x000fea0003800000 */
.L_x_120:
[----:B------:R-:W0:Y:S01]  /*ce90*/  S2R R4, SR_CgaCtaId ;  /* 0x0000000000047919 */ /* 0x000e220000008800 */
[----:B------:R-:W-:Y:S01]  /*cea0*/  MOV R2, 0x400 ;  /* 0x0000040000027802 */ /* 0x000fe20000000f00 */
[----:B------:R-:W-:Y:S01]  /*ceb0*/  IMAD.U32 R0, R218, -0x80000000, RZ ;  /* 0x80000000da007824 */ /* 0x000fe200078e00ff */
[----:B---3--:R-:W1:Y:S01]  /*cec0*/  LDC R11, c[0x0][0x664] ;  /* 0x00019900ff0b7b82 */ /* 0x008e620000000800 */
[----:B------:R-:W2:Y:S01]  /*ced0*/  S2R R6, SR_TID.X ;  /* 0x0000000000067919 */ /* 0x000ea20000002100 */
[----:B------:R-:W-:Y:S01]  /*cee0*/  BSSY B0, `(.L_x_130) ;  /* 0x0000006000007945 */ /* 0x000fe20003800000 */
[----:B-1----:R-:W-:-:S04]  /*cef0*/  IABS R9, R11 ;  /* 0x0000000b00097213 */ /* 0x002fc80000000000 */
[----:B------:R1:W3:Y:S01]  /*cf00*/  I2F.RP R5, R9 ;  /* 0x0000000900057306 */ /* 0x0002e20000209400 */
[----:B0-----:R-:W-:-:S04]  /*cf10*/  LEA R4, R4, R2, 0x18 ;  /* 0x0000000204047211 */ /* 0x001fc800078ec0ff */
[----:B------:R-:W0:Y:S02]  /*cf20*/  SYNCS.PHASECHK.TRANS64.TRYWAIT P0, [R4+URZ+0xc8], R0 ;  /* 0x0000c800040075a7 */ /* 0x000e2400080011ff */
[----:B0123--:R-:W-:Y:S05]  /*cf30*/  @!P0 BRA `(.L_x_131) ;  /* 0x0000004c002c8947 */ /* 0x00ffea0003800000 */
.L_x_239:
[----:B------:R-:W-:Y:S05]  /*cf40*/  BSYNC B0 ;  /* 0x0000000000007941 */ /* 0x000fea0003800000 */
.L_x_130:
[----:B------:R-:W2:Y:S01]  /*cf50*/  LDL.LU R8, [R1+0x10] ;  /* 0x0000100001087983 */ /* 0x000ea20000300800 */
[----:B0-----:R-:W-:Y:S01]  /*cf60*/  IMAD.SHL.U32 R3, R6, 0x4, RZ ;  /* 0x0000000406037824 */ /* 0x001fe200078e00ff */
[----:B------:R-:W-:Y:S01]  /*cf70*/  IADD3 R0, PT, PT, R4, 0x18f, RZ ;  /* 0x0000018f04007810 */ /* 0x000fe20007ffe0ff */
[----:B------:R-:W0:Y:S01]  /*cf80*/  LDCU UR4, c[0x0][0x440] ;  /* 0x00008800ff0477ac */ /* 0x000e220008000800 */
[----:B------:R-:W1:Y:S01]  /*cf90*/  MUFU.LG2 R2, R216 ;  /* 0x000000d800027308 */ /* 0x000e620000000c00 */
[----:B------:R-:W-:Y:S01]  /*cfa0*/  BSSY.RECONVERGENT B0, `(.L_x_132) ;  /* 0x0000046000007945 */ /* 0x000fe20003800200 */
[----:B------:R-:W-:Y:S01]  /*cfb0*/  LOP3.LUT R3, R3, 0x1fc, RZ, 0xc0, !PT ;  /* 0x000001fc03037812 */ /* 0x000fe200078ec0ff */
[----:B------:R-:W3:Y:S01]  /*cfc0*/  LDCU UR5, c[0x0][0x65c] ;  /* 0x0000cb80ff0577ac */ /* 0x000ee20008000800 */
[----:B------:R-:W-:-:S04]  /*cfd0*/  LOP3.LUT R0, R0, 0xfffffd80, RZ, 0xc0, !PT ;  /* 0xfffffd8000007812 */ /* 0x000fc800078ec0ff */
[----:B------:R-:W-:-:S05]  /*cfe0*/  IADD3 R3, PT, PT, R0, R3, RZ ;  /* 0x0000000300037210 */ /* 0x000fca0007ffe0ff */
[----:B------:R4:W-:Y:S01]  /*cff0*/  STS [R3+0x30000], R216 ;  /* 0x030000d803007388 */ /* 0x0009e20000000800 */
[----:B------:R5:W-:Y:S06]  /*d000*/  MEMBAR.ALL.CTA ;  /* 0x0000000000007992 */ /* 0x000bec0000008000 */
[----:B-----5:R-:W5:Y:S01]  /*d010*/  FENCE.VIEW.ASYNC.S ;  /* 0x00000000000073c6 */ /* 0x020f620000000000 */
[----:B-1----:R-:W-:Y:S01]  /*d020*/  FMUL R0, R2, 0.69314718246459960938 ;  /* 0x3f31721802007820 */ /* 0x002fe20000400000 */
[----:B------:R-:W-:-:S03]  /*d030*/  IMAD.MOV.U32 R2, RZ, RZ, 0x1 ;  /* 0x00000001ff027424 */ /* 0x000fc600078e00ff */
[----:B---3--:R-:W-:Y:S01]  /*d040*/  FFMA R133, R133, UR5, R0 ;  /* 0x0000000585857c23 */ /* 0x008fe20008000000 */
[----:B-----5:R4:W-:Y:S01]  /*d050*/  SYNCS.ARRIVE.TRANS64.ART0 RZ, [R4+URZ+0xc0], R2 ;  /* 0x0000c00204ff79a7 */ /* 0x0209e200085000ff */
[----:B--2---:R-:W-:Y:S02]  /*d060*/  IMAD R6, R8, 0x80, R6 ;  /* 0x0000008008067824 */ /* 0x004fe400078e0206 */
[----:B------:R4:W1:Y:S03]  /*d070*/  MUFU.RCP R8, R5 ;  /* 0x0000000500087308 */ /* 0x0008660000001000 */
[----:B0-----:R-:W-:-:S13]  /*d080*/  ISETP.GE.AND P0, PT, R6, UR4, PT ;  /* 0x0000000406007c0c */ /* 0x001fda000bf06270 */
[----:B------:R-:W-:Y:S05]  /*d090*/  @P0 BRA `(.L_x_133) ;  /* 0x0000000000d80947 */ /* 0x000fea0003800000 */
[----:B------:R-:W2:Y:S01]  /*d0a0*/  LDL.LU R13, [R1] ;  /* 0x00000000010d7983 */ /* 0x000ea20000300800 */
[----:B------:R-:W0:Y:S01]  /*d0b0*/  LDC R10, c[0x0][0x630] ;  /* 0x00018c00ff0a7b82 */ /* 0x000e220000000800 */
[----:B------:R-:W3:Y:S02]  /*d0c0*/  LDCU.64 UR4, c[0x0][0x650] ;  /* 0x0000ca00ff0477ac */ /* 0x000ee40008000a00 */
[----:B------:R-:W5:Y:S01]  /*d0d0*/  LDL.LU R12, [R1+0xc] ;  /* 0x00000c00010c7983 */ /* 0x000f620000300800 */
[----:B------:R-:W-:Y:S01]  /*d0e0*/  SHF.R.S32.HI R7, RZ, 0x1f, R6 ;  /* 0x0000001fff077819 */ /* 0x000fe20000011406 */
[----:B------:R-:W4:Y:S02]  /*d0f0*/  LDCU.128 UR8, c[0x0][0x640] ;  /* 0x0000c800ff0877ac */ /* 0x000f240008000c00 */
[----:B0---4-:R-:W-:-:S04]  /*d100*/  IABS R5, R10 ;  /* 0x0000000a00057213 */ /* 0x011fc80000000000 */
[----:B------:R-:W0:Y:S08]  /*d110*/  I2F.RP R2, R5 ;  /* 0x0000000500027306 */ /* 0x000e300000209400 */
[----:B0-----:R-:W0:Y:S02]  /*d120*/  MUFU.RCP R2, R2 ;  /* 0x0000000200027308 */ /* 0x001e240000001000 */
[----:B0-----:R-:W-:-:S06]  /*d130*/  VIADD R2, R2, 0xffffffe ;  /* 0x0ffffffe02027836 */ /* 0x001fcc0000000000 */
[----:B------:R-:W0:Y:S02]  /*d140*/  F2I.FTZ.U32.TRUNC.NTZ R3, R2 ;  /* 0x0000000200037305 */ /* 0x000e24000021f000 */
[----:B0-----:R-:W-:Y:S01]  /*d150*/  IADD3 R0, PT, PT, RZ, -R3, RZ ;  /* 0x80000003ff007210 */ /* 0x001fe20007ffe0ff */
[----:B------:R-:W-:-:S04]  /*d160*/  IMAD.MOV.U32 R2, RZ, RZ, RZ ;  /* 0x000000ffff027224 */ /* 0x000fc800078e00ff */
[----:B------:R-:W-:-:S04]  /*d170*/  IMAD R0, R0, R5, RZ ;  /* 0x0000000500007224 */ /* 0x000fc800078e02ff */
[----:B------:R-:W-:Y:S01]  /*d180*/  IMAD.HI.U32 R0, R3, R0, R2 ;  /* 0x0000000003007227 */ /* 0x000fe200078e0002 */
[----:B-----5:R-:W-:-:S04]  /*d190*/  IABS R4, R12 ;  /* 0x0000000c00047213 */ /* 0x020fc80000000000 */
[----:B------:R-:W-:-:S05]  /*d1a0*/  MOV R2, R4 ;  /* 0x0000000400027202 */ /* 0x000fca0000000f00 */
[----:B------:R-:W-:-:S04]  /*d1b0*/  IMAD.HI.U32 R0, R0, R2, RZ ;  /* 0x0000000200007227 */ /* 0x000fc800078e00ff */
[----:B------:R-:W-:-:S04]  /*d1c0*/  IMAD.MOV R3, RZ, RZ, -R0 ;  /* 0x000000ffff037224 */ /* 0x000fc800078e0a00 */
[----:B------:R-:W-:-:S05]  /*d1d0*/  IMAD R2, R5, R3, R2 ;  /* 0x0000000305027224 */ /* 0x000fca00078e0202 */
[----:B------:R-:W-:-:S13]  /*d1e0*/  ISETP.GT.U32.AND P1, PT, R5, R2, PT ;  /* 0x000000020500720c */ /* 0x000fda0003f24070 */
[-C--:B------:R-:W-:Y:S01]  /*d1f0*/  @!P1 IADD3 R2, PT, PT, R2, -R5.reuse, RZ ;  /* 0x8000000502029210 */ /* 0x080fe20007ffe0ff */
[----:B------:R-:W-:Y:S01]  /*d200*/  @!P1 VIADD R0, R0, 0x1 ;  /* 0x0000000100009836 */ /* 0x000fe20000000000 */
[----:B------:R-:W-:Y:S02]  /*d210*/  ISETP.NE.AND P1, PT, R10, RZ, PT ;  /* 0x000000ff0a00720c */ /* 0x000fe40003f25270 */
[----:B------:R-:W-:Y:S02]  /*d220*/  ISETP.GE.U32.AND P2, PT, R2, R5, PT ;  /* 0x000000050200720c */ /* 0x000fe40003f46070 */
[----:B------:R-:W-:-:S04]  /*d230*/  LOP3.LUT R2, R12, R10, RZ, 0x3c, !PT ;  /* 0x0000000a0c027212 */ /* 0x000fc800078e3cff */
[----:B------:R-:W-:Y:S02]  /*d240*/  ISETP.GE.AND P0, PT, R2, RZ, PT ;  /* 0x000000ff0200720c */ /* 0x000fe40003f06270 */
[----:B--2---:R-:W-:-:S05]  /*d250*/  SHF.R.S32.HI R2, RZ, 0x1f, R13 ;  /* 0x0000001fff027819 */ /* 0x004fca000001140d */
[----:B------:R-:W-:Y:S01]  /*d260*/  @P2 IADD3 R0, PT, PT, R0, 0x1, RZ ;  /* 0x0000000100002810 */ /* 0x000fe20007ffe0ff */
[----:B---3--:R-:W-:Y:S02]  /*d270*/  IMAD R4, R2, UR4, RZ ;  /* 0x0000000402047c24 */ /* 0x008fe4000f8e02ff */
[----:B------:R-:W-:-:S04]  /*d280*/  IMAD.WIDE.U32 R2, R13, UR4, R6 ;  /* 0x000000040d027c25 */ /* 0x000fc8000f8e0006 */
[----:B------:R-:W-:Y:S01]  /*d290*/  @!P0 IMAD.MOV R0, RZ, RZ, -R0 ;  /* 0x000000ffff008224 */ /* 0x000fe200078e0a00 */
[----:B------:R-:W-:Y:S01]  /*d2a0*/  @!P1 LOP3.LUT R0, RZ, R10, RZ, 0x33, !PT ;  /* 0x0000000aff009212 */ /* 0x000fe200078e33ff */
[----:B------:R-:W-:Y:S01]  /*d2b0*/  IMAD R4, R13, UR5, R4 ;  /* 0x000000050d047c24 */ /* 0x000fe2000f8e0204 */
[----:B------:R-:W0:Y:S02]  /*d2c0*/  LDCU.64 UR4, c[0x0][0x620] ;  /* 0x0000c400ff0477ac */ /* 0x000e240008000a00 */
[--C-:B------:R-:W-:Y:S02]  /*d2d0*/  SHF.R.S32.HI R5, RZ, 0x1f, R0.reuse ;  /* 0x0000001fff057819 */ /* 0x100fe40000011400 */
[----:B------:R-:W-:Y:S01]  /*d2e0*/  IADD3 R3, PT, PT, R3, R4, RZ ;  /* 0x0000000403037210 */ /* 0x000fe20007ffe0ff */
[----:B------:R-:W-:Y:S02]  /*d2f0*/  IMAD.MOV R4, RZ, RZ, -R0 ;  /* 0x000000ffff047224 */ /* 0x000fe400078e0a00 */
[----:B------:R-:W-:-:S02]  /*d300*/  IMAD R5, R5, UR10, RZ ;  /* 0x0000000a05057c24 */ /* 0x000fc4000f8e02ff */
[----:B------:R-:W-:Y:S02]  /*d310*/  IMAD R4, R10, R4, R12 ;  /* 0x000000040a047224 */ /* 0x000fe400078e020c */
[----:B------:R-:W2:Y:S01]  /*d320*/  LDC.64 R12, c[0x0][0x358] ;  /* 0x0000d600ff0c7b82 */ /* 0x000ea20000000a00 */
[----:B------:R-:W-:-:S04]  /*d330*/  IMAD.WIDE.U32 R2, R0, UR10, R2 ;  /* 0x0000000a00027c25 */ /* 0x000fc8000f8e0002 */
[----:B------:R-:W-:Y:S01]  /*d340*/  IMAD R0, R0, UR11, R5 ;  /* 0x0000000b00007c24 */ /* 0x000fe2000f8e0205 */
[----:B------:R-:W-:-:S04]  /*d350*/  SHF.R.S32.HI R5, RZ, 0x1f, R4 ;  /* 0x0000001fff057819 */ /* 0x000fc80000011404 */
[----:B------:R-:W-:Y:S01]  /*d360*/  IADD3 R3, PT, PT, R3, R0, RZ ;  /* 0x0000000003037210 */ /* 0x000fe20007ffe0ff */
[----:B------:R-:W-:-:S04]  /*d370*/  IMAD R0, R5, UR8, RZ ;  /* 0x0000000805007c24 */ /* 0x000fc8000f8e02ff */
[C---:B------:R-:W-:Y:S02]  /*d380*/  IMAD R0, R4.reuse, UR9, R0 ;  /* 0x0000000904007c24 */ /* 0x040fe4000f8e0200 */
[----:B------:R-:W-:-:S04]  /*d390*/  IMAD.WIDE.U32 R2, R4, UR8, R2 ;  /* 0x0000000804027c25 */ /* 0x000fc8000f8e0002 */
[----:B------:R-:W-:Y:S01]  /*d3a0*/  IMAD.IADD R0, R3, 0x1, R0 ;  /* 0x0000000103007824 */ /* 0x000fe200078e0200 */
[----:B0-----:R-:W-:Y:S02]  /*d3b0*/  LEA R4, P0, R2, UR4, 0x2 ;  /* 0x0000000402047c11 */ /* 0x001fe4000f8010ff */
[----:B--2---:R-:W-:Y:S02]  /*d3c0*/  R2UR UR8, R12 ;  /* 0x000000000c0872ca */ /* 0x004fe400000e0000 */
[----:B------:R-:W-:Y:S02]  /*d3d0*/  R2UR UR9, R13 ;  /* 0x000000000d0972ca */ /* 0x000fe400000e0000 */
[----:B------:R-:W-:-:S11]  /*d3e0*/  LEA.HI.X R5, R2, UR5, R0, 0x2, P0 ;  /* 0x0000000502057c11 */ /* 0x000fd600080f1400 */
[----:B------:R0:W-:Y:S02]  /*d3f0*/  STG.E desc[UR8][R4.64], R133 ;  /* 0x0000008504007986 */ /* 0x0001e4000c101908 */
.L_x_133:
[----:B------:R-:W-:Y:S05]  /*d400*/  BSYNC.RECONVERGENT B0 ;  /* 0x0000000000007941 */ /* 0x000fea0003800200 */
.L_x_132:
[----:B------:R-:W2:Y:S01]  /*d410*/  LDL.LU R10, [R1+0x8] ;  /* 0x00000800010a7983 */ /* 0x000ea20000300800 */
[----:B------:R-:W3:Y:S01]  /*d420*/  LDCU UR5, c[0x0][0x374] ;  /* 0x00006e80ff0577ac */ /* 0x000ee20008000800 */
[----:B-1--4-:R-:W-:Y:S02]  /*d430*/  VIADD R2, R8, 0xffffffe ;  /* 0x0ffffffe08027836 */ /* 0x012fe40000000000 */
[----:B------:R-:W1:Y:S01]  /*d440*/  LDC R8, c[0x0][0x668] ;  /* 0x00019a00ff087b82 */ /* 0x000e620000000800 */
[----:B------:R-:W3:Y:S01]  /*d450*/  LDCU UR4, c[0x0][0x370] ;  /* 0x00006e00ff0477ac */ /* 0x000ee20008000800 */
[----:B------:R4:W5:Y:S06]  /*d460*/  F2I.FTZ.U32.TRUNC.NTZ R3, R2 ;  /* 0x0000000200037305 */ /* 0x00096c000021f000 */
[----:B0-----:R-:W2:Y:S01]  /*d470*/  LDC R4, c[0x0][0x378] ;  /* 0x0000de00ff047b82 */ /* 0x001ea20000000800 */
[----:B----4-:R-:W-:-:S02]  /*d480*/  HFMA2 R2, -RZ, RZ, 0, 0 ;  /* 0x00000000ff027431 */ /* 0x010fc400000001ff */
[----:B-----5:R-:W-:Y:S01]  /*d490*/  IMAD.MOV R0, RZ, RZ, -R3 ;  /* 0x000000ffff007224 */ /* 0x020fe200078e0a03 */
[----:B---3--:R-:W-:-:S03]  /*d4a0*/  UIMAD UR4, UR5, UR4, URZ ;  /* 0x00000004050472a4 */ /* 0x008fc6000f8e02ff */
[----:B------:R-:W-:Y:S01]  /*d4b0*/  IMAD R0, R0, R9, RZ ;  /* 0x0000000900007224 */ /* 0x000fe200078e02ff */
[----:B-1----:R-:W-:Y:S01]  /*d4c0*/  IABS R6, R8 ;  /* 0x0000000800067213 */ /* 0x002fe20000000000 */
[----:B------:R-:W-:Y:S02]  /*d4d0*/  IMAD R7, R8, R11, RZ ;  /* 0x0000000b08077224 */ /* 0x000fe400078e02ff */
[----:B------:R-:W-:-:S04]  /*d4e0*/  IMAD.HI.U32 R2, R3, R0, R2 ;  /* 0x0000000003027227 */ /* 0x000fc800078e0002 */
[----:B--2---:R-:W-:-:S05]  /*d4f0*/  IMAD R10, R4, UR4, R10 ;  /* 0x00000004040a7c24 */ /* 0x004fca000f8e020a */
[----:B------:R-:W-:Y:S01]  /*d500*/  IABS R4, R10 ;  /* 0x0000000a00047213 */ /* 0x000fe20000000000 */
[----:B------:R0:W-:Y:S04]  /*d510*/  STL [R1+0x8], R10 ;  /* 0x0000080a01007387 */ /* 0x0001e80000100800 */
[----:B------:R-:W-:Y:S01]  /*d520*/  IMAD.MOV.U32 R0, RZ, RZ, R4 ;  /* 0x000000ffff007224 */ /* 0x000fe200078e0004 */
[----:B------:R0:W-:Y:S01]  /*d530*/  STL [R1], RZ ;  /* 0x000000ff01007387 */ /* 0x0001e20000100800 */
[----:B------:R-:W1:Y:S02]  /*d540*/  I2F.RP R4, R6 ;  /* 0x0000000600047306 */ /* 0x000e640000209400 */
[----:B------:R-:W-:-:S05]  /*d550*/  IMAD.HI.U32 R2, R2, R0, RZ ;  /* 0x0000000002027227 */ /* 0x000fca00078e00ff */
[----:B------:R-:W-:-:S05]  /*d560*/  IADD3 R3, PT, PT, -R2, RZ, RZ ;  /* 0x000000ff02037210 */ /* 0x000fca0007ffe1ff */
[C---:B------:R-:W-:Y:S02]  /*d570*/  IMAD R0, R9.reuse, R3, R0 ;  /* 0x0000000309007224 */ /* 0x040fe400078e0200 */
[----:B-1----:R-:W1:Y:S03]  /*d580*/  MUFU.RCP R3, R4 ;  /* 0x0000000400037308 */ /* 0x002e660000001000 */
[----:B------:R-:W-:-:S13]  /*d590*/  ISETP.GT.U32.AND P0, PT, R9, R0, PT ;  /* 0x000000000900720c */ /* 0x000fda0003f04070 */
[----:B------:R-:W-:Y:S01]  /*d5a0*/  @!P0 IMAD.IADD R0, R0, 0x1, -R9 ;  /* 0x0000000100008824 */ /* 0x000fe200078e0a09 */
[----:B-1----:R-:W-:Y:S01]  /*d5b0*/  IADD3 R3, PT, PT, R3, 0xffffffe, RZ ;  /* 0x0ffffffe03037810 */ /* 0x002fe20007ffe0ff */
[----:B------:R-:W-:Y:S01]  /*d5c0*/  @!P0 VIADD R2, R2, 0x1 ;  /* 0x0000000102028836 */ /* 0x000fe20000000000 */
[----:B------:R-:W-:Y:S02]  /*d5d0*/  ISETP.NE.AND P0, PT, R11, RZ, PT ;  /* 0x000000ff0b00720c */ /* 0x000fe40003f05270 */
[----:B------:R-:W-:Y:S02]  /*d5e0*/  ISETP.GE.U32.AND P2, PT, R0, R9, PT ;  /* 0x000000090000720c */ /* 0x000fe40003f46070 */
[----:B------:R-:W-:Y:S01]  /*d5f0*/  LOP3.LUT R0, R10, R11, RZ, 0x3c, !PT ;  /* 0x0000000b0a007212 */ /* 0x000fe200078e3cff */
[----:B------:R-:W1:Y:S03]  /*d600*/  F2I.FTZ.U32.TRUNC.NTZ R3, R3 ;  /* 0x0000000300037305 */ /* 0x000e66000021f000 */
[----:B------:R-:W-:-:S07]  /*d610*/  ISETP.GE.AND P1, PT, R0, RZ, PT ;  /* 0x000000ff0000720c */ /* 0x000fce0003f26270 */
[----:B------:R-:W-:-:S05]  /*d620*/  @P2 IADD3 R2, PT, PT, R2, 0x1, RZ ;  /* 0x0000000102022810 */ /* 0x000fca0007ffe0ff */
[----:B------:R-:W-:Y:S01]  /*d630*/  IMAD.MOV.U32 R4, RZ, RZ, R2 ;  /* 0x000000ffff047224 */ /* 0x000fe200078e0002 */
[----:B-1----:R-:W-:Y:S02]  /*d640*/  IADD3 R0, PT, PT, RZ, -R3, RZ ;  /* 0x80000003ff007210 */ /* 0x002fe40007ffe0ff */
[----:B------:R-:W-:Y:S01]  /*d650*/  MOV R2, RZ ;  /* 0x000000ff00027202 */ /* 0x000fe20000000f00 */
[----:B------:R-:W-:Y:S01]  /*d660*/  @!P1 IMAD.MOV R4, RZ, RZ, -R4 ;  /* 0x000000ffff049224 */ /* 0x000fe200078e0a04 */
[----:B------:R-:W-:Y:S01]  /*d670*/  @!P0 LOP3.LUT R4, RZ, R11, RZ, 0x33, !PT ;  /* 0x0000000bff048212 */ /* 0x000fe200078e33ff */
[----:B------:R-:W-:-:S03]  /*d680*/  IMAD R0, R0, R6, RZ ;  /* 0x0000000600007224 */ /* 0x000fc600078e02ff */
[----:B------:R-:W-:Y:S01]  /*d690*/  IABS R5, R4 ;  /* 0x0000000400057213 */ /* 0x000fe20000000000 */
[----:B------:R-:W-:Y:S01]  /*d6a0*/  IMAD.HI.U32 R2, R3, R0, R2 ;  /* 0x0000000003027227 */ /* 0x000fe200078e0002 */
[----:B------:R-:W-:-:S03]  /*d6b0*/  ISETP.GE.AND P1, PT, R4, RZ, PT ;  /* 0x000000ff0400720c */ /* 0x000fc60003f26270 */
[----:B------:R-:W-:-:S04]  /*d6c0*/  IMAD.MOV.U32 R3, RZ, RZ, R5 ;  /* 0x000000ffff037224 */ /* 0x000fc800078e0005 */
[----:B------:R-:W-:Y:S01]  /*d6d0*/  IMAD.HI.U32 R0, R2, R3, RZ ;  /* 0x0000000302007227 */ /* 0x000fe200078e00ff */
[----:B------:R-:W-:-:S04]  /*d6e0*/  IADD3 R2, PT, PT, -R4, RZ, RZ ;  /* 0x000000ff04027210 */ /* 0x000fc80007ffe1ff */
[----:B------:R-:W-:Y:S01]  /*d6f0*/  IADD3 R0, PT, PT, -R0, RZ, RZ ;  /* 0x000000ff00007210 */ /* 0x000fe20007ffe1ff */
[----:B------:R-:W-:-:S04]  /*d700*/  IMAD R2, R11, R2, R10 ;  /* 0x000000020b027224 */ /* 0x000fc800078e020a */
[C---:B------:R-:W-:Y:S01]  /*d710*/  IMAD R0, R6.reuse, R0, R3 ;  /* 0x0000000006007224 */ /* 0x040fe200078e0203 */
[----:B------:R0:W-:Y:S04]  /*d720*/  STL [R1+0x10], R2 ;  /* 0x0000100201007387 */ /* 0x0001e80000100800 */
[----:B------:R-:W-:-:S13]  /*d730*/  ISETP.GT.U32.AND P0, PT, R6, R0, PT ;  /* 0x000000000600720c */ /* 0x000fda0003f04070 */
[----:B------:R-:W-:Y:S01]  /*d740*/  @!P0 IMAD.IADD R0, R0, 0x1, -R6 ;  /* 0x0000000100008824 */ /* 0x000fe200078e0a06 */
[----:B------:R-:W-:-:S04]  /*d750*/  ISETP.NE.AND P0, PT, R8, RZ, PT ;  /* 0x000000ff0800720c */ /* 0x000fc80003f05270 */
[----:B------:R-:W-:-:S13]  /*d760*/  ISETP.GT.U32.AND P2, PT, R6, R0, PT ;  /* 0x000000000600720c */ /* 0x000fda0003f44070 */
[----:B------:R-:W-:-:S05]  /*d770*/  @!P2 IADD3 R0, PT, PT, R0, -R6, RZ ;  /* 0x800000060000a210 */ /* 0x000fca0007ffe0ff */
[----:B------:R-:W-:Y:S01]  /*d780*/  @!P1 IMAD.MOV R0, RZ, RZ, -R0 ;  /* 0x000000ffff009224 */ /* 0x000fe200078e0a00 */
[----:B------:R-:W-:Y:S02]  /*d790*/  @!P0 LOP3.LUT R0, RZ, R8, RZ, 0x33, !PT ;  /* 0x00000008ff008212 */ /* 0x000fe400078e33ff */
[----:B------:R-:W-:-:S03]  /*d7a0*/  ISETP.NE.AND P1, PT, R7, RZ, PT ;  /* 0x000000ff0700720c */ /* 0x000fc60003f25270 */
[----:B------:R0:W-:Y:S10]  /*d7b0*/  STL [R1+0xc], R0 ;  /* 0x00000c0001007387 */ /* 0x0001f40000100800 */
[----:B------:R-:W-:Y:S05]  /*d7c0*/  @!P1 BRA `(.L_x_134) ;  /* 0x0000000000d09947 */ /* 0x000fea0003800000 */
[-C--:B0-----:R-:W-:Y:S01]  /*d7d0*/  IABS R0, R7.reuse ;  /* 0x0000000700007213 */ /* 0x081fe20000000000 */
[----:B------:R-:W0:Y:S01]  /*d7e0*/  LDC R9, c[0x0][0x66c] ;  /* 0x00019b00ff097b82 */ /* 0x000e220000000800 */
[----:B------:R-:W-:-:S03]  /*d7f0*/  IABS R6, R7 ;  /* 0x0000000700067213 */ /* 0x000fc60000000000 */
[----:B------:R-:W-:-:S04]  /*d800*/  IMAD.MOV.U32 R5, RZ, RZ, R0 ;  /* 0x000000ffff057224 */ /* 0x000fc800078e0000 */
[----:B------:R-:W1:Y:S08]  /*d810*/  I2F.RP R2, R5 ;  /* 0x0000000500027306 */ /* 0x000e700000209400 */
[----:B-1----:R-:W1:Y:S01]  /*d820*/  MUFU.RCP R2, R2 ;  /* 0x0000000200027308 */ /* 0x002e620000001000 */
[----:B0-----:R-:W-:Y:S01]  /*d830*/  IABS R8, R9 ;  /* 0x0000000900087213 */ /* 0x001fe20000000000 */
[----:B-1----:R-:W-:-:S06]  /*d840*/  VIADD R2, R2, 0xffffffe ;  /* 0x0ffffffe02027836 */ /* 0x002fcc0000000000 */
[----:B------:R-:W0:Y:S02]  /*d850*/  F2I.FTZ.U32.TRUNC.NTZ R3, R2 ;  /* 0x0000000200037305 */ /* 0x000e24000021f000 */
[----:B0-----:R-:W-:Y:S01]  /*d860*/  IADD3 R0, PT, PT, RZ, -R3, RZ ;  /* 0x80000003ff007210 */ /* 0x001fe20007ffe0ff */
[----:B------:R-:W-:-:S04]  /*d870*/  IMAD.MOV.U32 R2, RZ, RZ, RZ ;  /* 0x000000ffff027224 */ /* 0x000fc800078e00ff */
[----:B------:R-:W-:Y:S01]  /*d880*/  IMAD.MOV.U32 R4, RZ, RZ, R0 ;  /* 0x000000ffff047224 */ /* 0x000fe200078e0000 */
[----:B------:R-:W-:-:S03]  /*d890*/  IABS R0, R10 ;  /* 0x0000000a00007213 */ /* 0x000fc60000000000 */
[----:B------:R-:W-:-:S04]  /*d8a0*/  IMAD R4, R4, R5, RZ ;  /* 0x0000000504047224 */ /* 0x000fc800078e02ff */
[----:B------:R-:W-:Y:S01]  /*d8b0*/  IMAD.HI.U32 R2, R3, R4, R2 ;  /* 0x0000000403027227 */ /* 0x000fe200078e0002 */
[----:B------:R-:W-:Y:S01]  /*d8c0*/  MOV R3, R0 ;  /* 0x0000000000037202 */ /* 0x000fe20000000f00 */
[----:B------:R-:W0:Y:S02]  /*d8d0*/  I2F.RP R4, R8 ;  /* 0x0000000800047306 */ /* 0x000e240000209400 */
[----:B------:R-:W-:Y:S02]  /*d8e0*/  IMAD.MOV R0, RZ, RZ, -R6 ;  /* 0x000000ffff007224 */ /* 0x000fe400078e0a06 */
[----:B------:R-:W-:-:S04]  /*d8f0*/  IMAD.HI.U32 R2, R2, R3, RZ ;  /* 0x0000000302027227 */ /* 0x000fc800078e00ff */
[----:B------:R-:W-:-:S05]  /*d900*/  IMAD R0, R2, R0, R3 ;  /* 0x0000000002007224 */ /* 0x000fca00078e0203 */
[----:B------:R-:W-:Y:S01]  /*d910*/  ISETP.GT.U32.AND P0, PT, R5, R0, PT ;  /* 0x000000000500720c */ /* 0x000fe20003f04070 */
[----:B0-----:R-:W0:-:S12]  /*d920*/  MUFU.RCP R3, R4 ;  /* 0x0000000400037308 */ /* 0x001e180000001000 */
[----:B------:R-:W-:Y:S02]  /*d930*/  @!P0 IMAD.IADD R0, R0, 0x1, -R5 ;  /* 0x0000000100008824 */ /* 0x000fe400078e0a05 */
[----:B------:R-:W-:Y:S01]  /*d940*/  @!P0 VIADD R2, R2, 0x1 ;  /* 0x0000000102028836 */ /* 0x000fe20000000000 */
[----:B------:R-:W-:Y:S02]  /*d950*/  ISETP.NE.AND P0, PT, R7, RZ, PT ;  /* 0x000000ff0700720c */ /* 0x000fe40003f05270 */
[----:B------:R-:W-:Y:S02]  /*d960*/  ISETP.GE.U32.AND P2, PT, R0, R5, PT ;  /* 0x000000050000720c */ /* 0x000fe40003f46070 */
[----:B0-----:R-:W-:Y:S02]  /*d970*/  IADD3 R3, PT, PT, R3, 0xffffffe, RZ ;  /* 0x0ffffffe03037810 */ /* 0x001fe40007ffe0ff */
[----:B------:R-:W-:-:S04]  /*d980*/  LOP3.LUT R0, R10, R7, RZ, 0x3c, !PT ;  /* 0x000000070a007212 */ /* 0x000fc800078e3cff */
[----:B------:R-:W0:Y:S01]  /*d990*/  F2I.FTZ.U32.TRUNC.NTZ R3, R3 ;  /* 0x0000000300037305 */ /* 0x000e22000021f000 */
[----:B------:R-:W-:-:S04]  /*d9a0*/  ISETP.GE.AND P1, PT, R0, RZ, PT ;  /* 0x000000ff0000720c */ /* 0x000fc80003f26270 */
[----:B------:R-:W-:-:S05]  /*d9b0*/  @P2 VIADD R2, R2, 0x1 ;  /* 0x0000000102022836 */ /* 0x000fca0000000000 */
[----:B------:R-:W-:Y:S02]  /*d9c0*/  MOV R4, R2 ;  /* 0x0000000200047202 */ /* 0x000fe40000000f00 */
[----:B------:R-:W-:Y:S01]  /*d9d0*/  MOV R2, RZ ;  /* 0x000000ff00027202 */ /* 0x000fe20000000f00 */
[----:B0-----:R-:W-:Y:S02]  /*d9e0*/  IMAD.MOV R0, RZ, RZ, -R3 ;  /* 0x000000ffff007224 */ /* 0x001fe400078e0a03 */
[----:B------:R-:W-:Y:S01]  /*d9f0*/  @!P1 IMAD.MOV R4, RZ, RZ, -R4 ;  /* 0x000000ffff049224 */ /* 0x000fe200078e0a04 */
[----:B------:R-:W-:Y:S01]  /*da00*/  @!P0 LOP3.LUT R4, RZ, R7, RZ, 0x33, !PT ;  /* 0x00000007ff048212 */ /* 0x000fe200078e33ff */
        /* <DEDUP_REMOVED lines=16> */
.L_x_134:
[----:B------:R-:W2:Y:S01]  /*db10*/  LDCU UR4, c[0x0][0x66c] ;  /* 0x0000cd80ff0477ac */ /* 0x000ea20008000800 */
[----:B------:R-:W-:Y:S01]  /*db20*/  LOP3.LUT R218, R218, 0x1, RZ, 0x3c, !PT ;  /* 0x00000001dada7812 */ /* 0x000fe200078e3cff */
[----:B012---:R-:W-:-:S05]  /*db30*/  IMAD R0, R7, UR4, RZ ;  /* 0x0000000407007c24 */ /* 0x007fca000f8e02ff */
[----:B------:R-:W-:-:S13]  /*db40*/  ISETP.GE.AND P0, PT, R10, R0, PT ;  /* 0x000000000a00720c */ /* 0x000fda0003f06270 */
[----:B------:R-:W-:Y:S05]  /*db50*/  @!P0 BRA `(.L_x_135) ;  /* 0xffffffb000888947 */ /* 0x000fea000383ffff */
[----:B------:R-:W-:Y:S05]  /*db60*/  BSYNC B2 ;  /* 0x0000000000027941 */ /* 0x000fea0003800000 */
.L_x_119:
[----:B------:R-:W-:Y:S02]  /*db70*/  IADD3 R214, PT, PT, R214, 0x1, RZ ;  /* 0x00000001d6d67810 */ /* 0x000fe40007ffe0ff */
[----:B------:R-:W-:-:S07]  /*db80*/  IADD3 R215, PT, PT, R215, 0x1, RZ ;  /* 0x00000001d7d77810 */ /* 0x000fce0007ffe0ff */
.L_x_118:
[----:B------:R-:W0:Y:S01]  /*db90*/  S2UR UR4, SR_CgaCtaId ;  /* 0x00000000000479c3 */ /* 0x000e220000008800 */
[C---:B------:R-:W-:Y:S01]  /*dba0*/  ISETP.NE.AND P0, PT, R214.reuse, 0x2, PT ;  /* 0x00000002d600780c */ /* 0x040fe20003f05270 */
[----:B------:R-:W-:Y:S01]  /*dbb0*/  BSSY B0, `(.L_x_136) ;  /* 0x0000012000007945 */ /* 0x000fe20003800000 */
[----:B------:R-:W-:Y:S02]  /*dbc0*/  MOV R0, 0x400 ;  /* 0x0000040000007802 */ /* 0x000fe40000000f00 */
[----:B------:R-:W-:Y:S02]  /*dbd0*/  SEL R4, RZ, 0x1, P0 ;  /* 0x00000001ff047807 */ /* 0x000fe40000000000 */
[----:B------:R-:W-:Y:S02]  /*dbe0*/  SEL R214, R214, RZ, P0 ;  /* 0x000000ffd6d67207 */ /* 0x000fe40000000000 */
[----:B------:R-:W-:Y:S02]  /*dbf0*/  LOP3.LUT R4, R210, R4, RZ, 0x3c, !PT ;  /* 0x00000004d2047212 */ /* 0x000fe400078e3cff */
[----:B------:R-:W-:-:S03]  /*dc00*/  ISETP.NE.AND P0, PT, R215, 0x2, PT ;  /* 0x00000002d700780c */ /* 0x000fc60003f05270 */
[----:B------:R-:W-:Y:S01]  /*dc10*/  IMAD.U32 R4, R4, -0x80000000, RZ ;  /* 0x8000000004047824 */ /* 0x000fe200078e00ff */
[----:B------:R-:W-:Y:S01]  /*dc20*/  SEL R215, R215, RZ, P0 ;  /* 0x000000ffd7d77207 */ /* 0x000fe20000000000 */
[----:B0-----:R-:W-:-:S05]  /*dc30*/  IMAD.U32 R2, RZ, RZ, UR4 ;  /* 0x00000004ff027e24 */ /* 0x001fca000f8e00ff */
[----:B------:R-:W-:Y:S01]  /*dc40*/  LEA R0, R2, R0, 0x18 ;  /* 0x0000000002007211 */ /* 0x000fe200078ec0ff */
[----:B------:R0:W-:Y:S04]  /*dc50*/  STL [R1+0x4], R2 ;  /* 0x0000040201007387 */ /* 0x0001e80000100800 */
[--C-:B------:R-:W-:Y:S02]  /*dc60*/  IMAD R214, R214, 0x8, R0.reuse ;  /* 0x00000008d6d67824 */ /* 0x100fe400078e0200 */
[----:B------:R-:W-:Y:S02]  /*dc70*/  IMAD R0, R215, 0x8, R0 ;  /* 0x00000008d7007824 */ /* 0x000fe400078e0200 */
[----:B------:R-:W1:Y:S01]  /*dc80*/  SYNCS.PHASECHK.TRANS64.TRYWAIT P1, [R214+URZ+0x90], R4 ;  /* 0x00009004d60075a7 */ /* 0x000e6200080211ff */
[----:B0-----:R-:W-:-:S04]  /*dc90*/  SEL R2, RZ, 0x1, P0 ;  /* 0x00000001ff027807 */ /* 0x001fc80000000000 */
[----:B------:R-:W-:-:S05]  /*dca0*/  LOP3.LUT R2, R213, R2, RZ, 0x3c, !PT ;  /* 0x00000002d5027212 */ /* 0x000fca00078e3cff */
[----:B------:R-:W-:Y:S01]  /*dcb0*/  IMAD.U32 R2, R2, -0x80000000, RZ ;  /* 0x8000000002027824 */ /* 0x000fe200078e00ff */
[----:B-1----:R-:W-:Y:S06]  /*dcc0*/  @!P1 BRA `(.L_x_137) ;  /* 0x0000003c00e49947 */ /* 0x002fec0003800000 */
.L_x_241:
[----:B------:R-:W-:Y:S05]  /*dcd0*/  BSYNC B0 ;  /* 0x0000000000007941 */ /* 0x000fea0003800000 */
.L_x_136:
[----:B------:R-:W1:Y:S01]  /*dce0*/  SYNCS.PHASECHK.TRANS64.TRYWAIT P0, [R0+URZ+0xb0], R2 ;  /* 0x0000b002000075a7 */ /* 0x000e6200080011ff */
[----:B------:R-:W-:Y:S01]  /*dcf0*/  BSSY B0, `(.L_x_116) ;  /* 0x0000003000007945 */ /* 0x000fe20003800000 */
[----:B------:R-:W-:-:S03]  /*dd00*/  PLOP3.LUT P1, PT, PT, PT, PT, 0x8, 0x80 ;  /* 0x000000000080781c */ /* 0x000fc60003f2e170 */
[----:B-1----:R-:W-:Y:S10]  /*dd10*/  @!P0 BRA `(.L_x_138) ;  /* 0x0000003c00e88947 */ /* 0x002ff40003800000 */
.L_x_243:
[----:B------:R-:W-:Y:S05]  /*dd20*/  BSYNC B0 ;  /* 0x0000000000007941 */ /* 0x000fea0003800000 */
.L_x_116:
[----:B------:R-:W-:-:S04]  /*dd30*/  ULOP3.LUT UR4, UR58, 0xfffffffc, URZ, 0xc0, !UPT ;  /* 0xfffffffc3a047892 */ /* 0x000fc8000f8ec0ff */
[----:B------:R-:W-:-:S09]  /*dd40*/  UISETP.NE.AND UP0, UPT, UR4, 0x4, UPT ;  /* 0x000000040400788c */ /* 0x000fd2000bf05270 */
[----:B------:R-:W-:Y:S05]  /*dd50*/  BRA.U UP0, `(.L_x_139) ;  /* 0x0000002900d47547 */ /* 0x000fea000b800000 */
[----:B------:R-:W-:-:S08]  /*dd60*/  NOP ;  /* 0x0000000000007918 */ /* 0x000fd00000000000 */
[----:B------:R-:W5:-:S00]  /*dd70*/  USETMAXREG.DEALLOC.CTAPOOL 0xa0 ;  /* 0x000000a0000079c8 */ /* 0x000f4000080e0500 */
[----:B012-45:R-:W0:Y:S01]  /*dd80*/  LDC R0, c[0x0][0x500] ;  /* 0x00014000ff007b82 */ /* 0x037e220000000800 */
[----:B------:R-:W1:Y:S01]  /*dd90*/  LDCU UR5, c[0x0][0x374] ;  /* 0x00006e80ff0577ac */ /* 0x000e620008000800 */
[----:B------:R-:W1:Y:S06]  /*dda0*/  LDCU UR4, c[0x0][0x370] ;  /* 0x00006e00ff0477ac */ /* 0x000e6c0008000800 */
[----:B------:R-:W2:Y:S01]  /*ddb0*/  LDC R3, c[0x0][0x378] ;  /* 0x0000de00ff037b82 */ /* 0x000ea20000000800 */
[----:B-1----:R-:W-:Y:S01]  /*ddc0*/  UIMAD UR4, UR5, UR4, URZ ;  /* 0x00000004050472a4 */ /* 0x002fe2000f8e02ff */
[----:B0-----:R-:W-:Y:S01]  /*ddd0*/  IMAD.MOV R4, RZ, RZ, -R0 ;  /* 0x000000ffff047224 */ /* 0x001fe200078e0a00 */
[C---:B------:R-:W-:Y:S01]  /*dde0*/  ISETP.GT.AND P0, PT, R0.reuse, RZ, PT ;  /* 0x000000ff0000720c */ /* 0x040fe20003f04270 */
[----:B------:R-:W-:-:S03]  /*ddf0*/  VIADD R2, R0, 0xffffffff ;  /* 0xffffffff00027836 */ /* 0x000fc60000000000 */
[----:B------:R-:W-:Y:S02]  /*de00*/  SHF.R.S32.HI R4, RZ, 0x1f, R4 ;  /* 0x0000001fff047819 */ /* 0x000fe40000011404 */
[----:B------:R-:W-:Y:S01]  /*de10*/  SHF.R.S32.HI R5, RZ, 0x1f, R2 ;  /* 0x0000001fff057819 */ /* 0x000fe20000011402 */
[----:B--2---:R-:W-:Y:S01]  /*de20*/  IMAD R95, R3, UR4, RZ ;  /* 0x00000004035f7c24 */ /* 0x004fe2000f8e02ff */
[----:B------:R-:W-:Y:S02]  /*de30*/  LEA.HI R0, R4, -R0, RZ, 0x7 ;  /* 0x8000000004007211 */ /* 0x000fe400078f38ff */
[----:B------:R-:W-:Y:S02]  /*de40*/  LEA.HI R2, R5, R2, RZ, 0x7 ;  /* 0x0000000205027211 */ /* 0x000fe400078f38ff */
[----:B------:R-:W-:Y:S02]  /*de50*/  SHF.R.S32.HI R0, RZ, 0x7, R0 ;  /* 0x00000007ff007819 */ /* 0x000fe40000011400 */
[----:B------:R-:W-:-:S03]  /*de60*/  LEA.HI.SX32 R93, R2, 0x1, 0x19 ;  /* 0x00000001025d7811 */ /* 0x000fc600078fcaff */
[----:B------:R-:W-:-:S04]  /*de70*/  IMAD.MOV R0, RZ, RZ, -R0 ;  /* 0x000000ffff007224 */ /* 0x000fc800078e0a00 */
[----:B------:R-:W-:Y:S01]  /*de80*/  @!P0 IMAD.MOV.U32 R93, RZ, RZ, R0 ;  /* 0x000000ffff5d8224 */ /* 0x000fe200078e0000 */
[----:B------:R-:W-:Y:S06]  /*de90*/  @!P1 BRA `(.L_x_139) ;  /* 0x0000002800849947 */ /* 0x000fec0003800000 */
[----:B------:R-:W0:Y:S01]  /*dea0*/  S2R R96, SR_TID.X ;  /* 0x0000000000607919 */ /* 0x000e220000002100 */
[----:B------:R-:W1:Y:S01]  /*deb0*/  S2UR UR4, SR_CgaCtaId ;  /* 0x00000000000479c3 */ /* 0x000e620000008800 */
[----:B------:R-:W-:Y:S01]  /*dec0*/  MOV R87, 0x400 ;  /* 0x0000040000577802 */ /* 0x000fe20000000f00 */
[----:B------:R-:W-:Y:S01]  /*ded0*/  IMAD.U32 R89, RZ, RZ, UR7 ;  /* 0x00000007ff597e24 */ /* 0x000fe2000f8e00ff */
[----:B------:R-:W-:Y:S01]  /*dee0*/  BSSY B3, `(.L_x_139) ;  /* 0x000029c000037945 */ /* 0x000fe20003800000 */
[----:B------:R-:W-:Y:S01]  /*def0*/  IMAD.MOV R94, RZ, RZ, -R93 ;  /* 0x000000ffff5e7224 */ /* 0x000fe200078e0a5d */
[----:B------:R-:W-:Y:S01]  /*df00*/  CS2R R70, SRZ ;  /* 0x0000000000467805 */ /* 0x000fe2000001ff00 */
[----:B------:R-:W-:Y:S02]  /*df10*/  IMAD.MOV.U32 R91, RZ, RZ, RZ ;  /* 0x000000ffff5b7224 */ /* 0x000fe400078e00ff */
[----:B------:R-:W-:Y:S02]  /*df20*/  IMAD.MOV.U32 R88, RZ, RZ, RZ ;  /* 0x000000ffff587224 */ /* 0x000fe400078e00ff */
[----:B-1----:R-:W-:-:S05]  /*df30*/  IMAD.U32 R0, RZ, RZ, UR4 ;  /* 0x00000004ff007e24 */ /* 0x002fca000f8e00ff */
[----:B------:R-:W-:Y:S01]  /*df40*/  LEA R87, R0, R87, 0x18 ;  /* 0x0000005700577211 */ /* 0x000fe200078ec0ff */
[----:B------:R1:W-:Y:S01]  /*df50*/  STL [R1+0x4], R0 ;  /* 0x0000040001007387 */ /* 0x0003e20000100800 */
[C---:B0-----:R-:W-:Y:S01]  /*df60*/  IMAD.U32 R72, R96.reuse, 0x10000, RZ ;  /* 0x0001000060487824 */ /* 0x041fe200078e00ff */
[----:B------:R-:W-:-:S04]  /*df70*/  LOP3.LUT R97, R96, 0x7f, RZ, 0xc0, !PT ;  /* 0x0000007f60617812 */ /* 0x000fc800078ec0ff */
[----:B------:R-:W-:-:S04]  /*df80*/  LOP3.LUT R72, R72, 0x600000, RZ, 0xc0, !PT ;  /* 0x0060000048487812 */ /* 0x000fc800078ec0ff */
[C---:B------:R-:W-:Y:S02]  /*df90*/  LOP3.LUT R90, R72.reuse, 0x40, RZ, 0xfc, !PT ;  /* 0x00000040485a7812 */ /* 0x040fe400078efcff */
[C---:B------:R-:W-:Y:S02]  /*dfa0*/  LOP3.LUT R69, R72.reuse, 0x100, RZ, 0xfc, !PT ;  /* 0x0000010048457812 */ /* 0x040fe400078efcff */
[C---:B------:R-:W-:Y:S02]  /*dfb0*/  LOP3.LUT R86, R72.reuse, 0x110, RZ, 0xfc, !PT ;  /* 0x0000011048567812 */ /* 0x040fe400078efcff */
[C---:B------:R-:W-:Y:S02]  /*dfc0*/  LOP3.LUT R85, R72.reuse, 0x120, RZ, 0xfc, !PT ;  /* 0x0000012048557812 */ /* 0x040fe400078efcff */
[C---:B------:R-:W-:Y:S02]  /*dfd0*/  LOP3.LUT R84, R72.reuse, 0x130, RZ, 0xfc, !PT ;  /* 0x0000013048547812 */ /* 0x040fe400078efcff */
[----:B------:R-:W-:-:S02]  /*dfe0*/  LOP3.LUT R83, R72, 0x140, RZ, 0xfc, !PT ;  /* 0x0000014048537812 */ /* 0x000fc400078efcff */
[C---:B------:R-:W-:Y:S02]  /*dff0*/  LOP3.LUT R82, R72.reuse, 0x150, RZ, 0xfc, !PT ;  /* 0x0000015048527812 */ /* 0x040fe400078efcff */
[C---:B------:R-:W-:Y:S01]  /*e000*/  LOP3.LUT R81, R72.reuse, 0x160, RZ, 0xfc, !PT ;  /* 0x0000016048517812 */ /* 0x040fe200078efcff */
[----:B-1----:R-:W-:Y:S01]  /*e010*/  VIADD R0, R87, 0xd8 ;  /* 0x000000d857007836 */ /* 0x002fe20000000000 */
[C---:B------:R-:W-:Y:S02]  /*e020*/  LOP3.LUT R80, R72.reuse, 0x170, RZ, 0xfc, !PT ;  /* 0x0000017048507812 */ /* 0x040fe400078efcff */
[C---:B------:R-:W-:Y:S02]  /*e030*/  LOP3.LUT R79, R72.reuse, 0x180, RZ, 0xfc, !PT ;  /* 0x00000180484f7812 */ /* 0x040fe400078efcff */
[C---:B------:R-:W-:Y:S02]  /*e040*/  LOP3.LUT R78, R72.reuse, 0x190, RZ, 0xfc, !PT ;  /* 0x00000190484e7812 */ /* 0x040fe400078efcff */
[----:B------:R-:W-:-:S02]  /*e050*/  LOP3.LUT R77, R72, 0x1a0, RZ, 0xfc, !PT ;  /* 0x000001a0484d7812 */ /* 0x000fc400078efcff */
[C---:B------:R-:W-:Y:S02]  /*e060*/  LOP3.LUT R76, R72.reuse, 0x1b0, RZ, 0xfc, !PT ;  /* 0x000001b0484c7812 */ /* 0x040fe400078efcff */
[C---:B------:R-:W-:Y:S02]  /*e070*/  LOP3.LUT R75, R72.reuse, 0x1c0, RZ, 0xfc, !PT ;  /* 0x000001c0484b7812 */ /* 0x040fe400078efcff */
[C---:B------:R-:W-:Y:S02]  /*e080*/  LOP3.LUT R74, R72.reuse, 0x1d0, RZ, 0xfc, !PT ;  /* 0x000001d0484a7812 */ /* 0x040fe400078efcff */
[C---:B------:R-:W-:Y:S02]  /*e090*/  LOP3.LUT R73, R72.reuse, 0x1e0, RZ, 0xfc, !PT ;  /* 0x000001e048497812 */ /* 0x040fe400078efcff */
[----:B------:R-:W-:Y:S02]  /*e0a0*/  PRMT R89, R89, 0x654, R0 ;  /* 0x0000065459597816 */ /* 0x000fe40000000000 */
[----:B------:R-:W-:-:S07]  /*e0b0*/  LOP3.LUT R72, R72, 0x1f0, RZ, 0xfc, !PT ;  /* 0x000001f048487812 */ /* 0x000fce00078efcff */
.L_x_165:
[----:B0-----:R-:W-:Y:S01]  /*e0c0*/  LEA R0, R88, R87, 0x3 ;  /* 0x0000005758007211 */ /* 0x001fe200078e18ff */
[----:B------:R-:W-:Y:S01]  /*e0d0*/  BSSY B0, `(.L_x_140) ;  /* 0x0000005000007945 */ /* 0x000fe20003800000 */
[----:B------:R-:W-:Y:S01]  /*e0e0*/  SHF.L.U32 R2, R71, 0x1f, RZ ;  /* 0x0000001f47027819 */ /* 0x000fe200000006ff */
[----:B------:R-:W-:-:S03]  /*e0f0*/  HFMA2 R92, -RZ, RZ, 0, 5.9604644775390625e-08 ;  /* 0x00000001ff5c7431 */ /* 0x000fc600000001ff */
[----:B------:R-:W0:Y:S02]  /*e100*/  SYNCS.PHASECHK.TRANS64.TRYWAIT P0, [R0+URZ+0xa0], R2 ;  /* 0x0000a002000075a7 */ /* 0x000e2400080011ff */
[----:B01----:R-:W-:Y:S05]  /*e110*/  @!P0 BRA `(.L_x_141) ;  /* 0x0000003c00008947 */ /* 0x003fea0003800000 */
.L_x_245:
[----:B------:R-:W-:Y:S05]  /*e120*/  BSYNC B0 ;  /* 0x0000000000007941 */ /* 0x000fea0003800000 */
.L_x_140:
[----:B------:R-:W-:Y:S01]  /*e130*/  ISETP.GE.AND P0, PT, R93, 0x2, PT ;  /* 0x000000025d00780c */ /* 0x000fe20003f06270 */
[----:B------:R-:W-:Y:S01]  /*e140*/  VIADD R88, R88, 0x1 ;  /* 0x0000000158587836 */ /* 0x000fe20000000000 */
[----:B------:R1:W-:Y:S04]  /*e150*/  SYNCS.ARRIVE.TRANS64.ART0 RZ, [R0+URZ+0xb0], R92 ;  /* 0x0000b05c00ff79a7 */ /* 0x0003e800085000ff */
[----:B------:R-:W-:-:S04]  /*e160*/  ISETP.NE.AND P1, PT, R88, 0x2, PT ;  /* 0x000000025800780c */ /* 0x000fc80003f25270 */
[----:B------:R-:W-:Y:S02]  /*e170*/  SEL R88, R88, RZ, P1 ;  /* 0x000000ff58587207 */ /* 0x000fe40000800000 */
[----:B01----:R-:W-:-:S04]  /*e180*/  SEL R0, RZ, 0x1, P1 ;  /* 0x00000001ff007807 */ /* 0x003fc80000800000 */
[----:B------:R-:W-:Y:S01]  /*e190*/  LOP3.LUT R71, R71, R0, RZ, 0x3c, !PT ;  /* 0x0000000047477212 */ /* 0x000fe200078e3cff */
[----:B------:R-:W-:Y:S06]  /*e1a0*/  @!P0 BRA `(.L_x_142) ;  /* 0x0000000c00808947 */ /* 0x000fec0003800000 */
[----:B------:R-:W-:Y:S01]  /*e1b0*/  BSSY B1, `(.L_x_142) ;  /* 0x00000df000017945 */ /* 0x000fe20003800000 */
[----:B------:R-:W-:Y:S02]  /*e1c0*/  MOV R0, R88 ;  /* 0x0000005800007202 */ /* 0x000fe40000000f00 */
[----:B------:R-:W-:-:S07]  /*e1d0*/  MOV R68, R94 ;  /* 0x0000005e00447202 */ /* 0x000fce0000000f00 */
.L_x_147:
[C---:B------:R-:W-:Y:S01]  /*e1e0*/  LEA R2, R0.reuse, R87, 0x3 ;  /* 0x0000005700027211 */ /* 0x040fe200078e18ff */
[----:B------:R-:W-:Y:S01]  /*e1f0*/  BSSY B0, `(.L_x_143) ;  /* 0x0000005000007945 */ /* 0x000fe20003800000 */
[----:B0-----:R-:W-:Y:S02]  /*e200*/  SHF.L.U32 R3, R71, 0x1f, RZ ;  /* 0x0000001f47037819 */ /* 0x001fe400000006ff */
[----:B-1----:R-:W-:Y:S02]  /*e210*/  LEA R4, R0, R90, 0x7 ;  /* 0x0000005a00047211 */ /* 0x002fe400078e38ff */
[----:B------:R-:W0:Y:S02]  /*e220*/  SYNCS.PHASECHK.TRANS64.TRYWAIT P0, [R2+URZ+0xa0], R3 ;  /* 0x0000a003020075a7 */ /* 0x000e2400080011ff */
[----:B0-----:R-:W-:Y:S05]  /*e230*/  @!P0 BRA `(.L_x_144) ;  /* 0x0000003800d08947 */ /* 0x001fea0003800000 */
.L_x_247:
[----:B------:R-:W-:Y:S05]  /*e240*/  BSYNC B0 ;  /* 0x0000000000007941 */ /* 0x000fea0003800000 */
.L_x_143:
[----:B------:R-:W-:Y:S01]  /*e250*/  R2UR UR4, R4 ;  /* 0x00000000040472ca */ /* 0x000fe200000e0000 */
[----:B------:R-:W-:Y:S01]  /*e260*/  IMAD.U32 R3, R70, -0x80000000, RZ ;  /* 0x8000000046037824 */ /* 0x000fe200078e00ff */
[----:B------:R-:W-:Y:S11]  /*e270*/  BSSY B0, `(.L_x_145) ;  /* 0x000000e000007945 */ /* 0x000ff60003800000 */
[----:B------:R-:W1:Y:S01]  /*e280*/  LDTM.x2 R4, tmem[UR4] ;  /* 0x00000004000479ee */ /* 0x000e6200080c0000 */
[----:B------:R2:W-:Y:S01]  /*e290*/  SYNCS.ARRIVE.TRANS64.ART0 RZ, [R2+URZ+0xb0], R92 ;  /* 0x0000b05c02ff79a7 */ /* 0x0005e200085000ff */
[----:B------:R-:W4:Y:S01]  /*e2a0*/  LDCU UR4, c[0x0][0x658] ;  /* 0x0000cb00ff0477ac */ /* 0x000f220008000800 */
[----:B------:R-:W5:Y:S01]  /*e2b0*/  SYNCS.PHASECHK.TRANS64.TRYWAIT P1, [R87+URZ+0xd0], R3 ;  /* 0x0000d003570075a7 */ /* 0x000f6200080211ff */
[----:B-1----:R-:W-:Y:S01]  /*e2c0*/  FADD R4, R4, -R5 ;  /* 0x8000000504047221 */ /* 0x002fe20000000000 */
[----:B0-2---:R-:W-:-:S03]  /*e2d0*/  VIADD R2, R0, 0x1 ;  /* 0x0000000100027836 */ /* 0x005fc60000000000 */
[----:B----4-:R-:W-:Y:S02]  /*e2e0*/  FMUL R4, R4, UR4 ;  /* 0x0000000404047c20 */ /* 0x010fe40008400000 */
[C---:B------:R-:W-:Y:S02]  /*e2f0*/  ISETP.NE.AND P0, PT, R2.reuse, 0x2, PT ;  /* 0x000000020200780c */ /* 0x040fe40003f05270 */
[----:B------:R0:W1:Y:S02]  /*e300*/  MUFU.EX2 R0, R4 ;  /* 0x0000000400007308 */ /* 0x0000640000000800 */
[----:B------:R-:W-:Y:S02]  /*e310*/  SEL R88, R2, RZ, P0 ;  /* 0x000000ff02587207 */ /* 0x000fe40000000000 */
[----:B0-----:R-:W-:-:S04]  /*e320*/  SEL R4, RZ, 0x1, P0 ;  /* 0x00000001ff047807 */ /* 0x001fc80000000000 */
[----:B------:R-:W-:Y:S01]  /*e330*/  LOP3.LUT R71, R71, R4, RZ, 0x3c, !PT ;  /* 0x0000000447477212 */ /* 0x000fe200078e3cff */
[----:B-1---5:R-:W-:Y:S06]  /*e340*/  @!P1 BRA `(.L_x_146) ;  /* 0x0000003800a89947 */ /* 0x022fec0003800000 */
.L_x_249:
[----:B------:R-:W-:Y:S05]  /*e350*/  BSYNC B0 ;  /* 0x0000000000007941 */ /* 0x000fea0003800000 */
.L_x_145:
[C---:B------:R-:W-:Y:S02]  /*e360*/  R2UR UR4, R69.reuse ;  /* 0x00000000450472ca */ /* 0x040fe400000e0000 */
[----:B------:R-:W-:Y:S02]  /*e370*/  R2UR UR8, R69 ;  /* 0x00000000450872ca */ /* 0x000fe400000e0000 */
[----:B------:R-:W-:Y:S02]  /*e380*/  R2UR UR5, R85 ;  /* 0x00000000550572ca */ /* 0x000fe400000e0000 */
[----:B------:R-:W-:Y:S02]  /*e390*/  R2UR UR9, R81 ;  /* 0x00000000510972ca */ /* 0x000fe400000e0000 */
[----:B------:R-:W-:Y:S02]  /*e3a0*/  IADD3 R68, PT, PT, R68, 0x1, RZ ;  /* 0x0000000144447810 */ /* 0x000fe40007ffe0ff */
[----:B------:R-:W-:-:S02]  /*e3b0*/  LOP3.LUT R70, R70, 0x1, RZ, 0x3c, !PT ;  /* 0x0000000146467812 */ /* 0x000fc400078e3cff */
[----:B------:R-:W-:Y:S01]  /*e3c0*/  ISETP.NE.AND P0, PT, R68, -0x1, PT ;  /* 0xffffffff4400780c */ /* 0x000fe20003f05270 */
[----:B------:R-:W1:Y:S01]  /*e3d0*/  LDTM.x16 R20, tmem[UR4] ;  /* 0x00000004001479ee */ /* 0x000e620008240000 */
[----:B------:R-:W-:-:S13]  /*e3e0*/  R2UR UR4, R86 ;  /* 0x00000000560472ca */ /* 0x000fda00000e0000 */
[----:B---3--:R-:W2:Y:S01]  /*e3f0*/  LDTM.x16 R4, tmem[UR4] ;  /* 0x00000004000479ee */ /* 0x008ea20008240000 */
[-C--:B-1----:R-:W-:Y:S02]  /*e400*/  FMUL2 R20, R20.F32x2.HI_LO, R0.reuse.F32 ;  /* 0x000000001414724a */ /* 0x082fe40001000000 */
[-C--:B------:R-:W-:Y:S02]  /*e410*/  FMUL2 R22, R22.F32x2.HI_LO, R0.reuse.F32 ;  /* 0x000000001616724a */ /* 0x080fe40001000000 */
[-C--:B------:R-:W-:Y:S02]  /*e420*/  FMUL2 R24, R24.F32x2.HI_LO, R0.reuse.F32 ;  /* 0x000000001818724a */ /* 0x080fe40001000000 */
[-C--:B------:R-:W-:Y:S02]  /*e430*/  FMUL2 R26, R26.F32x2.HI_LO, R0.reuse.F32 ;  /* 0x000000001a1a724a */ /* 0x080fe40001000000 */
[-C--:B------:R-:W-:Y:S02]  /*e440*/  FMUL2 R28, R28.F32x2.HI_LO, R0.reuse.F32 ;  /* 0x000000001c1c724a */ /* 0x080fe40001000000 */
[----:B------:R-:W-:-:S02]  /*e450*/  FMUL2 R30, R30.F32x2.HI_LO, R0.F32 ;  /* 0x000000001e1e724a */ /* 0x000fc40001000000 */
[-C--:B------:R-:W-:Y:S02]  /*e460*/  FMUL2 R32, R32.F32x2.HI_LO, R0.reuse.F32 ;  /* 0x000000002020724a */ /* 0x080fe40001000000 */
[-C--:B------:R-:W-:Y:S02]  /*e470*/  FMUL2 R34, R34.F32x2.HI_LO, R0.reuse.F32 ;  /* 0x000000002222724a */ /* 0x080fe40001000000 */
[-C--:B--2---:R-:W-:Y:S02]  /*e480*/  FMUL2 R4, R4.F32x2.HI_LO, R0.reuse.F32 ;  /* 0x000000000404724a */ /* 0x084fe40001000000 */
[----:B------:R-:W-:Y:S01]  /*e490*/  STTM.x16 tmem[UR8], R20 ;  /* 0x00000014000079ed */ /* 0x000fe20008240008 */
[----:B------:R-:W1:Y:S01]  /*e4a0*/  LDTM.x16 R36, tmem[UR5] ;  /* 0x00000005002479ee */ /* 0x000e620008240000 */
[----:B------:R-:W-:Y:S01]  /*e4b0*/  R2UR UR5, R84 ;  /* 0x00000000540572ca */ /* 0x000fe200000e0000 */
[-C--:B------:R-:W-:Y:S01]  /*e4c0*/  FMUL2 R6, R6.F32x2.HI_LO, R0.reuse.F32 ;  /* 0x000000000606724a */ /* 0x080fe20001000000 */
[----:B------:R-:W-:Y:S01]  /*e4d0*/  R2UR UR8, R83 ;  /* 0x00000000530872ca */ /* 0x000fe200000e0000 */
[----:B------:R-:W-:-:S02]  /*e4e0*/  FMUL2 R8, R8.F32x2.HI_LO, R0.F32 ;  /* 0x000000000808724a */ /* 0x000fc40001000000 */
[-C--:B------:R-:W-:Y:S02]  /*e4f0*/  FMUL2 R10, R10.F32x2.HI_LO, R0.reuse.F32 ;  /* 0x000000000a0a724a */ /* 0x080fe40001000000 */
[-C--:B------:R-:W-:Y:S02]  /*e500*/  FMUL2 R12, R12.F32x2.HI_LO, R0.reuse.F32 ;  /* 0x000000000c0c724a */ /* 0x080fe40001000000 */
[-C--:B------:R-:W-:Y:S02]  /*e510*/  FMUL2 R14, R14.F32x2.HI_LO, R0.reuse.F32 ;  /* 0x000000000e0e724a */ /* 0x080fe40001000000 */
[-C--:B------:R-:W-:Y:S02]  /*e520*/  FMUL2 R16, R16.F32x2.HI_LO, R0.reuse.F32 ;  /* 0x000000001010724a */ /* 0x080fe40001000000 */
[----:B------:R-:W-:-:S04]  /*e530*/  FMUL2 R18, R18.F32x2.HI_LO, R0.F32 ;  /* 0x000000001212724a */ /* 0x000fc80001000000 */
[----:B------:R-:W-:Y:S01]  /*e540*/  STTM.x16 tmem[UR4], R4 ;  /* 0x00000004000079ed */ /* 0x000fe20008240004 */
[----:B------:R-:W2:Y:S01]  /*e550*/  LDTM.x16 R20, tmem[UR5] ;  /* 0x00000005001479ee */ /* 0x000ea20008240000 */
[----:B------:R-:W-:Y:S01]  /*e560*/  R2UR UR4, R85 ;  /* 0x00000000550472ca */ /* 0x000fe200000e0000 */
[-C--:B-1----:R-:W-:Y:S02]  /*e570*/  FMUL2 R36, R36.F32x2.HI_LO, R0.reuse.F32 ;  /* 0x000000002424724a */ /* 0x082fe40001000000 */
[-C--:B------:R-:W-:Y:S02]  /*e580*/  FMUL2 R38, R38.F32x2.HI_LO, R0.reuse.F32 ;  /* 0x000000002626724a */ /* 0x080fe40001000000 */
[-C--:B------:R-:W-:Y:S02]  /*e590*/  FMUL2 R40, R40.F32x2.HI_LO, R0.reuse.F32 ;  /* 0x000000002828724a */ /* 0x080fe40001000000 */
[-C--:B------:R-:W-:Y:S02]  /*e5a0*/  FMUL2 R42, R42.F32x2.HI_LO, R0.reuse.F32 ;  /* 0x000000002a2a724a */ /* 0x080fe40001000000 */
[----:B------:R-:W-:-:S02]  /*e5b0*/  FMUL2 R44, R44.F32x2.HI_LO, R0.F32 ;  /* 0x000000002c2c724a */ /* 0x000fc40001000000 */
[-C--:B------:R-:W-:Y:S02]  /*e5c0*/  FMUL2 R46, R46.F32x2.HI_LO, R0.reuse.F32 ;  /* 0x000000002e2e724a */ /* 0x080fe40001000000 */
[-C--:B------:R-:W-:Y:S02]  /*e5d0*/  FMUL2 R48, R48.F32x2.HI_LO, R0.reuse.F32 ;  /* 0x000000003030724a */ /* 0x080fe40001000000 */
[----:B------:R-:W-:-:S04]  /*e5e0*/  FMUL2 R50, R50.F32x2.HI_LO, R0.F32 ;  /* 0x000000003232724a */ /* 0x000fc80001000000 */
[----:B------:R-:W-:Y:S01]  /*e5f0*/  STTM.x16 tmem[UR4], R36 ;  /* 0x00000024000079ed */ /* 0x000fe20008240004 */
[----:B------:R-:W-:Y:S01]  /*e600*/  R2UR UR4, R82 ;  /* 0x00000000520472ca */ /* 0x000fe200000e0000 */
[----:B------:R-:W1:Y:S01]  /*e610*/  LDTM.x16 R4, tmem[UR8] ;  /* 0x00000008000479ee */ /* 0x000e620008240000 */
[-C--:B--2---:R-:W-:Y:S01]  /*e620*/  FMUL2 R20, R20.F32x2.HI_LO, R0.reuse.F32 ;  /* 0x000000001414724a */ /* 0x084fe20001000000 */
[----:B------:R-:W-:Y:S01]  /*e630*/  R2UR UR8, R81 ;  /* 0x00000000510872ca */ /* 0x000fe200000e0000 */
        /* <DEDUP_REMOVED lines=8> */
[----:B------:R-:W2:Y:S01]  /*e6c0*/  LDTM.x16 R36, tmem[UR4] ;  /* 0x00000004002479ee */ /* 0x000ea20008240000 */
[----:B------:R-:W-:Y:S02]  /*e6d0*/  R2UR UR4, R83 ;  /* 0x00000000530472ca */ /* 0x000fe400000e0000 */
[----:B------:R-:W-:Y:S01]  /*e6e0*/  R2UR UR5, R82 ;  /* 0x00000000520572ca */ /* 0x000fe200000e0000 */
[-C--:B-1----:R-:W-:Y:S02]  /*e6f0*/  FMUL2 R4, R4.F32x2.HI_LO, R0.reuse.F32 ;  /* 0x000000000404724a */ /* 0x082fe40001000000 */
[-C--:B------:R-:W-:Y:S02]  /*e700*/  FMUL2 R6, R6.F32x2.HI_LO, R0.reuse.F32 ;  /* 0x000000000606724a */ /* 0x080fe40001000000 */
[-C--:B------:R-:W-:Y:S02]  /*e710*/  FMUL2 R8, R8.F32x2.HI_LO, R0.reuse.F32 ;  /* 0x000000000808724a */ /* 0x080fe40001000000 */
[----:B------:R-:W-:-:S02]  /*e720*/  FMUL2 R10, R10.F32x2.HI_LO, R0.F32 ;  /* 0x000000000a0a724a */ /* 0x000fc40001000000 */
[-C--:B------:R-:W-:Y:S02]  /*e730*/  FMUL2 R12, R12.F32x2.HI_LO, R0.reuse.F32 ;  /* 0x000000000c0c724a */ /* 0x080fe40001000000 */
[-C--:B------:R-:W-:Y:S02]  /*e740*/  FMUL2 R14, R14.F32x2.HI_LO, R0.reuse.F32 ;  /* 0x000000000e0e724a */ /* 0x080fe40001000000 */
[-C--:B------:R-:W-:Y:S02]  /*e750*/  FMUL2 R16, R16.F32x2.HI_LO, R0.reuse.F32 ;  /* 0x000000001010724a */ /* 0x080fe40001000000 */
[----:B------:R-:W-:-:S04]  /*e760*/  FMUL2 R18, R18.F32x2.HI_LO, R0.F32 ;  /* 0x000000001212724a */ /* 0x000fc80001000000 */
[----:B------:R-:W-:Y:S01]  /*e770*/  STTM.x16 tmem[UR4], R4 ;  /* 0x00000004000079ed */ /* 0x000fe20008240004 */
[----:B------:R-:W-:Y:S01]  /*e780*/  R2UR UR4, R80 ;  /* 0x00000000500472ca */ /* 0x000fe200000e0000 */
[-C--:B--2---:R-:W-:Y:S01]  /*e790*/  FMUL2 R36, R36.F32x2.HI_LO, R0.reuse.F32 ;  /* 0x000000002424724a */ /* 0x084fe20001000000 */
[----:B------:R-:W1:Y:S01]  /*e7a0*/  LDTM.x16 R20, tmem[UR8] ;  /* 0x00000008001479ee */ /* 0x000e620008240000 */
[-C--:B------:R-:W-:Y:S01]  /*e7b0*/  FMUL2 R38, R38.F32x2.HI_LO, R0.reuse.F32 ;  /* 0x000000002626724a */ /* 0x080fe20001000000 */
[----:B------:R-:W-:Y:S01]  /*e7c0*/  R2UR UR8, R80 ;  /* 0x00000000500872ca */ /* 0x000fe200000e0000 */
        /* <DEDUP_REMOVED lines=17> */
[-C--:B------:R-:W-:Y:S02]  /*e8e0*/  FMUL2 R34, R34.F32x2.HI_LO, R0.reuse.F32 ;  /* 0x000000002222724a */ /* 0x080fe40001000000 */
[-C--:B--2---:R-:W-:Y:S02]  /*e8f0*/  FMUL2 R4, R4.F32x2.HI_LO, R0.reuse.F32 ;  /* 0x000000000404724a */ /* 0x084fe40001000000 */
[----:B------:R-:W-:Y:S01]  /*e900*/  STTM.x16 tmem[UR9], R20 ;  /* 0x00000014000079ed */ /* 0x000fe20008240009 */
        /* <DEDUP_REMOVED lines=9> */
[----:B------:R-:W1:Y:S01]  /*e9a0*/  LDTM.x16 R52, tmem[UR5] ;  /* 0x00000005003479ee */ /* 0x000e620008240000 */
[----:B------:R-:W2:Y:S01]  /*e9b0*/  LDTM.x16 R36, tmem[UR4] ;  /* 0x00000004002479ee */ /* 0x000ea20008240000 */
[----:B------:R-:W-:Y:S02]  /*e9c0*/  R2UR UR8, R77 ;  /* 0x000000004d0872ca */ /* 0x000fe400000e0000 */
[----:B------:R-:W-:Y:S02]  /*e9d0*/  R2UR UR5, R78 ;  /* 0x000000004e0572ca */ /* 0x000fe400000e0000 */
[----:B------:R-:W-:Y:S01]  /*e9e0*/  R2UR UR4, R76 ;  /* 0x000000004c0472ca */ /* 0x000fe200000e0000 */
[-C--:B-1----:R-:W-:Y:S02]  /*e9f0*/  FMUL2 R52, R52.F32x2.HI_LO, R0.reuse.F32 ;  /* 0x000000003434724a */ /* 0x082fe40001000000 */
[----:B------:R-:W-:-:S02]  /*ea00*/  FMUL2 R54, R54.F32x2.HI_LO, R0.F32 ;  /* 0x000000003636724a */ /* 0x000fc40001000000 */
[-C--:B------:R-:W-:Y:S02]  /*ea10*/  FMUL2 R56, R56.F32x2.HI_LO, R0.reuse.F32 ;  /* 0x000000003838724a */ /* 0x080fe40001000000 */
[-C--:B------:R-:W-:Y:S02]  /*ea20*/  FMUL2 R58, R58.F32x2.HI_LO, R0.reuse.F32 ;  /* 0x000000003a3a724a */ /* 0x080fe40001000000 */
[-C--:B------:R-:W-:Y:S02]  /*ea30*/  FMUL2 R60, R60.F32x2.HI_LO, R0.reuse.F32 ;  /* 0x000000003c3c724a */ /* 0x080fe40001000000 */
[-C--:B------:R-:W-:Y:S02]  /*ea40*/  FMUL2 R62, R62.F32x2.HI_LO, R0.reuse.F32 ;  /* 0x000000003e3e724a */ /* 0x080fe40001000000 */
[-C--:B------:R-:W-:Y:S02]  /*ea50*/  FMUL2 R64, R64.F32x2.HI_LO, R0.reuse.F32 ;  /* 0x000000004040724a */ /* 0x080fe40001000000 */
[----:B------:R-:W-:-:S02]  /*ea60*/  FMUL2 R66, R66.F32x2.HI_LO, R0.F32 ;  /* 0x000000004242724a */ /* 0x000fc40001000000 */
[-C--:B--2---:R-:W-:Y:S02]  /*ea70*/  FMUL2 R36, R36.F32x2.HI_LO, R0.reuse.F32 ;  /* 0x000000002424724a */ /* 0x084fe40001000000 */
[-C--:B------:R-:W-:Y:S01]  /*ea80*/  FMUL2 R38, R38.F32x2.HI_LO, R0.reuse.F32 ;  /* 0x000000002626724a */ /* 0x080fe20001000000 */
[----:B------:R-:W-:Y:S01]  /*ea90*/  STTM.x16 tmem[UR9], R52 ;  /* 0x00000034000079ed */ /* 0x000fe20008240009 */
[-C--:B------:R-:W-:Y:S01]  /*eaa0*/  FMUL2 R40, R40.F32x2.HI_LO, R0.reuse.F32 ;  /* 0x000000002828724a */ /* 0x080fe20001000000 */
[----:B------:R-:W1:Y:S01]  /*eab0*/  LDTM.x16 R20, tmem[UR8] ;  /* 0x00000008001479ee */ /* 0x000e620008240000 */
[-C--:B------:R-:W-:Y:S01]  /*eac0*/  FMUL2 R42, R42.F32x2.HI_LO, R0.reuse.F32 ;  /* 0x000000002a2a724a */ /* 0x080fe20001000000 */
[----:B------:R-:W-:Y:S01]  /*ead0*/  R2UR UR9, R77 ;  /* 0x000000004d0972ca */ /* 0x000fe200000e0000 */
[-C--:B------:R-:W-:Y:S01]  /*eae0*/  FMUL2 R44, R44.F32x2.HI_LO, R0.reuse.F32 ;  /* 0x000000002c2c724a */ /* 0x080fe20001000000 */
[----:B------:R-:W-:Y:S01]  /*eaf0*/  R2UR UR8, R75 ;  /* 0x000000004b0872ca */ /* 0x000fe200000e0000 */
[----:B------:R-:W-:-:S02]  /*eb00*/  FMUL2 R46, R46.F32x2.HI_LO, R0.F32 ;  /* 0x000000002e2e724a */ /* 0x000fc40001000000 */
        /* <DEDUP_REMOVED lines=43> */
[----:B------:R-:W-:-:S02]  /*edc0*/  FMUL2 R42, R42.F32x2.HI_LO, R0.F32 ;  /* 0x000000002a2a724a */ /* 0x000fc40001000000 */
        /* <DEDUP_REMOVED lines=14> */
[-C--:B------:R-:W-:Y:S02]  /*eeb0*/  FMUL2 R34, R34.F32x2.HI_LO, R0.reuse.F32 ;  /* 0x000000002222724a */ /* 0x080fe40001000000 */
[-C--:B--2---:R-:W-:Y:S02]  /*eec0*/  FMUL2 R4, R4.F32x2.HI_LO, R0.reuse.F32 ;  /* 0x000000000404724a */ /* 0x084fe40001000000 */
[-C--:B------:R-:W-:Y:S01]  /*eed0*/  FMUL2 R6, R6.F32x2.HI_LO, R0.reuse.F32 ;  /* 0x000000000606724a */ /* 0x080fe20001000000 */
[----:B------:R1:W-:Y:S01]  /*eee0*/  STTM.x16 tmem[UR5], R20 ;  /* 0x00000014000079ed */ /* 0x0003e20008240005 */
[----:B------:R-:W-:-:S02]  /*eef0*/  FMUL2 R8, R8.F32x2.HI_LO, R0.F32 ;  /* 0x000000000808724a */ /* 0x000fc40001000000 */
[-C--:B------:R-:W-:Y:S02]  /*ef00*/  FMUL2 R10, R10.F32x2.HI_LO, R0.reuse.F32 ;  /* 0x000000000a0a724a */ /* 0x080fe40001000000 */
[-C--:B------:R-:W-:Y:S02]  /*ef10*/  FMUL2 R12, R12.F32x2.HI_LO, R0.reuse.F32 ;  /* 0x000000000c0c724a */ /* 0x080fe40001000000 */
[-C--:B------:R-:W-:Y:S02]  /*ef20*/  FMUL2 R14, R14.F32x2.HI_LO, R0.reuse.F32 ;  /* 0x000000000e0e724a */ /* 0x080fe40001000000 */
[-C--:B------:R-:W-:Y:S02]  /*ef30*/  FMUL2 R16, R16.F32x2.HI_LO, R0.reuse.F32 ;  /* 0x000000001010724a */ /* 0x080fe40001000000 */
[----:B------:R-:W-:Y:S01]  /*ef40*/  FMUL2 R18, R18.F32x2.HI_LO, R0.F32 ;  /* 0x000000001212724a */ /* 0x000fe20001000000 */
[----:B------:R-:W-:-:S03]  /*ef50*/  MOV R0, R88 ;  /* 0x0000005800007202 */ /* 0x000fc60000000f00 */
[----:B------:R1:W-:Y:S01]  /*ef60*/  STTM.x16 tmem[UR4], R4 ;  /* 0x00000004000079ed */ /* 0x0003e20008240004 */
[----:B------:R-:W2:Y:S02]  /*ef70*/  FENCE.VIEW.ASYNC.T ;  /* 0x00000000000073c6 */ /* 0x000ea40000000200 */
[----:B--2---:R1:W-:Y:S01]  /*ef80*/  SYNCS.ARRIVE.TRANS64.RED.ART0 RZ, [R89+URZ], R92 ;  /* 0x0000005c59ff79a7 */ /* 0x0043e200085004ff */
[----:B------:R-:W-:Y:S05]  /*ef90*/  @P0 BRA `(.L_x_147) ;  /* 0xfffffff000900947 */ /* 0x000fea000383ffff */
[----:B------:R-:W-:Y:S05]  /*efa0*/  BSYNC B1 ;  /* 0x0000000000017941 */ /* 0x000fea0003800000 */
.L_x_142:
[----:B------:R-:W-:Y:S01]  /*efb0*/  IMAD.U32 R0, R91, -0x80000000, RZ ;  /* 0x800000005b007824 */ /* 0x000fe200078e00ff */
[----:B0-----:R-:W-:Y:S01]  /*efc0*/  SHF.L.U32 R3, R96, 0x2, RZ ;  /* 0x0000000260037819 */ /* 0x001fe200000006ff */
[----:B------:R-:W-:Y:S01]  /*efd0*/  VIADD R2, R87, 0x18f ;  /* 0x0000018f57027836 */ /* 0x000fe20000000000 */
[----:B------:R-:W-:Y:S01]  /*efe0*/  BSSY B0, `(.L_x_148) ;  /* 0x0000006000007945 */ /* 0x000fe20003800000 */
[----:B------:R-:W0:Y:S01]  /*eff0*/  SYNCS.PHASECHK.TRANS64.TRYWAIT P0, [R87+URZ+0xc0], R0 ;  /* 0x0000c000570075a7 */ /* 0x000e2200080011ff */
[----:B------:R-:W-:Y:S02]  /*f000*/  LOP3.LUT R3, R3, 0x1fc, RZ, 0xc0, !PT ;  /* 0x000001fc03037812 */ /* 0x000fe400078ec0ff */
[----:B------:R-:W-:-:S05]  /*f010*/  LOP3.LUT R2, R2, 0xfffffd80, RZ, 0xc0, !PT ;  /* 0xfffffd8002027812 */ /* 0x000fca00078ec0ff */
[----:B------:R-:W-:Y:S01]  /*f020*/  IMAD.IADD R2, R2, 0x1, R3 ;  /* 0x0000000102027824 */ /* 0x000fe200078e0203 */
[----:B0-----:R-:W-:Y:S06]  /*f030*/  @!P0 BRA `(.L_x_149) ;  /* 0x0000002c00848947 */ /* 0x001fec0003800000 */
.L_x_251:
[----:B------:R-:W-:Y:S05]  /*f040*/  BSYNC B0 ;  /* 0x0000000000007941 */ /* 0x000fea0003800000 */
.L_x_148:
[----:B------:R-:W2:Y:S01]  /*f050*/  LDS R2, [R2+0x30000] ;  /* 0x0300000002027984 */ /* 0x000ea20000000800 */
[----:B------:R-:W4:Y:S01]  /*f060*/  LDCU UR4, c[0x0][0x660] ;  /* 0x0000cc00ff0477ac */ /* 0x000f220008000800 */
[----:B------:R-:W-:Y:S01]  /*f070*/  BSSY.RECONVERGENT B2, `(.L_x_150) ;  /* 0x000000f000027945 */ /* 0x000fe20003800200 */
[----:B------:R5:W-:Y:S06]  /*f080*/  MEMBAR.ALL.CTA ;  /* 0x0000000000007992 */ /* 0x000bec0000008000 */
[----:B-----5:R-:W5:Y:S01]  /*f090*/  FENCE.VIEW.ASYNC.S ;  /* 0x00000000000073c6 */ /* 0x020f620000000000 */
[----:B-1--4-:R-:W-:Y:S01]  /*f0a0*/  MOV R4, UR4 ;  /* 0x0000000400047c02 */ /* 0x012fe20008000f00 */
[----:B-----5:R1:W-:Y:S01]  /*f0b0*/  SYNCS.ARRIVE.TRANS64.ART0 RZ, [R87+URZ+0xc8], R92 ;  /* 0x0000c85c57ff79a7 */ /* 0x0203e200085000ff */
[----:B--2---:R-:W2:Y:S08]  /*f0c0*/  MUFU.RCP R3, R2 ;  /* 0x0000000200037308 */ /* 0x004eb00000001000 */
[----:B------:R4:W5:Y:S01]  /*f0d0*/  FCHK P0, R4, R2 ;  /* 0x0000000204007302 */ /* 0x0009620000000000 */
[----:B--2---:R-:W-:-:S04]  /*f0e0*/  FFMA R0, -R2, R3, 1 ;  /* 0x3f80000002007423 */ /* 0x004fc80000000103 */
[----:B------:R-:W-:-:S04]  /*f0f0*/  FFMA R3, R3, R0, R3 ;  /* 0x0000000003037223 */ /* 0x000fc80000000003 */
[----:B------:R-:W-:-:S04]  /*f100*/  FFMA R0, R3, UR4, RZ ;  /* 0x0000000403007c23 */ /* 0x000fc800080000ff */
[----:B----4-:R-:W-:-:S04]  /*f110*/  FFMA R4, -R2, R0, UR4 ;  /* 0x0000000402047e23 */ /* 0x010fc80008000100 */
[----:B------:R-:W-:Y:S01]  /*f120*/  FFMA R0, R3, R4, R0 ;  /* 0x0000000403007223 */ /* 0x000fe20000000000 */
[----:B-1---5:R-:W-:Y:S05]  /*f130*/  @!P0 BRA `(.L_x_151) ;  /* 0x0000000000088947 */ /* 0x022fea0003800000 */
[----:B------:R-:W-:Y:S02]  /*f140*/  MOV R10, 0xf160 ;  /* 0x0000f160000a7802 */ /* 0x000fe40000000f00 */
[----:B0--3--:R-:W-:Y:S05]  /*f150*/  CALL.REL.NOINC `($__internal_3_$__cuda_sm3x_div_rn_noftz_f32_slowpath) ;  /* 0x0000002c00a87944 */ /* 0x009fea0003c00000 */
.L_x_151:
[----:B------:R-:W-:Y:S05]  /*f160*/  BSYNC.RECONVERGENT B2 ;  /* 0x0000000000027941 */ /* 0x000fea0003800200 */
.L_x_150:
[----:B0-----:R-:W2:Y:S01]  /*f170*/  LDL R5, [R1+0xc] ;  /* 0x00000c0001057983 */ /* 0x001ea20000100800 */
[----:B------:R-:W0:Y:S01]  /*f180*/  LDC R8, c[0x0][0x5f4] ;  /* 0x00017d00ff087b82 */ /* 0x000e220000000800 */
[----:B------:R-:W-:Y:S01]  /*f190*/  SHF.L.U32 R6, R70, 0x1f, RZ ;  /* 0x0000001f46067819 */ /* 0x000fe200000006ff */
[----:B------:R-:W-:Y:S03]  /*f1a0*/  BSSY B0, `(.L_x_152) ;  /* 0x0000014000007945 */ /* 0x000fe60003800000 */
[----:B------:R-:W1:Y:S01]  /*f1b0*/  SYNCS.PHASECHK.TRANS64.TRYWAIT P0, [R87+URZ+0xd0], R6 ;  /* 0x0000d006570075a7 */ /* 0x000e6200080011ff */
[----:B0-----:R-:W-:-:S04]  /*f1c0*/  IABS R7, R8 ;  /* 0x0000000800077213 */ /* 0x001fc80000000000 */
[----:B------:R-:W0:Y:S08]  /*f1d0*/  I2F.RP R2, R7 ;  /* 0x0000000700027306 */ /* 0x000e300000209400 */
[----:B0-----:R-:W0:Y:S02]  /*f1e0*/  MUFU.RCP R2, R2 ;  /* 0x0000000200027308 */ /* 0x001e240000001000 */
[----:B0-----:R-:W-:-:S06]  /*f1f0*/  IADD3 R2, PT, PT, R2, 0xffffffe, RZ ;  /* 0x0ffffffe02027810 */ /* 0x001fcc0007ffe0ff */
[----:B------:R-:W0:Y:S02]  /*f200*/  F2I.FTZ.U32.TRUNC.NTZ R3, R2 ;  /* 0x0000000200037305 */ /* 0x000e24000021f000 */
[----:B0-----:R-:W-:-:S04]  /*f210*/  IMAD.MOV R2, RZ, RZ, -R3 ;  /* 0x000000ffff027224 */ /* 0x001fc800078e0a03 */
[----:B------:R-:W-:Y:S02]  /*f220*/  IMAD R4, R2, R7, RZ ;  /* 0x0000000702047224 */ /* 0x000fe400078e02ff */
[----:B------:R-:W-:-:S05]  /*f230*/  HFMA2 R2, -RZ, RZ, 0, 0 ;  /* 0x00000000ff027431 */ /* 0x000fca00000001ff */
[----:B------:R-:W-:Y:S01]  /*f240*/  IMAD.HI.U32 R2, R3, R4, R2 ;  /* 0x0000000403027227 */ /* 0x000fe200078e0002 */
[----:B--2---:R-:W-:-:S05]  /*f250*/  IABS R5, R5 ;  /* 0x0000000500057213 */ /* 0x004fca0000000000 */
[----:B------:R-:W-:-:S04]  /*f260*/  IMAD.MOV.U32 R3, RZ, RZ, R5 ;  /* 0x000000ffff037224 */ /* 0x000fc800078e0005 */
[----:B------:R-:W-:-:S05]  /*f270*/  IMAD.HI.U32 R2, R2, R3, RZ ;  /* 0x0000000302027227 */ /* 0x000fca00078e00ff */
[----:B------:R-:W-:-:S05]  /*f280*/  IADD3 R4, PT, PT, -R2, RZ, RZ ;  /* 0x000000ff02047210 */ /* 0x000fca0007ffe1ff */
[----:B------:R-:W-:-:S05]  /*f290*/  IMAD R3, R7, R4, R3 ;  /* 0x0000000407037224 */ /* 0x000fca00078e0203 */
[----:B------:R-:W-:-:S13]  /*f2a0*/  ISETP.GT.U32.AND P1, PT, R7, R3, PT ;  /* 0x000000030700720c */ /* 0x000fda0003f24070 */
[----:B------:R-:W-:-:S05]  /*f2b0*/  @!P1 IMAD.IADD R3, R3, 0x1, -R7 ;  /* 0x0000000103039824 */ /* 0x000fca00078e0a07 */
[----:B------:R-:W-:Y:S01]  /*f2c0*/  ISETP.GE.U32.AND P2, PT, R3, R7, PT ;  /* 0x000000070300720c */ /* 0x000fe20003f46070 */
[----:B-1----:R-:W-:-:S12]  /*f2d0*/  @!P0 BRA `(.L_x_153) ;  /* 0x0000002800f88947 */ /* 0x002fd80003800000 */
.L_x_253:
[----:B------:R-:W-:Y:S05]  /*f2e0*/  BSYNC B0 ;  /* 0x0000000000007941 */ /* 0x000fea0003800000 */
.L_x_152:
[----:B------:R-:W2:Y:S01]  /*f2f0*/  LDL.LU R4, [R1] ;  /* 0x0000000001047983 */ /* 0x000ea20000300800 */
[----:B------:R-:W1:Y:S03]  /*f300*/  LDCU.64 UR4, c[0x0][0x618] ;  /* 0x0000c300ff0477ac */ /* 0x000e660008000a00 */
[----:B------:R-:W4:Y:S01]  /*f310*/  LDL.LU R10, [R1+0xc] ;  /* 0x00000c00010a7983 */ /* 0x000f220000300800 */
[----:B------:R-:W-:Y:S01]  /*f320*/  @!P1 IADD3 R2, PT, PT, R2, 0x1, RZ ;  /* 0x0000000102029810 */ /* 0x000fe20007ffe0ff */
[----:B------:R-:W5:Y:S02]  /*f330*/  LDCU.64 UR8, c[0x0][0x610] ;  /* 0x0000c200ff0877ac */ /* 0x000f640008000a00 */
[----:B---3--:R-:W3:Y:S01]  /*f340*/  LDL.LU R9, [R1+0x10] ;  /* 0x0000100001097983 */ /* 0x008ee20000300800 */
[----:B------:R-:W-:Y:S01]  /*f350*/  ISETP.NE.AND P1, PT, R8, RZ, PT ;  /* 0x000000ff0800720c */ /* 0x000fe20003f25270 */
[----:B------:R-:W-:Y:S01]  /*f360*/  @P2 VIADD R2, R2, 0x1 ;  /* 0x0000000102022836 */ /* 0x000fe20000000000 */
[----:B------:R-:W0:Y:S01]  /*f370*/  LDCU UR10, c[0x0][0x440] ;  /* 0x00008800ff0a77ac */ /* 0x000e220008000800 */
[----:B------:R-:W-:Y:S01]  /*f380*/  BSSY.RECONVERGENT B1, `(.L_x_154) ;  /* 0x00000dc000017945 */ /* 0x000fe20003800200 */
[----:B------:R-:W-:-:S02]  /*f390*/  PLOP3.LUT P3, PT, PT, PT, PT, 0x80, 0x8 ;  /* 0x000000000008781c */ /* 0x000fc40003f6f070 */
[----:B----4-:R-:W-:-:S04]  /*f3a0*/  LOP3.LUT R3, R10, R8, RZ, 0x3c, !PT ;  /* 0x000000080a037212 */ /* 0x010fc800078e3cff */
[----:B------:R-:W-:Y:S01]  /*f3b0*/  ISETP.GE.AND P0, PT, R3, RZ, PT ;  /* 0x000000ff0300720c */ /* 0x000fe20003f06270 */
[C---:B---3--:R-:W-:Y:S01]  /*f3c0*/  IMAD R49, R9.reuse, 0x80, R97 ;  /* 0x0000008009317824 */ /* 0x048fe200078e0261 */
[----:B--2---:R-:W-:Y:S01]  /*f3d0*/  SHF.R.S32.HI R3, RZ, 0x1f, R4 ;  /* 0x0000001fff037819 */ /* 0x004fe20000011404 */
[----:B------:R-:W-:-:S04]  /*f3e0*/  IMAD.WIDE R50, R9, 0x80, RZ ;  /* 0x0000008009327825 */ /* 0x000fc800078e02ff */
[----:B-1----:R-:W-:Y:S01]  /*f3f0*/  IMAD R3, R3, UR4, RZ ;  /* 0x0000000403037c24 */ /* 0x002fe2000f8e02ff */
[----:B------:R-:W-:-:S03]  /*f400*/  LOP3.LUT R48, R50, 0x7f, R96, 0xf8, !PT ;  /* 0x0000007f32307812 */ /* 0x000fc600078ef860 */
[----:B------:R-:W-:Y:S02]  /*f410*/  IMAD R3, R4, UR5, R3 ;  /* 0x0000000504037c24 */ /* 0x000fe4000f8e0203 */
[----:B------:R-:W-:Y:S01]  /*f420*/  @!P0 IADD3 R2, PT, PT, -R2, RZ, RZ ;  /* 0x000000ff02028210 */ /* 0x000fe20007ffe1ff */
[----:B------:R-:W-:Y:S01]  /*f430*/  IMAD.WIDE.U32 R4, R4, UR4, RZ ;  /* 0x0000000404047c25 */ /* 0x000fe2000f8e00ff */
[----:B------:R-:W-:Y:S01]  /*f440*/  @!P1 LOP3.LUT R2, RZ, R8, RZ, 0x33, !PT ;  /* 0x00000008ff029212 */ /* 0x000fe200078e33ff */
[----:B------:R-:W1:Y:S01]  /*f450*/  LDCU.64 UR4, c[0x0][0x608] ;  /* 0x0000c100ff0477ac */ /* 0x000e620008000a00 */
[----:B0-----:R-:W-:Y:S01]  /*f460*/  ISETP.GE.AND P0, PT, R49, UR10, PT ;  /* 0x0000000a31007c0c */ /* 0x001fe2000bf06270 */
[----:B------:R-:W-:Y:S01]  /*f470*/  IMAD.IADD R5, R5, 0x1, R3 ;  /* 0x0000000105057824 */ /* 0x000fe200078e0203 */
[----:B------:R-:W-:Y:S02]  /*f480*/  SHF.R.S32.HI R6, RZ, 0x1f, R2 ;  /* 0x0000001fff067819 */ /* 0x000fe40000011402 */
[C---:B------:R-:W-:Y:S01]  /*f490*/  IADD3 R3, PT, PT, -R2.reuse, RZ, RZ ;  /* 0x000000ff02037210 */ /* 0x040fe20007ffe1ff */
[----:B-----5:R-:W-:-:S04]  /*f4a0*/  IMAD.WIDE.U32 R4, R2, UR8, R4 ;  /* 0x0000000802047c25 */ /* 0x020fc8000f8e0004 */
[----:B------:R-:W-:-:S04]  /*f4b0*/  IMAD R6, R6, UR8, RZ ;  /* 0x0000000806067c24 */ /* 0x000fc8000f8e02ff */
[----:B------:R-:W-:Y:S02]  /*f4c0*/  IMAD R52, R2, UR9, R6 ;  /* 0x0000000902347c24 */ /* 0x000fe4000f8e0206 */
[----:B------:R-:W-:Y:S02]  /*f4d0*/  IMAD R2, R8, R3, R10 ;  /* 0x0000000308027224 */ /* 0x000fe400078e020a */
[----:B------:R-:W-:Y:S01]  /*f4e0*/  IMAD.IADD R53, R5, 0x1, R52 ;  /* 0x0000000105357824 */ /* 0x000fe200078e0234 */
[----:B------:R-:W-:Y:S02]  /*f4f0*/  MOV R52, R4 ;  /* 0x0000000400347202 */ /* 0x000fe40000000f00 */
[----:B------:R-:W-:-:S03]  /*f500*/  SHF.R.S32.HI R54, RZ, 0x1f, R2 ;  /* 0x0000001fff367819 */ /* 0x000fc60000011402 */
[----:B-1----:R-:W-:-:S04]  /*f510*/  IMAD.WIDE.U32 R52, R2, UR4, R52 ;  /* 0x0000000402347c25 */ /* 0x002fc8000f8e0034 */
[----:B------:R-:W-:-:S04]  /*f520*/  IMAD R54, R54, UR4, RZ ;  /* 0x0000000436367c24 */ /* 0x000fc8000f8e02ff */
[----:B------:R-:W-:Y:S02]  /*f530*/  IMAD R54, R2, UR5, R54 ;  /* 0x0000000502367c24 */ /* 0x000fe4000f8e0236 */
[----:B------:R-:W-:-:S03]  /*f540*/  HFMA2 R2, -RZ, RZ, 0, 0 ;  /* 0x00000000ff027431 */ /* 0x000fc600000001ff */
[----:B------:R-:W-:-:S07]  /*f550*/  IADD3 R54, PT, PT, R53, R54, RZ ;  /* 0x0000003635367210 */ /* 0x000fce0007ffe0ff */
.L_x_163:
[----:B0-----:R-:W0:Y:S01]  /*f560*/  LDCU.64 UR8, c[0x0][0x600] ;  /* 0x0000c000ff0877ac */ /* 0x001e220008000a00 */
[----:B------:R-:W-:Y:S01]  /*f570*/  IADD3 R4, P1, PT, R2, R52, RZ ;  /* 0x0000003402047210 */ /* 0x000fe20007f3e0ff */
[----:B-1----:R-:W1:Y:S01]  /*f580*/  LDC.64 R56, c[0x0][0x358] ;  /* 0x0000d600ff387b82 */ /* 0x002e620000000a00 */
[----:B------:R-:W-:Y:S01]  /*f590*/  IADD3 R36, PT, PT, R69, R2, RZ ;  /* 0x0000000245247210 */ /* 0x000fe20007ffe0ff */
[----:B------:R-:W2:Y:S01]  /*f5a0*/  LDCU.64 UR4, c[0x0][0x5e0] ;  /* 0x0000bc00ff0477ac */ /* 0x000ea20008000a00 */
[----:B------:R-:W-:Y:S01]  /*f5b0*/  BSSY.RECONVERGENT B0, `(.L_x_155) ;  /* 0x0000031000007945 */ /* 0x000fe20003800200 */
[----:B------:R-:W-:Y:S02]  /*f5c0*/  IMAD.X R5, RZ, RZ, R54, P1 ;  /* 0x000000ffff057224 */ /* 0x000fe400008e0636 */
[----:B0-----:R-:W-:-:S04]  /*f5d0*/  IMAD R3, R51, UR8, RZ ;  /* 0x0000000833037c24 */ /* 0x001fc8000f8e02ff */
[C---:B------:R-:W-:Y:S02]  /*f5e0*/  IMAD R6, R48.reuse, UR9, R3 ;  /* 0x0000000930067c24 */ /* 0x040fe4000f8e0203 */
[----:B------:R-:W-:Y:S01]  /*f5f0*/  IMAD.WIDE.U32 R2, R48, UR8, R4 ;  /* 0x0000000830027c25 */ /* 0x000fe2000f8e0004 */
[----:B------:R-:W-:-:S03]  /*f600*/  R2UR UR8, R36 ;  /* 0x00000000240872ca */ /* 0x000fc600000e0000 */
[----:B------:R-:W-:Y:S01]  /*f610*/  IMAD.IADD R6, R3, 0x1, R6 ;  /* 0x0000000103067824 */ /* 0x000fe200078e0206 */
[----:B--2---:R-:W-:-:S04]  /*f620*/  IADD3 R2, P2, P1, R2, UR4, R2 ;  /* 0x0000000402027c10 */ /* 0x004fc8000f95e002 */
[----:B------:R-:W-:-:S05]  /*f630*/  IADD3.X R3, PT, PT, R6, UR5, R6, P2, P1 ;  /* 0x0000000506037c10 */ /* 0x000fca00097e2406 */
[----:B------:R-:W0:Y:S01]  /*f640*/  LDTM.x32 R4, tmem[UR8] ;  /* 0x00000008000479ee */ /* 0x000e2200082c0000 */
[----:B------:R-:W-:Y:S05]  /*f650*/  @P0 BRA `(.L_x_156) ;  /* 0x0000000000980947 */ /* 0x000fea0003800000 */
[-C--:B0-----:R-:W-:Y:S01]  /*f660*/  FMUL2 R42, R10.F32x2.HI_LO, R0.reuse.F32 ;  /* 0x000000000a2a724a */ /* 0x081fe20001000000 */
[----:B-1----:R-:W-:Y:S01]  /*f670*/  R2UR UR8, R56 ;  /* 0x00000000380872ca */ /* 0x002fe200000e0000 */
[-C--:B------:R-:W-:Y:S01]  /*f680*/  FMUL2 R46, R6.F32x2.HI_LO, R0.reuse.F32 ;  /* 0x00000000062e724a */ /* 0x080fe20001000000 */
[----:B------:R-:W-:Y:S01]  /*f690*/  R2UR UR9, R57 ;  /* 0x00000000390972ca */ /* 0x000fe200000e0000 */
[-C--:B------:R-:W-:Y:S01]  /*f6a0*/  FMUL2 R44, R8.F32x2.HI_LO, R0.reuse.F32 ;  /* 0x00000000082c724a */ /* 0x080fe20001000000 */
[----:B------:R-:W-:Y:S01]  /*f6b0*/  R2UR UR4, R56 ;  /* 0x00000000380472ca */ /* 0x000fe200000e0000 */
[-C--:B------:R-:W-:Y:S01]  /*f6c0*/  FMUL2 R10, R18.F32x2.HI_LO, R0.reuse.F32 ;  /* 0x00000000120a724a */ /* 0x080fe20001000000 */
[----:B------:R-:W-:Y:S01]  /*f6d0*/  R2UR UR5, R57 ;  /* 0x00000000390572ca */ /* 0x000fe200000e0000 */
[-C--:B------:R-:W-:Y:S02]  /*f6e0*/  FMUL2 R8, R14.F32x2.HI_LO, R0.reuse.F32 ;  /* 0x000000000e08724a */ /* 0x080fe40001000000 */
[----:B------:R-:W-:Y:S01]  /*f6f0*/  FMUL2 R6, R16.F32x2.HI_LO, R0.F32 ;  /* 0x000000001006724a */ /* 0x000fe20001000000 */
[----:B------:R-:W-:Y:S01]  /*f700*/  F2FP.F16.F32.PACK_AB R11, R11, R10 ;  /* 0x0000000a0b0b723e */ /* 0x000fe200000000ff */
        /* <DEDUP_REMOVED lines=19> */
[----:B------:R-:W-:-:S02]  /*f840*/  F2FP.F16.F32.PACK_AB R19, R35, R34 ;  /* 0x000000222313723e */ /* 0x000fc400000000ff */
[----:B------:R-:W-:Y:S02]  /*f850*/  F2FP.F16.F32.PACK_AB R17, R31, R30 ;  /* 0x0000001e1f11723e */ /* 0x000fe400000000ff */
[----:B------:R-:W-:Y:S02]  /*f860*/  F2FP.F16.F32.PACK_AB R6, R45, R44 ;  /* 0x0000002c2d06723e */ /* 0x000fe400000000ff */
[----:B------:R-:W-:Y:S02]  /*f870*/  F2FP.F16.F32.PACK_AB R5, R47, R46 ;  /* 0x0000002e2f05723e */ /* 0x000fe400000000ff */
[----:B------:R-:W-:Y:S02]  /*f880*/  F2FP.F16.F32.PACK_AB R4, R21, R20 ;  /* 0x000000141504723e */ /* 0x000fe400000000ff */
[----:B------:R-:W-:-:S03]  /*f890*/  F2FP.F16.F32.PACK_AB R12, R39, R38 ;  /* 0x00000026270c723e */ /* 0x000fc600000000ff */
[----:B------:R2:W-:Y:S04]  /*f8a0*/  STG.E.ENL2.256 desc[UR8][R2.64], R4, R8 ;  /* 0xf80000040208797f */ /* 0x0005e8000f121808 */
[----:B------:R2:W-:Y:S02]  /*f8b0*/  STG.E.ENL2.256 desc[UR4][R2.64+0x20], R12, R16 ;  /* 0xf800010c0210797f */ /* 0x0005e4000f121804 */
.L_x_156:
[----:B------:R-:W-:Y:S05]  /*f8c0*/  BSYNC.RECONVERGENT B0 ;  /* 0x0000000000007941 */ /* 0x000fea0003800200 */
.L_x_155:
[----:B------:R-:W3:Y:S01]  /*f8d0*/  LDCU UR5, c[0x0][0x440] ;  /* 0x00008800ff0577ac */ /* 0x000ee20008000800 */
[----:B------:R-:W-:Y:S01]  /*f8e0*/  R2UR UR4, R36 ;  /* 0x00000000240472ca */ /* 0x000fe200000e0000 */
[----:B------:R-:W-:-:S12]  /*f8f0*/  BSSY.RECONVERGENT B0, `(.L_x_157) ;  /* 0x000002a000007945 */ /* 0x000fd80003800200 */
[----:B0-2---:R-:W0:Y:S01]  /*f900*/  LDTM.x32 R4, tmem[UR4+0x20] ;  /* 0x00002004000479ee */ /* 0x005e2200082c0000 */
[----:B---3--:R-:W-:-:S13]  /*f910*/  ISETP.GE.AND P1, PT, R49, UR5, PT ;  /* 0x0000000531007c0c */ /* 0x008fda000bf26270 */
        /* <DEDUP_REMOVED lines=39> */
.L_x_158:
[----:B------:R-:W-:Y:S05]  /*fb90*/  BSYNC.RECONVERGENT B0 ;  /* 0x0000000000007941 */ /* 0x000fea0003800200 */
.L_x_157:
[----:B------:R-:W-:Y:S01]  /*fba0*/  R2UR UR4, R36 ;  /* 0x00000000240472ca */ /* 0x000fe200000e0000 */
[----:B------:R-:W-:-:S12]  /*fbb0*/  BSSY.RECONVERGENT B0, `(.L_x_159) ;  /* 0x0000029000007945 */ /* 0x000fd80003800200 */
[----:B0-2---:R-:W0:Y:S01]  /*fbc0*/  LDTM.x32 R4, tmem[UR4+0x40] ;  /* 0x00004004000479ee */ /* 0x005e2200082c0000 */
        /* <DEDUP_REMOVED lines=39> */
.L_x_160:
[----:B------:R-:W-:Y:S05]  /*fe40*/  BSYNC.RECONVERGENT B0 ;  /* 0x0000000000007941 */ /* 0x000fea0003800200 */
.L_x_159:
[----:B------:R-:W-:Y:S01]  /*fe50*/  R2UR UR4, R36 ;  /* 0x00000000240472ca */ /* 0x000fe200000e0000 */
[----:B------:R-:W-:Y:S01]  /*fe60*/  BSSY.RECONVERGENT B0, `(.L_x_161) ;  /* 0x000002a000007945 */ /* 0x000fe20003800200 */
[----:B------:R-:W-:-:S11]  /*fe70*/  PLOP3.LUT P2, PT, P3, PT, PT, 0x80, 0x8 ;  /* 0x000000000008781c */ /* 0x000fd60001f4f070 */
        /* <DEDUP_REMOVED lines=40> */
.L_x_162:
[----:B------:R-:W-:Y:S05]  /*10100*/  BSYNC.RECONVERGENT B0 ;  /* 0x0000000000007941 */ /* 0x000fea0003800200 */
.L_x_161:
[----:B--2---:R-:W-:Y:S01]  /*10110*/  HFMA2 R2, -RZ, RZ, 0, 7.62939453125e-06 ;  /* 0x00000080ff027431 */ /* 0x004fe200000001ff */
[----:B------:R-:W-:Y:S01]  /*10120*/  PLOP3.LUT P3, PT, PT, PT, PT, 0x8, 0x80 ;  /* 0x000000000080781c */ /* 0x000fe20003f6e170 */
[----:B------:R-:W-:-:S12]  /*10130*/  @P2 BRA `(.L_x_163) ;  /* 0xfffffff400082947 */ /* 0x000fd8000383ffff */
[----:B------:R-:W-:Y:S05]  /*10140*/  BSYNC.RECONVERGENT B1 ;  /* 0x0000000000017941 */ /* 0x000fea0003800200 */
.L_x_154:
[----:B0-----:R-:W2:Y:S01]  /*10150*/  LDL.LU R13, [R1+0x8] ;  /* 0x00000800010d7983 */ /* 0x001ea20000300800 */
[----:B------:R-:W0:Y:S01]  /*10160*/  LDC R11, c[0x0][0x668] ;  /* 0x00019a00ff0b7b82 */ /* 0x000e220000000800 */
[----:B------:R-:W-:Y:S02]  /*10170*/  MOV R0, 0x1 ;  /* 0x0000000100007802 */ /* 0x000fe40000000f00 */
[----:B------:R3:W-:Y:S05]  /*10180*/  STL [R1], RZ ;  /* 0x000000ff01007387 */ /* 0x0007ea0000100800 */
[----:B------:R-:W0:Y:S01]  /*10190*/  LDC R10, c[0x0][0x664] ;  /* 0x00019900ff0a7b82 */ /* 0x000e220000000800 */
[----:B------:R3:W-:Y:S01]  /*101a0*/  SYNCS.ARRIVE.TRANS64.RED.ART0 RZ, [R89+URZ], R0 ;  /* 0x0000000059ff79a7 */ /* 0x0007e200085004ff */
[----:B0-----:R-:W-:-:S05]  /*101b0*/  IMAD R6, R11, R10, RZ ;  /* 0x0000000a0b067224 */ /* 0x001fca00078e02ff */
[----:B------:R-:W-:Y:S02]  /*101c0*/  ISETP.NE.AND P0, PT, R6, RZ, PT ;  /* 0x000000ff0600720c */ /* 0x000fe40003f05270 */
[----:B--2---:R-:W-:-:S05]  /*101d0*/  IADD3 R13, PT, PT, R95, R13, RZ ;  /* 0x0000000d5f0d7210 */ /* 0x004fca0007ffe0ff */
[----:B------:R3:W-:Y:S06]  /*101e0*/  STL [R1+0x8], R13 ;  /* 0x0000080d01007387 */ /* 0x0007ec0000100800 */
[----:B------:R-:W-:Y:S05]  /*101f0*/  @!P0 BRA `(.L_x_164) ;  /* 0x0000000000c88947 */ /* 0x000fea0003800000 */
[-C--:B------:R-:W-:Y:S01]  /*10200*/  IABS R2, R6.reuse ;  /* 0x0000000600027213 */ /* 0x080fe20000000000 */
[----:B------:R-:W0:Y:S01]  /*10210*/  LDC R12, c[0x0][0x66c] ;  /* 0x00019b00ff0c7b82 */ /* 0x000e220000000800 */
[----:B------:R-:W-:Y:S02]  /*10220*/  IABS R7, R6 ;  /* 0x0000000600077213 */ /* 0x000fe40000000000 */
[----:B------:R-:W2:Y:S01]  /*10230*/  I2F.RP R4, R2 ;  /* 0x0000000200047306 */ /* 0x000ea20000209400 */
[----:B------:R-:W-:-:S07]  /*10240*/  IABS R3, R13 ;  /* 0x0000000d00037213 */ /* 0x000fce0000000000 */
[----:B--2---:R-:W2:Y:S01]  /*10250*/  MUFU.RCP R4, R4 ;  /* 0x0000000400047308 */ /* 0x004ea20000001000 */
[----:B0-----:R-:W-:-:S07]  /*10260*/  IABS R9, R12 ;  /* 0x0000000c00097213 */ /* 0x001fce0000000000 */
[----:B------:R-:W-:Y:S01]  /*10270*/  I2F.RP R8, R9 ;  /* 0x0000000900087306 */ /* 0x000fe20000209400 */
[----:B--2---:R-:W-:-:S07]  /*10280*/  VIADD R4, R4, 0xffffffe ;  /* 0x0ffffffe04047836 */ /* 0x004fce0000000000 */
[----:B------:R-:W0:Y:S02]  /*10290*/  F2I.FTZ.U32.TRUNC.NTZ R5, R4 ;  /* 0x0000000400057305 */ /* 0x000e24000021f000 */
[----:B0--3--:R-:W-:Y:S02]  /*102a0*/  IMAD.MOV R0, RZ, RZ, -R5 ;  /* 0x000000ffff007224 */ /* 0x009fe400078e0a05 */
[----:B------:R-:W-:Y:S02]  /*102b0*/  IMAD.MOV.U32 R4, RZ, RZ, RZ ;  /* 0x000000ffff047224 */ /* 0x000fe400078e00ff */
[----:B------:R-:W-:-:S04]  /*102c0*/  IMAD R0, R0, R2, RZ ;  /* 0x0000000200007224 */ /* 0x000fc800078e02ff */
[----:B------:R-:W-:Y:S01]  /*102d0*/  IMAD.HI.U32 R5, R5, R0, R4 ;  /* 0x0000000005057227 */ /* 0x000fe200078e0004 */
[----:B------:R-:W-:-:S05]  /*102e0*/  IADD3 R0, PT, PT, RZ, -R7, RZ ;  /* 0x80000007ff007210 */ /* 0x000fca0007ffe0ff */
[----:B------:R-:W-:Y:S02]  /*102f0*/  IMAD.MOV.U32 R4, RZ, RZ, R0 ;  /* 0x000000ffff047224 */ /* 0x000fe400078e0000 */
[----:B------:R-:W-:-:S04]  /*10300*/  IMAD.HI.U32 R0, R5, R3, RZ ;  /* 0x0000000305007227 */ /* 0x000fc800078e00ff */
[----:B------:R-:W-:Y:S02]  /*10310*/  IMAD R3, R0, R4, R3 ;  /* 0x0000000400037224 */ /* 0x000fe400078e0203 */
[----:B------:R-:W0:Y:S03]  /*10320*/  MUFU.RCP R4, R8 ;  /* 0x0000000800047308 */ /* 0x000e260000001000 */
[----:B------:R-:W-:-:S13]  /*10330*/  ISETP.GT.U32.AND P0, PT, R2, R3, PT ;  /* 0x000000030200720c */ /* 0x000fda0003f04070 */
[----:B------:R-:W-:Y:S01]  /*10340*/  @!P0 IMAD.IADD R3, R3, 0x1, -R2 ;  /* 0x0000000103038824 */ /* 0x000fe200078e0a02 */
[----:B0-----:R-:W-:Y:S01]  /*10350*/  IADD3 R4, PT, PT, R4, 0xffffffe, RZ ;  /* 0x0ffffffe04047810 */ /* 0x001fe20007ffe0ff */
[----:B------:R-:W-:Y:S01]  /*10360*/  @!P0 VIADD R0, R0, 0x1 ;  /* 0x0000000100008836 */ /* 0x000fe20000000000 */
[----:B------:R-:W-:Y:S02]  /*10370*/  ISETP.NE.AND P0, PT, R6, RZ, PT ;  /* 0x000000ff0600720c */ /* 0x000fe40003f05270 */
[----:B------:R-:W-:Y:S01]  /*10380*/  ISETP.GE.U32.AND P2, PT, R3, R2, PT ;  /* 0x000000020300720c */ /* 0x000fe20003f46070 */
[----:B------:R0:W2:Y:S01]  /*10390*/  F2I.FTZ.U32.TRUNC.NTZ R5, R4 ;  /* 0x0000000400057305 */ /* 0x0000a2000021f000 */
[----:B------:R-:W-:-:S04]  /*103a0*/  LOP3.LUT R2, R13, R6, RZ, 0x3c, !PT ;  /* 0x000000060d027212 */ /* 0x000fc800078e3cff */
[----:B------:R-:W-:-:S07]  /*103b0*/  ISETP.GE.AND P1, PT, R2, RZ, PT ;  /* 0x000000ff0200720c */ /* 0x000fce0003f26270 */
[----:B------:R-:W-:Y:S02]  /*103c0*/  @P2 VIADD R0, R0, 0x1 ;  /* 0x0000000100002836 */ /* 0x000fe40000000000 */
[----:B0-----:R-:W-:-:S03]  /*103d0*/  HFMA2 R4, -RZ, RZ, 0, 0 ;  /* 0x00000000ff047431 */ /* 0x001fc600000001ff */
[----:B------:R-:W-:Y:S01]  /*103e0*/  MOV R2, R0 ;  /* 0x0000000000027202 */ /* 0x000fe20000000f00 */
[----:B--2---:R-:W-:-:S04]  /*103f0*/  IMAD.MOV R0, RZ, RZ, -R5 ;  /* 0x000000ffff007224 */ /* 0x004fc800078e0a05 */
        /* <DEDUP_REMOVED lines=18> */
.L_x_164:
[----:B------:R-:W-:Y:S01]  /*10520*/  IABS R5, R10 ;  /* 0x0000000a00057213 */ /* 0x000fe20000000000 */
[----:B------:R-:W2:Y:S01]  /*10530*/  LDCU UR4, c[0x0][0x66c] ;  /* 0x0000cd80ff0477ac */ /* 0x000ea20008000800 */
[----:B------:R-:W-:Y:S02]  /*10540*/  IABS R4, R13 ;  /* 0x0000000d00047213 */ /* 0x000fe40000000000 */
[----:B------:R-:W4:Y:S01]  /*10550*/  I2F.RP R2, R5 ;  /* 0x0000000500027306 */ /* 0x000f220000209400 */
[----:B------:R-:W-:Y:S02]  /*10560*/  IABS R7, R11 ;  /* 0x0000000b00077213 */ /* 0x000fe40000000000 */
[----:B------:R-:W-:Y:S02]  /*10570*/  LOP3.LUT R70, R70, 0x1, RZ, 0x3c, !PT ;  /* 0x0000000146467812 */ /* 0x000fe400078e3cff */
[----:B------:R-:W-:-:S03]  /*10580*/  LOP3.LUT R91, R91, 0x1, RZ, 0x3c, !PT ;  /* 0x000000015b5b7812 */ /* 0x000fc600078e3cff */
[----:B----4-:R-:W4:Y:S01]  /*10590*/  MUFU.RCP R2, R2 ;  /* 0x0000000200027308 */ /* 0x010f220000001000 */
[----:B--2---:R-:W-:Y:S02]  /*105a0*/  IMAD R6, R6, UR4, RZ ;  /* 0x0000000406067c24 */ /* 0x004fe4000f8e02ff */
[----:B----4-:R-:W-:-:S05]  /*105b0*/  VIADD R2, R2, 0xffffffe ;  /* 0x0ffffffe02027836 */ /* 0x010fca0000000000 */
[----:B------:R-:W2:Y:S02]  /*105c0*/  F2I.FTZ.U32.TRUNC.NTZ R3, R2 ;  /* 0x0000000200037305 */ /* 0x000ea4000021f000 */
[----:B0-23--:R-:W-:Y:S02]  /*105d0*/  IMAD.MOV R0, RZ, RZ, -R3 ;  /* 0x000000ffff007224 */ /* 0x00dfe400078e0a03 */
[----:B------:R-:W-:Y:S02]  /*105e0*/  IMAD.MOV.U32 R2, RZ, RZ, RZ ;  /* 0x000000ffff027224 */ /* 0x000fe400078e00ff */
[----:B------:R-:W-:-:S04]  /*105f0*/  IMAD R0, R0, R5, RZ ;  /* 0x0000000500007224 */ /* 0x000fc800078e02ff */
[----:B------:R-:W-:Y:S02]  /*10600*/  IMAD.HI.U32 R0, R3, R0, R2 ;  /* 0x0000000003007227 */ /* 0x000fe400078e0002 */
[----:B------:R-:W0:Y:S04]  /*10610*/  I2F.RP R3, R7 ;  /* 0x0000000700037306 */ /* 0x000e280000209400 */
[----:B------:R-:W-:-:S05]  /*10620*/  IMAD.HI.U32 R0, R0, R4, RZ ;  /* 0x0000000400007227 */ /* 0x000fca00078e00ff */
[----:B------:R-:W-:-:S05]  /*10630*/  IADD3 R2, PT, PT, -R0, RZ, RZ ;  /* 0x000000ff00027210 */ /* 0x000fca0007ffe1ff */
[C---:B------:R-:W-:Y:S02]  /*10640*/  IMAD R2, R5.reuse, R2, R4 ;  /* 0x0000000205027224 */ /* 0x040fe400078e0204 */
[----:B0-----:R-:W0:Y:S03]  /*10650*/  MUFU.RCP R4, R3 ;  /* 0x0000000300047308 */ /* 0x001e260000001000 */
[----:B------:R-:W-:-:S13]  /*10660*/  ISETP.GT.U32.AND P0, PT, R5, R2, PT ;  /* 0x000000020500720c */ /* 0x000fda0003f04070 */
[----:B------:R-:W-:Y:S01]  /*10670*/  @!P0 IMAD.IADD R2, R2, 0x1, -R5 ;  /* 0x0000000102028824 */ /* 0x000fe200078e0a05 */
[----:B------:R-:W-:Y:S01]  /*10680*/  @!P0 IADD3 R0, PT, PT, R0, 0x1, RZ ;  /* 0x0000000100008810 */ /* 0x000fe20007ffe0ff */
[----:B0-----:R-:W-:Y:S01]  /*10690*/  VIADD R4, R4, 0xffffffe ;  /* 0x0ffffffe04047836 */ /* 0x001fe20000000000 */
[----:B------:R-:W-:Y:S02]  /*106a0*/  ISETP.NE.AND P0, PT, R10, RZ, PT ;  /* 0x000000ff0a00720c */ /* 0x000fe40003f05270 */
[----:B------:R-:W-:Y:S02]  /*106b0*/  ISETP.GE.U32.AND P2, PT, R2, R5, PT ;  /* 0x000000050200720c */ /* 0x000fe40003f46070 */
[----:B------:R-:W-:Y:S01]  /*106c0*/  LOP3.LUT R2, R13, R10, RZ, 0x3c, !PT ;  /* 0x0000000a0d027212 */ /* 0x000fe200078e3cff */
[----:B------:R-:W0:Y:S03]  /*106d0*/  F2I.FTZ.U32.TRUNC.NTZ R5, R4 ;  /* 0x0000000400057305 */ /* 0x000e26000021f000 */
[----:B------:R-:W-:-:S07]  /*106e0*/  ISETP.GE.AND P1, PT, R2, RZ, PT ;  /* 0x000000ff0200720c */ /* 0x000fce0003f26270 */
[----:B------:R-:W-:-:S04]  /*106f0*/  @P2 VIADD R0, R0, 0x1 ;  /* 0x0000000100002836 */ /* 0x000fc80000000000 */
[----:B------:R-:W-:Y:S01]  /*10700*/  IMAD.MOV.U32 R2, RZ, RZ, R0 ;  /* 0x000000ffff027224 */ /* 0x000fe200078e0000 */
[----:B0-----:R-:W-:Y:S01]  /*10710*/  IADD3 R0, PT, PT, RZ, -R5, RZ ;  /* 0x80000005ff007210 */ /* 0x001fe20007ffe0ff */
[----:B------:R-:W-:Y:S02]  /*10720*/  IMAD.MOV.U32 R4, RZ, RZ, RZ ;  /* 0x000000ffff047224 */ /* 0x000fe400078e00ff */
[----:B------:R-:W-:Y:S01]  /*10730*/  @!P1 IMAD.MOV R2, RZ, RZ, -R2 ;  /* 0x000000ffff029224 */ /* 0x000fe200078e0a02 */
[----:B------:R-:W-:Y:S01]  /*10740*/  @!P0 LOP3.LUT R2, RZ, R10, RZ, 0x33, !PT ;  /* 0x0000000aff028212 */ /* 0x000fe200078e33ff */
[----:B------:R-:W-:-:S03]  /*10750*/  IMAD R0, R0, R7, RZ ;  /* 0x0000000700007224 */ /* 0x000fc600078e02ff */
[----:B------:R-:W-:Y:S01]  /*10760*/  IABS R3, R2 ;  /* 0x0000000200037213 */ /* 0x000fe20000000000 */
[----:B------:R-:W-:Y:S01]  /*10770*/  IMAD.HI.U32 R4, R5, R0, R4 ;  /* 0x0000000005047227 */ /* 0x000fe200078e0004 */
[----:B------:R-:W-:Y:S02]  /*10780*/  ISETP.GE.AND P1, PT, R2, RZ, PT ;  /* 0x000000ff0200720c */ /* 0x000fe40003f26270 */
[----:B------:R-:W-:Y:S01]  /*10790*/  MOV R0, R3 ;  /* 0x0000000300007202 */ /* 0x000fe20000000f00 */
[----:B------:R-:W-:-:S04]  /*107a0*/  IMAD.MOV R2, RZ, RZ, -R2 ;  /* 0x000000ffff027224 */ /* 0x000fc800078e0a02 */
[----:B------:R-:W-:-:S04]  /*107b0*/  IMAD.HI.U32 R3, R4, R0, RZ ;  /* 0x0000000004037227 */ /* 0x000fc800078e00ff */
[----:B------:R-:W-:Y:S02]  /*107c0*/  IMAD.MOV R3, RZ, RZ, -R3 ;  /* 0x000000ffff037224 */ /* 0x000fe400078e0a03 */
[----:B------:R-:W-:Y:S02]  /*107d0*/  IMAD R2, R10, R2, R13 ;  /* 0x000000020a027224 */ /* 0x000fe400078e020d */
[----:B------:R-:W-:-:S03]  /*107e0*/  IMAD R0, R7, R3, R0 ;  /* 0x0000000307007224 */ /* 0x000fc600078e0200 */
[----:B------:R0:W-:Y:S02]  /*107f0*/  STL [R1+0x10], R2 ;  /* 0x0000100201007387 */ /* 0x0001e40000100800 */
[----:B------:R-:W-:-:S13]  /*10800*/  ISETP.GT.U32.AND P0, PT, R7, R0, PT ;  /* 0x000000000700720c */ /* 0x000fda0003f04070 */
[----:B------:R-:W-:Y:S01]  /*10810*/  @!P0 IMAD.IADD R0, R0, 0x1, -R7 ;  /* 0x0000000100008824 */ /* 0x000fe200078e0a07 */
[----:B------:R-:W-:-:S04]  /*10820*/  ISETP.NE.AND P0, PT, R11, RZ, PT ;  /* 0x000000ff0b00720c */ /* 0x000fc80003f05270 */
[----:B------:R-:W-:-:S13]  /*10830*/  ISETP.GT.U32.AND P2, PT, R7, R0, PT ;  /* 0x000000000700720c */ /* 0x000fda0003f44070 */
[----:B------:R-:W-:-:S04]  /*10840*/  @!P2 IADD3 R0, PT, PT, R0, -R7, RZ ;  /* 0x800000070000a210 */ /* 0x000fc80007ffe0ff */
[----:B------:R-:W-:Y:S02]  /*10850*/  @!P1 IADD3 R0, PT, PT, -R0, RZ, RZ ;  /* 0x000000ff00009210 */ /* 0x000fe40007ffe1ff */
[----:B------:R-:W-:Y:S02]  /*10860*/  @!P0 LOP3.LUT R0, RZ, R11, RZ, 0x33, !PT ;  /* 0x0000000bff008212 */ /* 0x000fe400078e33ff */
[----:B------:R-:W-:-:S03]  /*10870*/  ISETP.GE.AND P1, PT, R13, R6, PT ;  /* 0x000000060d00720c */ /* 0x000fc60003f26270 */
[----:B------:R0:W-:Y:S10]  /*10880*/  STL [R1+0xc], R0 ;  /* 0x00000c0001007387 */ /* 0x0001f40000100800 */
[----:B------:R-:W-:Y:S05]  /*10890*/  @!P1 BRA `(.L_x_165) ;  /* 0xffffffd800089947 */ /* 0x000fea000383ffff */
[----:B------:R-:W-:Y:S05]  /*108a0*/  BSYNC B3 ;  /* 0x0000000000037941 */ /* 0x000fea0003800000 */
.L_x_139:
[----:B------:R-:W-:-:S09]  /*108b0*/  UISETP.GE.AND UP0, UPT, UR58, 0xa, UPT ;  /* 0x0000000a3a00788c */ /* 0x000fd2000bf06270 */
[----:B------:R-:W-:Y:S05]  /*108c0*/  BRA.U !UP0, `(.L_x_166) ;  /* 0x0000000108087547 */ /* 0x000fea000b800000 */
[----:B------:R-:W-:-:S08]  /*108d0*/  NOP ;  /* 0x0000000000007918 */ /* 0x000fd00000000000 */
[----:B------:R-:W0:-:S00]  /*108e0*/  USETMAXREG.DEALLOC.CTAPOOL 0x20 ;  /* 0x00000020000079c8 */ /* 0x000e0000080e0500 */
.L_x_166:
[----:B------:R-:W5:Y:S02]  /*108f0*/  LDCU UR4, c[0x0][0x36c] ;  /* 0x00006d80ff0477ac */ /* 0x000f640008000800 */
[----:B-----5:R-:W-:-:S09]  /*10900*/  UISETP.EQ.U32.AND UP0, UPT, UR4, 0x1, UPT ;  /* 0x000000010400788c */ /* 0x020fd2000bf02070 */
[----:B0-----:R-:W-:Y:S05]  /*10910*/  BRA.U !UP0, `(.L_x_167) ;  /* 0x0000000108187547 */ /* 0x001fea000b800000 */
[----:B------:R-:W-:-:S00]  /*10920*/  MEMBAR.ALL.CTA ;  /* 0x0000000000007992 */ /* 0x000fc00000008000 */
[----:B------:R-:W-:Y:S06]  /*10930*/  MEMBAR.ALL.GPU ;  /* 0x0000000000007992 */ /* 0x000fec000000a000 */
[----:B------:R-:W-:-:S00]  /*10940*/  ERRBAR ;  /* 0x00000000000079ab */ /* 0x000fc00000000000 */
[----:B------:R-:W-:Y:S08]  /*10950*/  CGAERRBAR ;  /* 0x00000000000075ab */ /* 0x000ff00000000000 */
[----:B------:R-:W-:Y:S01]  /*10960*/  UCGABAR_ARV ;  /* 0x00000000000079c7 */ /* 0x000fe20008000000 */
[----:B------:R-:W-:Y:S05]  /*10970*/  BRA `(.L_x_168) ;  /* 0x0000000000047947 */ /* 0x000fea0003800000 */
.L_x_167:
[----:B------:R-:W-:Y:S01]  /*10980*/  NOP ;  /* 0x0000000000007918 */ /* 0x000fe20000000000 */
.L_x_168:
[----:B------:R-:W-:Y:S05]  /*10990*/  BRA.U !UP0, `(.L_x_169) ;  /* 0x00000001080c7547 */ /* 0x000fea000b800000 */
[----:B------:R-:W-:Y:S01]  /*109a0*/  UCGABAR_WAIT ;  /* 0x0000000000007dc7 */ /* 0x000fe20008000000 */
[----:B------:R-:W-:Y:S01]  /*109b0*/  CCTL.IVALL ;  /* 0x00000000ff00798f */ /* 0x000fe20002000000 */
[----:B------:R-:W-:Y:S05]  /*109c0*/  BRA `(.L_x_170) ;  /* 0x0000000000047947 */ /* 0x000fea0003800000 */
.L_x_169:
[----:B------:R-:W-:Y:S06]  /*109d0*/  BAR.SYNC.DEFER_BLOCKING 0x0 ;  /* 0x0000000000007b1d */ /* 0x000fec0000010000 */
.L_x_170:
[----:B-12-4-:R-:W2:Y:S02]  /*109e0*/  LDL.LU R0, [R1+0x14] ;  /* 0x0000140001007983 */ /* 0x016ea40000300800 */
[----:B--2---:R-:W-:-:S13]  /*109f0*/  ISETP.NE.AND P0, PT, R0, RZ, PT ;  /* 0x000000ff0000720c */ /* 0x004fda0003f05270 */
[----:B------:R-:W-:Y:S05]  /*10a00*/  @!P0 EXIT ;  /* 0x000000000000894d */ /* 0x000fea0003800000 */
[----:B------:R0:W2:Y:S01]  /*10a10*/  LDL.LU R7, [R1+0x4] ;  /* 0x0000040001077983 */ /* 0x0000a20000300800 */
[----:B------:R-:W-:Y:S02]  /*10a20*/  ELECT P0, URZ, PT ;  /* 0x0000000000ff782f */ /* 0x000fe40003800000 */
[----:B------:R-:W-:Y:S01]  /*10a30*/  MOV R3, 0x400 ;  /* 0x0000040000037802 */ /* 0x000fe20000000f00 */
[----:B------:R-:W-:Y:S01]  /*10a40*/  IMAD.MOV.U32 R4, RZ, RZ, 0x1 ;  /* 0x00000001ff047424 */ /* 0x000fe200078e00ff */
[----:B------:R-:W1:Y:S01]  /*10a50*/  S2R R6, SR_CgaCtaId ;  /* 0x0000000000067919 */ /* 0x000e620000008800 */
[----:B------:R-:W-:Y:S08]  /*10a60*/  UVIRTCOUNT.DEALLOC.SMPOOL 0x80 ;  /* 0x000000800000784c */ /* 0x000ff00000000000 */
[----:B------:R-:W-:-:S02]  /*10a70*/  @P0 MOV R0, 0x40 ;  /* 0x0000004000000802 */ /* 0x000fc40000000f00 */
[----:B-1----:R-:W-:-:S05]  /*10a80*/  LEA R3, R6, R3, 0x18 ;  /* 0x0000000306037211 */ /* 0x002fca00078ec0ff */
[----:B------:R-:W-:Y:S02]  /*10a90*/  VIADD R5, R3, 0xe0 ;  /* 0x000000e003057836 */ /* 0x000fe40000000000 */
[----:B--2---:R-:W-:-:S05]  /*10aa0*/  @P0 IMAD.MOV.U32 R7, RZ, RZ, R6 ;  /* 0x000000ffff070224 */ /* 0x004fca00078e0006 */
[C---:B------:R-:W-:Y:S01]  /*10ab0*/  LOP3.LUT R2, R7.reuse, 0x1, RZ, 0x3c, !PT ;  /* 0x0000000107027812 */ /* 0x040fe200078e3cff */
[----:B------:R0:W-:Y:S01]  /*10ac0*/  @P0 STL [R1+0x4], R7 ;  /* 0x0000040701000387 */ /* 0x0001e20000100800 */
[----:B------:R-:W-:Y:S02]  /*10ad0*/  @P0 LEA R0, R7, R0, 0x18 ;  /* 0x0000000007000211 */ /* 0x000fe400078ec0ff */
[----:B------:R-:W-:Y:S01]  /*10ae0*/  PRMT R2, R2, 0x654, R5 ;  /* 0x0000065402027816 */ /* 0x000fe20000000005 */
[----:B------:R-:W-:Y:S02]  /*10af0*/  IMAD.MOV.U32 R5, RZ, RZ, 0x1 ;  /* 0x00000001ff057424 */ /* 0x000fe400078e00ff */
[----:B------:R0:W-:Y:S02]  /*10b00*/  @P0 STS.U8 [R0], R4 ;  /* 0x0000000400000388 */ /* 0x0001e40000000000 */
[----:B------:R0:W-:Y:S01]  /*10b10*/  SYNCS.ARRIVE.TRANS64.RED.ART0 RZ, [R2+URZ], R5 ;  /* 0x0000000502ff79a7 */ /* 0x0001e200085004ff */
[----:B------:R-:W1:Y:S02]  /*10b20*/  SYNCS.PHASECHK.TRANS64.TRYWAIT P0, [R3+URZ+0xe0], RZ ;  /* 0x0000e0ff030075a7 */ /* 0x000e6400080011ff */
[----:B01----:R-:W-:Y:S05]  /*10b30*/  @!P0 BRA `(.L_x_171) ;  /* 0x0000001000f88947 */ /* 0x003fea0003800000 */
.L_x_254:
[----:B------:R-:W-:Y:S01]  /*10b40*/  NOP ;  /* 0x0000000000007918 */ /* 0x000fe20000000000 */
[----:B------:R-:W-:Y:S01]  /*10b50*/  MOV R0, 0x50 ;  /* 0x0000005000007802 */ /* 0x000fe20000000f00 */
[----:B------:R-:W-:Y:S01]  /*10b60*/  ULOP3.LUT UR10, UR55, 0xffff, URZ, 0xc0, !UPT ;  /* 0x0000ffff370a7892 */ /* 0x000fe2000f8ec0ff */
[----:B------:R-:W-:Y:S02]  /*10b70*/  UMOV UR5, 0xffff ;  /* 0x0000ffff00057882 */ /* 0x000fe40000000000 */
[----:B------:R-:W-:Y:S01]  /*10b80*/  LEA R0, R6, R0, 0x18 ;  /* 0x0000000006007211 */ /* 0x000fe200078ec0ff */
[----:B------:R-:W-:Y:S01]  /*10b90*/  USHF.R.U32.HI UR10, URZ, 0x5, UR10 ;  /* 0x00000005ff0a7899 */ /* 0x000fe2000801160a */
[----:B------:R-:W-:-:S03]  /*10ba0*/  UMOV UR4, 0x1 ;  /* 0x0000000100047882 */ /* 0x000fc60000000000 */
[----:B------:R-:W1:Y:S01]  /*10bb0*/  LDS R2, [R0] ;  /* 0x0000000000027984 */ /* 0x000e620000000800 */
[----:B------:R-:W-:Y:S02]  /*10bc0*/  UIADD3 UR9, UPT, UPT, UR10, 0x10, URZ ;  /* 0x000000100a097890 */ /* 0x000fe4000fffe0ff */
[----:B------:R-:W-:Y:S02]  /*10bd0*/  USHF.L.U32 UR5, UR5, UR10, URZ ;  /* 0x0000000a05057299 */ /* 0x000fe400080006ff */
[----:B------:R-:W-:-:S04]  /*10be0*/  USHF.L.U32 UR9, UR4, UR9, URZ ;  /* 0x0000000904097299 */ /* 0x000fc800080006ff */
[----:B------:R-:W-:-:S04]  /*10bf0*/  ULOP3.LUT UR9, UR9, UR5, URZ, 0xfc, !UPT ;  /* 0x0000000509097292 */ /* 0x000fc8000f8efcff */
[----:B------:R-:W-:Y:S01]  /*10c00*/  ULOP3.LUT UR5, UR9, 0xffff, URZ, 0xc0, !UPT ;  /* 0x0000ffff09057892 */ /* 0x000fe2000f8ec0ff */
[----:B-1----:R-:W-:-:S13]  /*10c10*/  R2UR UR8, R2 ;  /* 0x00000000020872ca */ /* 0x002fda00000e0000 */
[----:B------:R-:W-:-:S04]  /*10c20*/  ULOP3.LUT UR4, UR9, 0xffff, UR8, 0x80, !UPT ;  /* 0x0000ffff09047892 */ /* 0x000fc8000f8e8008 */
[----:B------:R-:W-:-:S09]  /*10c30*/  UISETP.NE.AND UP0, UPT, UR4, UR5, UPT ;  /* 0x000000050400728c */ /* 0x000fd2000bf05270 */
[----:B------:R-:W-:Y:S05]  /*10c40*/  BRA.U UP0, `(.L_x_172) ;  /* 0x00000001004c7547 */ /* 0x000fea000b800000 */
[----:B------:R-:W-:Y:S02]  /*10c50*/  USHF.R.U32.HI UR4, URZ, 0x10, UR9 ;  /* 0x00000010ff047899 */ /* 0x000fe40008011609 */
[----:B------:R-:W-:-:S04]  /*10c60*/  USHF.R.U32.HI UR5, URZ, 0x10, UR8 ;  /* 0x00000010ff057899 */ /* 0x000fc80008011608 */
[----:B------:R-:W-:-:S04]  /*10c70*/  ULOP3.LUT UR5, UR5, UR4, URZ, 0xc0, !UPT ;  /* 0x0000000405057292 */ /* 0x000fc8000f8ec0ff */
[----:B------:R-:W-:-:S09]  /*10c80*/  UISETP.NE.AND UP0, UPT, UR5, UR4, UPT ;  /* 0x000000040500728c */ /* 0x000fd2000bf05270 */
[----:B------:R-:W-:Y:S05]  /*10c90*/  BRA.U UP0, `(.L_x_173) ;  /* 0x00000001002c7547 */ /* 0x000fea000b800000 */
[----:B0-----:R-:W0:Y:S01]  /*10ca0*/  S2R R3, SR_LANEID ;  /* 0x0000000000037919 */ /* 0x001e220000000000 */
[----:B------:R-:W-:Y:S01]  /*10cb0*/  ULOP3.LUT UR9, URZ, UR9, URZ, 0x33, !UPT ;  /* 0x00000009ff097292 */ /* 0x000fe2000f8e33ff */
[----:B------:R-:W-:Y:S02]  /*10cc0*/  VOTEU.ANY UR5, UPT, PT ;  /* 0x0000000000057886 */ /* 0x000fe400038e0100 */
[----:B------:R-:W-:-:S03]  /*10cd0*/  UFLO.U32 UR5, UR5 ;  /* 0x00000005000572bd */ /* 0x000fc600080e0000 */
[----:B------:R-:W-:-:S04]  /*10ce0*/  IMAD.U32 R2, RZ, RZ, UR9 ;  /* 0x00000009ff027e24 */ /* 0x000fc8000f8e00ff */
[----:B------:R-:W1:Y:S02]  /*10cf0*/  REDUX UR4, R2 ;  /* 0x00000000020473c4 */ /* 0x000e640000000000 */
[----:B------:R2:W-:Y:S01]  /*10d00*/  UTCATOMSWS.AND URZ, UR9 ;  /* 0x0000000900ff79e3 */ /* 0x0005e20008000000 */
[----:B0-----:R-:W-:Y:S02]  /*10d10*/  ISETP.EQ.U32.AND P0, PT, R3, UR5, PT ;  /* 0x0000000503007c0c */ /* 0x001fe4000bf02070 */
[----:B-1----:R-:W-:-:S11]  /*10d20*/  MOV R2, UR4 ;  /* 0x0000000400027c02 */ /* 0x002fd60008000f00 */
[----:B------:R2:W-:Y:S01]  /*10d30*/  @P0 ATOMS.AND RZ, [R0], R2 ;  /* 0x0000000200ff038c */ /* 0x0005e20002800000 */
[----:B------:R-:W-:Y:S05]  /*10d40*/  BRA `(.L_x_174) ;  /* 0x0000000000147947 */ /* 0x000fea0003800000 */
.L_x_173:
[----:B------:R-:W-:Y:S02]  /*10d50*/  MOV R2, 0x10d70 ;  /* 0x00010d7000027802 */ /* 0x000fe40000000f00 */
[----:B0--3--:R-:W-:Y:S05]  /*10d60*/  CALL.REL.NOINC `($__internal_0_$__cuda_sm10x_tcgen05_guardrail_trap_col_being_dealloced_not_returned_by_alloc) ;  /* 0x0000001000807944 */ /* 0x009fea0003c00000 */
[----:B------:R-:W-:Y:S05]  /*10d70*/  BRA `(.L_x_174) ;  /* 0x0000000000087947 */ /* 0x000fea0003800000 */
.L_x_172:
[----:B------:R-:W-:Y:S02]  /*10d80*/  MOV R2, 0x10da0 ;  /* 0x00010da000027802 */ /* 0x000fe40000000f00 */
[----:B0--3--:R-:W-:Y:S05]  /*10d90*/  CALL.REL.NOINC `($__internal_2_$__cuda_sm10x_tcgen05_guardrail_trap_unallocated_columns_being_dealloced) ;  /* 0x00000010008c7944 */ /* 0x009fea0003c00000 */
.L_x_174:
[----:B------:R-:W-:Y:S01]  /*10da0*/  NOP ;  /* 0x0000000000007918 */ /* 0x000fe20000000000 */
[----:B--2---:R-:W-:Y:S05]  /*10db0*/  EXIT ;  /* 0x000000000000794d */ /* 0x004fea0003800000 */
.L_x_12:
[----:B------:R-:W-:-:S07]  /*10dc0*/  MOV R3, R2 ;  /* 0x0000000200037202 */ /* 0x000fce0000000f00 */
.L_x_175:
[----:B0-----:R0:W1:Y:S02]  /*10dd0*/  SYNCS.PHASECHK.TRANS64.TRYWAIT P0, [R4+URZ], R3 ;  /* 0x00000003040075a7 */ /* 0x00106400080011ff */
[----:B-1----:R-:W-:Y:S05]  /*10de0*/  @!P0 NANOSLEEP.SYNCS 0x989680 ;  /* 0x009896800000895d */ /* 0x002fea0003900000 */
[----:B------:R-:W1:Y:S02]  /*10df0*/  @!P0 SYNCS.PHASECHK.TRANS64 P0, [R4+URZ], R3 ;  /* 0x00000003040085a7 */ /* 0x000e6400080010ff */
[----:B-1----:R-:W-:Y:S05]  /*10e00*/  @!P0 BRA `(.L_x_175) ;  /* 0xfffffffc00f08947 */ /* 0x002fea000383ffff */
[----:B------:R-:W-:Y:S05]  /*10e10*/  BRA `(.L_x_11) ;  /* 0xfffffefc005c7947 */ /* 0x000fea000383ffff */
.L_x_15:
[----:B------:R-:W-:-:S07]  /*10e20*/  MOV R3, R2 ;  /* 0x0000000200037202 */ /* 0x000fce0000000f00 */
.L_x_176:
[----:B0-----:R0:W1:Y:S02]  /*10e30*/  SYNCS.PHASECHK.TRANS64.TRYWAIT P0, [R4+URZ], R3 ;  /* 0x00000003040075a7 */ /* 0x00106400080011ff */
[----:B-1----:R-:W-:Y:S05]  /*10e40*/  @!P0 NANOSLEEP.SYNCS 0x989680 ;  /* 0x009896800000895d */ /* 0x002fea0003900000 */
[----:B------:R-:W1:Y:S02]  /*10e50*/  @!P0 SYNCS.PHASECHK.TRANS64 P0, [R4+URZ], R3 ;  /* 0x00000003040085a7 */ /* 0x000e6400080010ff */
[----:B-1----:R-:W-:Y:S05]  /*10e60*/  @!P0 BRA `(.L_x_176) ;  /* 0xfffffffc00f08947 */ /* 0x002fea000383ffff */
[----:B------:R-:W-:Y:S05]  /*10e70*/  BRA `(.L_x_14) ;  /* 0xfffffefc00d07947 */ /* 0x000fea000383ffff */
.L_x_23:
[----:B------:R-:W-:Y:S02]  /*10e80*/  MOV R2, UR8 ;  /* 0x0000000800027c02 */ /* 0x000fe40008000f00 */
[----:B------:R-:W-:Y:S02]  /*10e90*/  MOV R3, UR8 ;  /* 0x0000000800037c02 */ /* 0x000fe40008000f00 */
[----:B------:R-:W-:-:S07]  /*10ea0*/  MOV R0, UR9 ;  /* 0x0000000900007c02 */ /* 0x000fce0008000f00 */
.L_x_177:
[----:B0-----:R0:W1:Y:S02]  /*10eb0*/  SYNCS.PHASECHK.TRANS64.TRYWAIT P0, [R0+URZ+0x10], R3 ;  /* 0x00001003000075a7 */ /* 0x00106400080011ff */
[----:B-1----:R-:W-:Y:S05]  /*10ec0*/  @!P0 NANOSLEEP.SYNCS 0x989680 ;  /* 0x009896800000895d */ /* 0x002fea0003900000 */
[----:B------:R-:W1:Y:S02]  /*10ed0*/  @!P0 SYNCS.PHASECHK.TRANS64 P0, [R0+URZ+0x10], R3 ;  /* 0x00001003000085a7 */ /* 0x000e6400080010ff */
[----:B-1----:R-:W-:Y:S05]  /*10ee0*/  @!P0 BRA `(.L_x_177) ;  /* 0xfffffffc00f08947 */ /* 0x002fea000383ffff */
[----:B------:R-:W-:Y:S05]  /*10ef0*/  BRA `(.L_x_178) ;  /* 0xffffff1000cc7947 */ /* 0x000fea000383ffff */
.L_x_26:
[----:B------:R-:W-:Y:S02]  /*10f00*/  MOV R2, UR8 ;  /* 0x0000000800027c02 */ /* 0x000fe40008000f00 */
[----:B------:R-:W-:Y:S02]  /*10f10*/  MOV R3, UR8 ;  /* 0x0000000800037c02 */ /* 0x000fe40008000f00 */
[----:B------:R-:W-:-:S07]  /*10f20*/  MOV R0, UR41 ;  /* 0x0000002900007c02 */ /* 0x000fce0008000f00 */
.L_x_179:
[----:B0-----:R0:W1:Y:S02]  /*10f30*/  SYNCS.PHASECHK.TRANS64.TRYWAIT P0, [R0+URZ+0x40], R3 ;  /* 0x00004003000075a7 */ /* 0x00106400080011ff */
[----:B-1----:R-:W-:Y:S05]  /*10f40*/  @!P0 NANOSLEEP.SYNCS 0x989680 ;  /* 0x009896800000895d */ /* 0x002fea0003900000 */
[----:B------:R-:W1:Y:S02]  /*10f50*/  @!P0 SYNCS.PHASECHK.TRANS64 P0, [R0+URZ+0x40], R3 ;  /* 0x00004003000085a7 */ /* 0x000e6400080010ff */
[----:B-1----:R-:W-:Y:S05]  /*10f60*/  @!P0 BRA `(.L_x_179) ;  /* 0xfffffffc00f08947 */ /* 0x002fea000383ffff */
[----:B------:R-:W-:Y:S05]  /*10f70*/  BRA `(.L_x_180) ;  /* 0xffffff1400507947 */ /* 0x000fea000383ffff */
.L_x_30:
[----:B------:R-:W-:Y:S02]  /*10f80*/  MOV R2, UR8 ;  /* 0x0000000800027c02 */ /* 0x000fe40008000f00 */
[----:B------:R-:W-:Y:S02]  /*10f90*/  MOV R3, UR8 ;  /* 0x0000000800037c02 */ /* 0x000fe40008000f00 */
[----:B------:R-:W-:-:S07]  /*10fa0*/  MOV R0, UR33 ;  /* 0x0000002100007c02 */ /* 0x000fce0008000f00 */
.L_x_181:
[----:B0-----:R0:W1:Y:S02]  /*10fb0*/  SYNCS.PHASECHK.TRANS64.TRYWAIT P0, [R0+URZ+0x40], R3 ;  /* 0x00004003000075a7 */ /* 0x00106400080011ff */
[----:B-1----:R-:W-:Y:S05]  /*10fc0*/  @!P0 NANOSLEEP.SYNCS 0x989680 ;  /* 0x009896800000895d */ /* 0x002fea0003900000 */
[----:B------:R-:W1:Y:S02]  /*10fd0*/  @!P0 SYNCS.PHASECHK.TRANS64 P0, [R0+URZ+0x40], R3 ;  /* 0x00004003000085a7 */ /* 0x000e6400080010ff */
[----:B-1----:R-:W-:Y:S05]  /*10fe0*/  @!P0 BRA `(.L_x_181) ;  /* 0xfffffffc00f08947 */ /* 0x002fea000383ffff */
[----:B------:R-:W-:Y:S05]  /*10ff0*/  BRA `(.L_x_182) ;  /* 0xffffff1800187947 */ /* 0x000fea000383ffff */
.L_x_33:
[----:B------:R-:W-:Y:S02]  /*11000*/  MOV R2, UR10 ;  /* 0x0000000a00027c02 */ /* 0x000fe40008000f00 */
[----:B------:R-:W-:Y:S02]  /*11010*/  MOV R3, UR10 ;  /* 0x0000000a00037c02 */ /* 0x000fe40008000f00 */
[----:B------:R-:W-:-:S07]  /*11020*/  MOV R0, UR25 ;  /* 0x0000001900007c02 */ /* 0x000fce0008000f00 */
.L_x_183:
[----:B0-----:R0:W1:Y:S02]  /*11030*/  SYNCS.PHASECHK.TRANS64.TRYWAIT P0, [R0+URZ+0x40], R3 ;  /* 0x00004003000075a7 */ /* 0x00106400080011ff */
[----:B-1----:R-:W-:Y:S05]  /*11040*/  @!P0 NANOSLEEP.SYNCS 0x989680 ;  /* 0x009896800000895d */ /* 0x002fea0003900000 */
[----:B------:R-:W1:Y:S02]  /*11050*/  @!P0 SYNCS.PHASECHK.TRANS64 P0, [R0+URZ+0x40], R3 ;  /* 0x00004003000085a7 */ /* 0x000e6400080010ff */
[----:B-1----:R-:W-:Y:S05]  /*11060*/  @!P0 BRA `(.L_x_183) ;  /* 0xfffffffc00f08947 */ /* 0x002fea000383ffff */
[----:B------:R-:W-:Y:S05]  /*11070*/  BRA `(.L_x_184) ;  /* 0xffffff1800947947 */ /* 0x000fea000383ffff */
.L_x_37:
[----:B------:R-:W-:Y:S02]  /*11080*/  MOV R2, UR12 ;  /* 0x0000000c00027c02 */ /* 0x000fe40008000f00 */
[----:B------:R-:W-:Y:S02]  /*11090*/  MOV R3, UR12 ;  /* 0x0000000c00037c02 */ /* 0x000fe40008000f00 */
[----:B------:R-:W-:-:S07]  /*110a0*/  MOV R0, UR17 ;  /* 0x0000001100007c02 */ /* 0x000fce0008000f00 */
.L_x_185:
[----:B0-----:R0:W1:Y:S02]  /*110b0*/  SYNCS.PHASECHK.TRANS64.TRYWAIT P0, [R0+URZ+0x40], R3 ;  /* 0x00004003000075a7 */ /* 0x00106400080011ff */
[----:B-1----:R-:W-:Y:S05]  /*110c0*/  @!P0 NANOSLEEP.SYNCS 0x989680 ;  /* 0x009896800000895d */ /* 0x002fea0003900000 */
[----:B------:R-:W1:Y:S02]  /*110d0*/  @!P0 SYNCS.PHASECHK.TRANS64 P0, [R0+URZ+0x40], R3 ;  /* 0x00004003000085a7 */ /* 0x000e6400080010ff */
[----:B-1----:R-:W-:Y:S05]  /*110e0*/  @!P0 BRA `(.L_x_185) ;  /* 0xfffffffc00f08947 */ /* 0x002fea000383ffff */
[----:B------:R-:W-:Y:S05]  /*110f0*/  BRA `(.L_x_186) ;  /* 0xffffff1800fc7947 */ /* 0x000fea000383ffff */
.L_x_42:
[----:B------:R-:W-:Y:S01]  /*11100*/  MOV R3, UR4 ;  /* 0x0000000400037c02 */ /* 0x000fe20008000f00 */
[----:B------:R-:W-:Y:S01]  /*11110*/  UMOV UR10, UR5 ;  /* 0x00000005000a7c82 */ /* 0x000fe20008000000 */
[----:B------:R-:W-:-:S05]  /*11120*/  UMOV UR11, UR5 ;  /* 0x00000005000b7c82 */ /* 0x000fca0008000000 */
.L_x_187:
[----:B------:R-:W-:Y:S02]  /*11130*/  MOV R4, UR10 ;  /* 0x0000000a00047c02 */ /* 0x000fe40008000f00 */
[----:B0-----:R-:W-:-:S04]  /*11140*/  MOV R5, UR11 ;  /* 0x0000000b00057c02 */ /* 0x001fc80008000f00 */
[----:B------:R0:W1:Y:S03]  /*11150*/  SYNCS.PHASECHK.TRANS64.TRYWAIT P0, [R3+URZ+0x40], R5 ;  /* 0x00004005030075a7 */ /* 0x00006600080011ff */
[----:B-1----:R-:W-:Y:S05]  /*11160*/  @!P0 NANOSLEEP.SYNCS 0x989680 ;  /* 0x009896800000895d */ /* 0x002fea0003900000 */
[----:B------:R-:W1:Y:S02]  /*11170*/  @!P0 SYNCS.PHASECHK.TRANS64 P0, [R3+URZ+0x40], R5 ;  /* 0x00004005030085a7 */ /* 0x000e6400080010ff */
[----:B-1----:R-:W-:Y:S05]  /*11180*/  @!P0 BRA `(.L_x_187) ;  /* 0xfffffffc00e88947 */ /* 0x002fea000383ffff */
[----:B------:R-:W-:Y:S05]  /*11190*/  BRA `(.L_x_188) ;  /* 0xffffff24005c7947 */ /* 0x000fea000383ffff */
.L_x_44:
[----:B------:R-:W-:-:S05]  /*111a0*/  UMOV UR9, UR8 ;  /* 0x0000000800097c82 */ /* 0x000fca0008000000 */
.L_x_189:
[----:B------:R-:W-:Y:S02]  /*111b0*/  MOV R2, UR8 ;  /* 0x0000000800027c02 */ /* 0x000fe40008000f00 */
[----:B01----:R-:W-:-:S04]  /*111c0*/  MOV R3, UR9 ;  /* 0x0000000900037c02 */ /* 0x003fc80008000f00 */
[----:B------:R0:W1:Y:S03]  /*111d0*/  SYNCS.PHASECHK.TRANS64.TRYWAIT P0, [R0+URZ+0x10], R3 ;  /* 0x00001003000075a7 */ /* 0x00006600080011ff */
[----:B-1----:R-:W-:Y:S05]  /*111e0*/  @!P0 NANOSLEEP.SYNCS 0x989680 ;  /* 0x009896800000895d */ /* 0x002fea0003900000 */
[----:B------:R-:W1:Y:S02]  /*111f0*/  @!P0 SYNCS.PHASECHK.TRANS64 P0, [R0+URZ+0x10], R3 ;  /* 0x00001003000085a7 */ /* 0x000e6400080010ff */
[----:B-1----:R-:W-:Y:S05]  /*11200*/  @!P0 BRA `(.L_x_189) ;  /* 0xfffffffc00e88947 */ /* 0x002fea000383ffff */
[----:B------:R-:W-:Y:S05]  /*11210*/  BRA `(.L_x_190) ;  /* 0xffffff2400587947 */ /* 0x000fea000383ffff */
.L_x_52:
[-C--:B------:R-:W-:Y:S02]  /*11220*/  MOV R2, R0.reuse ;  /* 0x0000000000027202 */ /* 0x080fe40000000f00 */
[----:B------:R-:W-:-:S07]  /*11230*/  MOV R3, R0 ;  /* 0x0000000000037202 */ /* 0x000fce0000000f00 */
.L_x_191:
[----:B0-----:R0:W1:Y:S02]  /*11240*/  SYNCS.PHASECHK.TRANS64.TRYWAIT P0, [R17+URZ+0x70], R3 ;  /* 0x00007003110075a7 */ /* 0x00106400080011ff */
[----:B-1----:R-:W-:Y:S05]  /*11250*/  @!P0 NANOSLEEP.SYNCS 0x989680 ;  /* 0x009896800000895d */ /* 0x002fea0003900000 */
[----:B------:R-:W1:Y:S02]  /*11260*/  @!P0 SYNCS.PHASECHK.TRANS64 P0, [R17+URZ+0x70], R3 ;  /* 0x00007003110085a7 */ /* 0x000e6400080010ff */
[----:B-1----:R-:W-:Y:S05]  /*11270*/  @!P0 BRA `(.L_x_191) ;  /* 0xfffffffc00f08947 */ /* 0x002fea000383ffff */
[----:B------:R-:W-:Y:S05]  /*11280*/  BRA `(.L_x_192) ;  /* 0xffffff2800a87947 */ /* 0x000fea000383ffff */
.L_x_55:
[-C--:B------:R-:W-:Y:S02]  /*11290*/  MOV R10, R3.reuse ;  /* 0x00000003000a7202 */ /* 0x080fe40000000f00 */
[----:B------:R-:W-:Y:S07]  /*112a0*/  MOV R11, R3 ;  /* 0x00000003000b7202 */ /* 0x000fee0000000f00 */
.L_x_193:
[----:B0-----:R0:W1:Y:S02]  /*112b0*/  SYNCS.PHASECHK.TRANS64.TRYWAIT P4, [R4+URZ], R11 ;  /* 0x0000000b040075a7 */ /* 0x00106400080811ff */
[----:B-1----:R-:W-:Y:S05]  /*112c0*/  @!P4 NANOSLEEP.SYNCS 0x989680 ;  /* 0x009896800000c95d */ /* 0x002fea0003900000 */
[----:B------:R-:W1:Y:S02]  /*112d0*/  @!P4 SYNCS.PHASECHK.TRANS64 P4, [R4+URZ], R11 ;  /* 0x0000000b0400c5a7 */ /* 0x000e6400080810ff */
[----:B-1----:R-:W-:Y:S05]  /*112e0*/  @!P4 BRA `(.L_x_193) ;  /* 0xfffffffc00f0c947 */ /* 0x002fea000383ffff */
[----:B------:R-:W-:Y:S05]  /*112f0*/  BRA `(.L_x_194) ;  /* 0xffffff2800d47947 */ /* 0x000fea000383ffff */
.L_x_57:
[----:B------:R-:W-:Y:S07]  /*11300*/  MOV R3, R2 ;  /* 0x0000000200037202 */ /* 0x000fee0000000f00 */
.L_x_195:
[----:B-1----:R1:W2:Y:S02]  /*11310*/  SYNCS.PHASECHK.TRANS64.TRYWAIT P4, [R8+URZ+0x20], R3 ;  /* 0x00002003080075a7 */ /* 0x0022a400080811ff */
[----:B--2---:R-:W-:Y:S05]  /*11320*/  @!P4 NANOSLEEP.SYNCS 0x989680 ;  /* 0x009896800000c95d */ /* 0x004fea0003900000 */
[----:B------:R-:W2:Y:S02]  /*11330*/  @!P4 SYNCS.PHASECHK.TRANS64 P4, [R8+URZ+0x20], R3 ;  /* 0x000020030800c5a7 */ /* 0x000ea400080810ff */
[----:B--2---:R-:W-:Y:S05]  /*11340*/  @!P4 BRA `(.L_x_195) ;  /* 0xfffffffc00f0c947 */ /* 0x004fea000383ffff */
[----:B------:R-:W-:Y:S05]  /*11350*/  BRA `(.L_x_196) ;  /* 0xffffff2800cc7947 */ /* 0x000fea000383ffff */
.L_x_62:
[-C--:B------:R-:W-:Y:S02]  /*11360*/  MOV R2, R0.reuse ;  /* 0x0000000000027202 */ /* 0x080fe40000000f00 */
[----:B------:R-:W-:-:S07]  /*11370*/  MOV R3, R0 ;  /* 0x0000000000037202 */ /* 0x000fce0000000f00 */
.L_x_197:
[----:B-1----:R1:W2:Y:S02]  /*11380*/  SYNCS.PHASECHK.TRANS64.TRYWAIT P0, [R15+URZ+0x70], R3 ;  /* 0x000070030f0075a7 */ /* 0x0022a400080011ff */
[----:B--2---:R-:W-:Y:S05]  /*11390*/  @!P0 NANOSLEEP.SYNCS 0x989680 ;  /* 0x009896800000895d */ /* 0x004fea0003900000 */
[----:B------:R-:W2:Y:S02]  /*113a0*/  @!P0 SYNCS.PHASECHK.TRANS64 P0, [R15+URZ+0x70], R3 ;  /* 0x000070030f0085a7 */ /* 0x000ea400080010ff */
[----:B--2---:R-:W-:Y:S05]  /*113b0*/  @!P0 BRA `(.L_x_197) ;  /* 0xfffffffc00f08947 */ /* 0x004fea000383ffff */
[----:B------:R-:W-:Y:S05]  /*113c0*/  BRA `(.L_x_198) ;  /* 0xffffff3400007947 */ /* 0x000fea000383ffff */
.L_x_65:
[----:B-1----:R-:W-:Y:S07]  /*113d0*/  MOV R3, R2 ;  /* 0x0000000200037202 */ /* 0x002fee0000000f00 */
.L_x_199:
[----:B0-----:R0:W1:Y:S02]  /*113e0*/  SYNCS.PHASECHK.TRANS64.TRYWAIT P0, [R8+URZ+0x20], R3 ;  /* 0x00002003080075a7 */ /* 0x00106400080011ff */
[----:B-1----:R-:W-:Y:S05]  /*113f0*/  @!P0 NANOSLEEP.SYNCS 0x989680 ;  /* 0x009896800000895d */ /* 0x002fea0003900000 */
[----:B------:R-:W1:Y:S02]  /*11400*/  @!P0 SYNCS.PHASECHK.TRANS64 P0, [R8+URZ+0x20], R3 ;  /* 0x00002003080085a7 */ /* 0x000e6400080010ff */
[----:B-1----:R-:W-:Y:S05]  /*11410*/  @!P0 BRA `(.L_x_199) ;  /* 0xfffffffc00f08947 */ /* 0x002fea000383ffff */
[----:B------:R-:W-:Y:S05]  /*11420*/  BRA `(.L_x_200) ;  /* 0xffffff34002c7947 */ /* 0x000fea000383ffff */
.L_x_68:
[-C--:B------:R-:W-:Y:S02]  /*11430*/  MOV R2, R0.reuse ;  /* 0x0000000000027202 */ /* 0x080fe40000000f00 */
[----:B------:R-:W-:-:S07]  /*11440*/  MOV R3, R0 ;  /* 0x0000000000037202 */ /* 0x000fce0000000f00 */
.L_x_201:
[----:B0-----:R0:W1:Y:S02]  /*11450*/  SYNCS.PHASECHK.TRANS64.TRYWAIT P0, [R24+URZ+0x80], R3 ;  /* 0x00008003180075a7 */ /* 0x00106400080011ff */
[----:B-1----:R-:W-:Y:S05]  /*11460*/  @!P0 NANOSLEEP.SYNCS 0x989680 ;  /* 0x009896800000895d */ /* 0x002fea0003900000 */
[----:B------:R-:W1:Y:S02]  /*11470*/  @!P0 SYNCS.PHASECHK.TRANS64 P0, [R24+URZ+0x80], R3 ;  /* 0x00008003180085a7 */ /* 0x000e6400080010ff */
[----:B-1----:R-:W-:Y:S05]  /*11480*/  @!P0 BRA `(.L_x_201) ;  /* 0xfffffffc00f08947 */ /* 0x002fea000383ffff */
[----:B------:R-:W-:Y:S05]  /*11490*/  BRA `(.L_x_202) ;  /* 0xffffff3c00287947 */ /* 0x000fea000383ffff */
.L_x_70:
[-C--:B------:R-:W-:Y:S02]  /*114a0*/  MOV R2, R0.reuse ;  /* 0x0000000000027202 */ /* 0x080fe40000000f00 */
[----:B0-----:R-:W-:-:S07]  /*114b0*/  MOV R3, R0 ;  /* 0x0000000000037202 */ /* 0x001fce0000000f00 */
.L_x_203:
[----:B0-----:R0:W1:Y:S02]  /*114c0*/  SYNCS.PHASECHK.TRANS64.TRYWAIT P0, [R11+URZ+0xd8], R3 ;  /* 0x0000d8030b0075a7 */ /* 0x00106400080011ff */
[----:B-1----:R-:W-:Y:S05]  /*114d0*/  @!P0 NANOSLEEP.SYNCS 0x989680 ;  /* 0x009896800000895d */ /* 0x002fea0003900000 */
[----:B------:R-:W1:Y:S02]  /*114e0*/  @!P0 SYNCS.PHASECHK.TRANS64 P0, [R11+URZ+0xd8], R3 ;  /* 0x0000d8030b0085a7 */ /* 0x000e6400080010ff */
[----:B-1----:R-:W-:Y:S05]  /*114f0*/  @!P0 BRA `(.L_x_203) ;  /* 0xfffffffc00f08947 */ /* 0x002fea000383ffff */
[----:B------:R-:W-:Y:S05]  /*11500*/  BRA `(.L_x_204) ;  /* 0xffffff3c00207947 */ /* 0x000fea000383ffff */
.L_x_73:
[----:B0-----:R-:W-:Y:S07]  /*11510*/  MOV R3, R2 ;  /* 0x0000000200037202 */ /* 0x001fee0000000f00 */
.L_x_205:
[----:B0-----:R0:W1:Y:S02]  /*11520*/  SYNCS.PHASECHK.TRANS64.TRYWAIT P0, [R8+URZ+0x20], R3 ;  /* 0x00002003080075a7 */ /* 0x00106400080011ff */
[----:B-1----:R-:W-:Y:S05]  /*11530*/  @!P0 NANOSLEEP.SYNCS 0x989680 ;  /* 0x009896800000895d */ /* 0x002fea0003900000 */
[----:B------:R-:W1:Y:S02]  /*11540*/  @!P0 SYNCS.PHASECHK.TRANS64 P0, [R8+URZ+0x20], R3 ;  /* 0x00002003080085a7 */ /* 0x000e6400080010ff */
[----:B-1----:R-:W-:Y:S05]  /*11550*/  @!P0 BRA `(.L_x_205) ;  /* 0xfffffffc00f08947 */ /* 0x002fea000383ffff */
[----:B------:R-:W-:Y:S05]  /*11560*/  BRA `(.L_x_206) ;  /* 0xffffff3c00647947 */ /* 0x000fea000383ffff */
.L_x_78:
[-C--:B------:R-:W-:Y:S02]  /*11570*/  MOV R2, R0.reuse ;  /* 0x0000000000027202 */ /* 0x080fe40000000f00 */
[----:B------:R-:W-:-:S07]  /*11580*/  MOV R3, R0 ;  /* 0x0000000000037202 */ /* 0x000fce0000000f00 */
.L_x_207:
[----:B-1----:R1:W2:Y:S02]  /*11590*/  SYNCS.PHASECHK.TRANS64.TRYWAIT P0, [R16+URZ+0x70], R3 ;  /* 0x00007003100075a7 */ /* 0x0022a400080011ff */
[----:B--2---:R-:W-:Y:S05]  /*115a0*/  @!P0 NANOSLEEP.SYNCS 0x989680 ;  /* 0x009896800000895d */ /* 0x004fea0003900000 */
[----:B------:R-:W2:Y:S02]  /*115b0*/  @!P0 SYNCS.PHASECHK.TRANS64 P0, [R16+URZ+0x70], R3 ;  /* 0x00007003100085a7 */ /* 0x000ea400080010ff */
[----:B--2---:R-:W-:Y:S05]  /*115c0*/  @!P0 BRA `(.L_x_207) ;  /* 0xfffffffc00f08947 */ /* 0x004fea000383ffff */
[----:B------:R-:W-:Y:S05]  /*115d0*/  BRA `(.L_x_208) ;  /* 0xffffff4400547947 */ /* 0x000fea000383ffff */
.L_x_81:
[----:B-1----:R-:W-:Y:S07]  /*115e0*/  MOV R3, R2 ;  /* 0x0000000200037202 */ /* 0x002fee0000000f00 */
.L_x_209:
[----:B0-----:R0:W1:Y:S02]  /*115f0*/  SYNCS.PHASECHK.TRANS64.TRYWAIT P0, [R9+URZ+0x20], R3 ;  /* 0x00002003090075a7 */ /* 0x00106400080011ff */
[----:B-1----:R-:W-:Y:S05]  /*11600*/  @!P0 NANOSLEEP.SYNCS 0x989680 ;  /* 0x009896800000895d */ /* 0x002fea0003900000 */
[----:B------:R-:W1:Y:S02]  /*11610*/  @!P0 SYNCS.PHASECHK.TRANS64 P0, [R9+URZ+0x20], R3 ;  /* 0x00002003090085a7 */ /* 0x000e6400080010ff */
[----:B-1----:R-:W-:Y:S05]  /*11620*/  @!P0 BRA `(.L_x_209) ;  /* 0xfffffffc00f08947 */ /* 0x002fea000383ffff */
[----:B------:R-:W-:Y:S05]  /*11630*/  BRA `(.L_x_210) ;  /* 0xffffff4400787947 */ /* 0x000fea000383ffff */
.L_x_84:
[-C--:B------:R-:W-:Y:S02]  /*11640*/  MOV R2, R0.reuse ;  /* 0x0000000000027202 */ /* 0x080fe40000000f00 */
[----:B------:R-:W-:-:S07]  /*11650*/  MOV R3, R0 ;  /* 0x0000000000037202 */ /* 0x000fce0000000f00 */
.L_x_211:
[----:B0-----:R0:W1:Y:S02]  /*11660*/  SYNCS.PHASECHK.TRANS64.TRYWAIT P0, [R23+URZ+0x80], R3 ;  /* 0x00008003170075a7 */ /* 0x00106400080011ff */
[----:B-1----:R-:W-:Y:S05]  /*11670*/  @!P0 NANOSLEEP.SYNCS 0x989680 ;  /* 0x009896800000895d */ /* 0x002fea0003900000 */
[----:B------:R-:W1:Y:S02]  /*11680*/  @!P0 SYNCS.PHASECHK.TRANS64 P0, [R23+URZ+0x80], R3 ;  /* 0x00008003170085a7 */ /* 0x000e6400080010ff */
[----:B-1----:R-:W-:Y:S05]  /*11690*/  @!P0 BRA `(.L_x_211) ;  /* 0xfffffffc00f08947 */ /* 0x002fea000383ffff */
[----:B------:R-:W-:Y:S05]  /*116a0*/  BRA `(.L_x_212) ;  /* 0xffffff4c00a47947 */ /* 0x000fea000383ffff */
.L_x_86:
[-C--:B------:R-:W-:Y:S02]  /*116b0*/  MOV R2, R0.reuse ;  /* 0x0000000000027202 */ /* 0x080fe40000000f00 */
[----:B0-----:R-:W-:-:S07]  /*116c0*/  MOV R3, R0 ;  /* 0x0000000000037202 */ /* 0x001fce0000000f00 */
.L_x_213:
[----:B0-----:R0:W1:Y:S02]  /*116d0*/  SYNCS.PHASECHK.TRANS64.TRYWAIT P0, [R10+URZ+0xd8], R3 ;  /* 0x0000d8030a0075a7 */ /* 0x00106400080011ff */
[----:B-1----:R-:W-:Y:S05]  /*116e0*/  @!P0 NANOSLEEP.SYNCS 0x989680 ;  /* 0x009896800000895d */ /* 0x002fea0003900000 */
[----:B------:R-:W1:Y:S02]  /*116f0*/  @!P0 SYNCS.PHASECHK.TRANS64 P0, [R10+URZ+0xd8], R3 ;  /* 0x0000d8030a0085a7 */ /* 0x000e6400080010ff */
[----:B-1----:R-:W-:Y:S05]  /*11700*/  @!P0 BRA `(.L_x_213) ;  /* 0xfffffffc00f08947 */ /* 0x002fea000383ffff */
[----:B------:R-:W-:Y:S05]  /*11710*/  BRA `(.L_x_214) ;  /* 0xffffff4c009c7947 */ /* 0x000fea000383ffff */
.L_x_89:
[----:B0-----:R-:W-:Y:S07]  /*11720*/  MOV R3, R2 ;  /* 0x0000000200037202 */ /* 0x001fee0000000f00 */
.L_x_215:
[----:B0-----:R0:W1:Y:S02]  /*11730*/  SYNCS.PHASECHK.TRANS64.TRYWAIT P0, [R8+URZ+0x20], R3 ;  /* 0x00002003080075a7 */ /* 0x00106400080011ff */
[----:B-1----:R-:W-:Y:S05]  /*11740*/  @!P0 NANOSLEEP.SYNCS 0x989680 ;  /* 0x009896800000895d */ /* 0x002fea0003900000 */
[----:B------:R-:W1:Y:S02]  /*11750*/  @!P0 SYNCS.PHASECHK.TRANS64 P0, [R8+URZ+0x20], R3 ;  /* 0x00002003080085a7 */ /* 0x000e6400080010ff */
[----:B-1----:R-:W-:Y:S05]  /*11760*/  @!P0 BRA `(.L_x_215) ;  /* 0xfffffffc00f08947 */ /* 0x002fea000383ffff */
[----:B------:R-:W-:Y:S05]  /*11770*/  BRA `(.L_x_216) ;  /* 0xffffff4c00d87947 */ /* 0x000fea000383ffff */
.L_x_95:
[-C--:B------:R-:W-:Y:S02]  /*11780*/  MOV R2, R0.reuse ;  /* 0x0000000000027202 */ /* 0x080fe40000000f00 */
[----:B------:R-:W-:-:S07]  /*11790*/  MOV R3, R0 ;  /* 0x0000000000037202 */ /* 0x000fce0000000f00 */
.L_x_217:
[----:B0-----:R0:W1:Y:S02]  /*117a0*/  SYNCS.PHASECHK.TRANS64.TRYWAIT P0, [R17+URZ+0x70], R3 ;  /* 0x00007003110075a7 */ /* 0x00106400080011ff */
[----:B-1----:R-:W-:Y:S05]  /*117b0*/  @!P0 NANOSLEEP.SYNCS 0x989680 ;  /* 0x009896800000895d */ /* 0x002fea0003900000 */
[----:B------:R-:W1:Y:S02]  /*117c0*/  @!P0 SYNCS.PHASECHK.TRANS64 P0, [R17+URZ+0x70], R3 ;  /* 0x00007003110085a7 */ /* 0x000e6400080010ff */
[----:B-1----:R-:W-:Y:S05]  /*117d0*/  @!P0 BRA `(.L_x_217) ;  /* 0xfffffffc00f08947 */ /* 0x002fea000383ffff */
[----:B------:R-:W-:Y:S05]  /*117e0*/  BRA `(.L_x_218) ;  /* 0xffffff5400d47947 */ /* 0x000fea000383ffff */
.L_x_98:
[-C--:B------:R-:W-:Y:S02]  /*117f0*/  MOV R10, R3.reuse ;  /* 0x00000003000a7202 */ /* 0x080fe40000000f00 */
[----:B------:R-:W-:Y:S07]  /*11800*/  MOV R11, R3 ;  /* 0x00000003000b7202 */ /* 0x000fee0000000f00 */
.L_x_219:
[----:B0-----:R0:W1:Y:S02]  /*11810*/  SYNCS.PHASECHK.TRANS64.TRYWAIT P0, [R4+URZ], R11 ;  /* 0x0000000b040075a7 */ /* 0x00106400080011ff */
[----:B-1----:R-:W-:Y:S05]  /*11820*/  @!P0 NANOSLEEP.SYNCS 0x989680 ;  /* 0x009896800000895d */ /* 0x002fea0003900000 */
[----:B------:R-:W1:Y:S02]  /*11830*/  @!P0 SYNCS.PHASECHK.TRANS64 P0, [R4+URZ], R11 ;  /* 0x0000000b040085a7 */ /* 0x000e6400080010ff */
[----:B-1----:R-:W-:Y:S05]  /*11840*/  @!P0 BRA `(.L_x_219) ;  /* 0xfffffffc00f08947 */ /* 0x002fea000383ffff */
[----:B------:R-:W-:Y:S05]  /*11850*/  BRA `(.L_x_220) ;  /* 0xffffff5800007947 */ /* 0x000fea000383ffff */
.L_x_100:
[----:B------:R-:W-:Y:S07]  /*11860*/  MOV R3, R2 ;  /* 0x0000000200037202 */ /* 0x000fee0000000f00 */
.L_x_221:
[----:B-1----:R1:W2:Y:S02]  /*11870*/  SYNCS.PHASECHK.TRANS64.TRYWAIT P0, [R9+URZ+0x20], R3 ;  /* 0x00002003090075a7 */ /* 0x0022a400080011ff */
[----:B--2---:R-:W-:Y:S05]  /*11880*/  @!P0 NANOSLEEP.SYNCS 0x989680 ;  /* 0x009896800000895d */ /* 0x004fea0003900000 */
[----:B------:R-:W2:Y:S02]  /*11890*/  @!P0 SYNCS.PHASECHK.TRANS64 P0, [R9+URZ+0x20], R3 ;  /* 0x00002003090085a7 */ /* 0x000ea400080010ff */
[----:B--2---:R-:W-:Y:S05]  /*118a0*/  @!P0 BRA `(.L_x_221) ;  /* 0xfffffffc00f08947 */ /* 0x004fea000383ffff */
[----:B------:R-:W-:Y:S05]  /*118b0*/  BRA `(.L_x_222) ;  /* 0xffffff5400f87947 */ /* 0x000fea000383ffff */
.L_x_103:
[-C--:B------:R-:W-:Y:S02]  /*118c0*/  MOV R2, R0.reuse ;  /* 0x0000000000027202 */ /* 0x080fe40000000f00 */
[----:B------:R-:W-:-:S07]  /*118d0*/  MOV R3, R0 ;  /* 0x0000000000037202 */ /* 0x000fce0000000f00 */
.L_x_223:
[----:B-1----:R1:W2:Y:S02]  /*118e0*/  SYNCS.PHASECHK.TRANS64.TRYWAIT P0, [R24+URZ+0x80], R3 ;  /* 0x00008003180075a7 */ /* 0x0022a400080011ff */
[----:B--2---:R-:W-:Y:S05]  /*118f0*/  @!P0 NANOSLEEP.SYNCS 0x989680 ;  /* 0x009896800000895d */ /* 0x004fea0003900000 */
[----:B------:R-:W2:Y:S02]  /*11900*/  @!P0 SYNCS.PHASECHK.TRANS64 P0, [R24+URZ+0x80], R3 ;  /* 0x00008003180085a7 */ /* 0x000ea400080010ff */
[----:B--2---:R-:W-:Y:S05]  /*11910*/  @!P0 BRA `(.L_x_223) ;  /* 0xfffffffc00f08947 */ /* 0x004fea000383ffff */
[----:B------:R-:W-:Y:S05]  /*11920*/  BRA `(.L_x_224) ;  /* 0xffffff6000647947 */ /* 0x000fea000383ffff */
.L_x_105:
[-C--:B------:R-:W-:Y:S02]  /*11930*/  MOV R2, R0.reuse ;  /* 0x0000000000027202 */ /* 0x080fe40000000f00 */
[----:B-1----:R-:W-:-:S07]  /*11940*/  MOV R3, R0 ;  /* 0x0000000000037202 */ /* 0x002fce0000000f00 */
.L_x_225:
[----:B0-----:R0:W1:Y:S02]  /*11950*/  SYNCS.PHASECHK.TRANS64.TRYWAIT P0, [R11+URZ+0xd8], R3 ;  /* 0x0000d8030b0075a7 */ /* 0x00106400080011ff */
[----:B-1----:R-:W-:Y:S05]  /*11960*/  @!P0 NANOSLEEP.SYNCS 0x989680 ;  /* 0x009896800000895d */ /* 0x002fea0003900000 */
[----:B------:R-:W1:Y:S02]  /*11970*/  @!P0 SYNCS.PHASECHK.TRANS64 P0, [R11+URZ+0xd8], R3 ;  /* 0x0000d8030b0085a7 */ /* 0x000e6400080010ff */
[----:B-1----:R-:W-:Y:S05]  /*11980*/  @!P0 BRA `(.L_x_225) ;  /* 0xfffffffc00f08947 */ /* 0x002fea000383ffff */
[----:B------:R-:W-:Y:S05]  /*11990*/  BRA `(.L_x_226) ;  /* 0xffffff60005c7947 */ /* 0x000fea000383ffff */
.L_x_108:
[----:B01----:R-:W-:Y:S07]  /*119a0*/  MOV R3, R2 ;  /* 0x0000000200037202 */ /* 0x003fee0000000f00 */
.L_x_227:
[----:B0-----:R0:W1:Y:S02]  /*119b0*/  SYNCS.PHASECHK.TRANS64.TRYWAIT P0, [R5+URZ+0x20], R3 ;  /* 0x00002003050075a7 */ /* 0x00106400080011ff */
[----:B-1----:R-:W-:Y:S05]  /*119c0*/  @!P0 NANOSLEEP.SYNCS 0x989680 ;  /* 0x009896800000895d */ /* 0x002fea0003900000 */
[----:B------:R-:W1:Y:S02]  /*119d0*/  @!P0 SYNCS.PHASECHK.TRANS64 P0, [R5+URZ+0x20], R3 ;  /* 0x00002003050085a7 */ /* 0x000e6400080010ff */
[----:B-1----:R-:W-:Y:S05]  /*119e0*/  @!P0 BRA `(.L_x_227) ;  /* 0xfffffffc00f08947 */ /* 0x002fea000383ffff */
[----:B------:R-:W-:Y:S05]  /*119f0*/  BRA `(.L_x_228) ;  /* 0xffffff6000987947 */ /* 0x000fea000383ffff */
.L_x_114:
[----:B------:R-:W-:-:S07]  /*11a00*/  MOV R3, R2 ;  /* 0x0000000200037202 */ /* 0x000fce0000000f00 */
.L_x_229:
[----:B0-----:R0:W1:Y:S02]  /*11a10*/  SYNCS.PHASECHK.TRANS64.TRYWAIT P0, [R4+URZ+0x70], R3 ;  /* 0x00007003040075a7 */ /* 0x00106400080011ff */
[----:B-1----:R-:W-:Y:S05]  /*11a20*/  @!P0 NANOSLEEP.SYNCS 0x989680 ;  /* 0x009896800000895d */ /* 0x002fea0003900000 */
[----:B------:R-:W1:Y:S02]  /*11a30*/  @!P0 SYNCS.PHASECHK.TRANS64 P0, [R4+URZ+0x70], R3 ;  /* 0x00007003040085a7 */ /* 0x000e6400080010ff */
[----:B-1----:R-:W-:Y:S05]  /*11a40*/  @!P0 BRA `(.L_x_229) ;  /* 0xfffffffc00f08947 */ /* 0x002fea000383ffff */
[----:B------:R-:W-:Y:S05]  /*11a50*/  BRA `(.L_x_230) ;  /* 0xffffff7000407947 */ /* 0x000fea000383ffff */
.L_x_115:
[----:B------:R-:W-:-:S07]  /*11a60*/  MOV R29, R28 ;  /* 0x0000001c001d7202 */ /* 0x000fce0000000f00 */
.L_x_231:
[----:B-1----:R1:W2:Y:S02]  /*11a70*/  SYNCS.PHASECHK.TRANS64.TRYWAIT P0, [R0+URZ+0xd8], R29 ;  /* 0x0000d81d000075a7 */ /* 0x0022a400080011ff */
[----:B--2---:R-:W-:Y:S05]  /*11a80*/  @!P0 NANOSLEEP.SYNCS 0x989680 ;  /* 0x009896800000895d */ /* 0x004fea0003900000 */
[----:B------:R-:W2:Y:S02]  /*11a90*/  @!P0 SYNCS.PHASECHK.TRANS64 P0, [R0+URZ+0xd8], R29 ;  /* 0x0000d81d000085a7 */ /* 0x000ea400080010ff */
[----:B--2---:R-:W-:Y:S05]  /*11aa0*/  @!P0 BRA `(.L_x_231) ;  /* 0xfffffffc00f08947 */ /* 0x004fea000383ffff */
[----:B------:R-:W-:Y:S05]  /*11ab0*/  BRA `(.L_x_112) ;  /* 0xffffff7000347947 */ /* 0x000fea000383ffff */
.L_x_122:
[-C--:B------:R-:W-:Y:S02]  /*11ac0*/  MOV R4, R3.reuse ;  /* 0x0000000300047202 */ /* 0x080fe40000000f00 */
[----:B------:R-:W-:-:S07]  /*11ad0*/  MOV R5, R3 ;  /* 0x0000000300057202 */ /* 0x000fce0000000f00 */
.L_x_232:
[----:B0-----:R0:W1:Y:S02]  /*11ae0*/  SYNCS.PHASECHK.TRANS64.TRYWAIT P0, [R0+URZ+0x60], R5 ;  /* 0x00006005000075a7 */ /* 0x00106400080011ff */
[----:B-1----:R-:W-:Y:S05]  /*11af0*/  @!P0 NANOSLEEP.SYNCS 0x989680 ;  /* 0x009896800000895d */ /* 0x002fea0003900000 */
[----:B------:R-:W1:Y:S02]  /*11b00*/  @!P0 SYNCS.PHASECHK.TRANS64 P0, [R0+URZ+0x60], R5 ;  /* 0x00006005000085a7 */ /* 0x000e6400080010ff */
[----:B-1----:R-:W-:Y:S05]  /*11b10*/  @!P0 BRA `(.L_x_232) ;  /* 0xfffffffc00f08947 */ /* 0x002fea000383ffff */
[----:B------:R-:W-:Y:S05]  /*11b20*/  BRA `(.L_x_233) ;  /* 0xffffff74002c7947 */ /* 0x000fea000383ffff */
.L_x_126:
[----:B------:R-:W-:-:S07]  /*11b30*/  MOV R143, R142 ;  /* 0x0000008e008f7202 */ /* 0x000fce0000000f00 */
.L_x_234:
[----:B0-----:R0:W1:Y:S02]  /*11b40*/  SYNCS.PHASECHK.TRANS64.TRYWAIT P0, [R170+URZ+0xb0], R143 ;  /* 0x0000b08faa0075a7 */ /* 0x00106400080011ff */
[----:B-1----:R-:W-:Y:S05]  /*11b50*/  @!P0 NANOSLEEP.SYNCS 0x989680 ;  /* 0x009896800000895d */ /* 0x002fea0003900000 */
[----:B------:R-:W1:Y:S02]  /*11b60*/  @!P0 SYNCS.PHASECHK.TRANS64 P0, [R170+URZ+0xb0], R143 ;  /* 0x0000b08faa0085a7 */ /* 0x000e6400080010ff */
[----:B-1----:R-:W-:Y:S05]  /*11b70*/  @!P0 BRA `(.L_x_234) ;  /* 0xfffffffc00f08947 */ /* 0x002fea000383ffff */
[----:B------:R-:W-:Y:S05]  /*11b80*/  BRA `(.L_x_235) ;  /* 0xffffff9800fc7947 */ /* 0x000fea000383ffff */
.L_x_128:
[----:B------:R-:W-:-:S07]  /*11b90*/  MOV R69, R68 ;  /* 0x0000004400457202 */ /* 0x000fce0000000f00 */
.L_x_236:
[----:B0-----:R0:W1:Y:S02]  /*11ba0*/  SYNCS.PHASECHK.TRANS64.TRYWAIT P0, [R102+URZ+0x90], R69 ;  /* 0x00009045660075a7 */ /* 0x00106400080011ff */
[----:B-1----:R-:W-:Y:S05]  /*11bb0*/  @!P0 NANOSLEEP.SYNCS 0x989680 ;  /* 0x009896800000895d */ /* 0x002fea0003900000 */
[----:B------:R-:W1:Y:S02]  /*11bc0*/  @!P0 SYNCS.PHASECHK.TRANS64 P0, [R102+URZ+0x90], R69 ;  /* 0x00009045660085a7 */ /* 0x000e6400080010ff */
[----:B-1----:R-:W-:Y:S05]  /*11bd0*/  @!P0 BRA `(.L_x_236) ;  /* 0xfffffffc00f08947 */ /* 0x002fea000383ffff */
[----:B------:R-:W-:Y:S05]  /*11be0*/  BRA `(.L_x_237) ;  /* 0xffffffac00347947 */ /* 0x000fea000383ffff */
.L_x_131:
[-C--:B------:R-:W-:Y:S02]  /*11bf0*/  MOV R2, R0.reuse ;  /* 0x0000000000027202 */ /* 0x080fe40000000f00 */
[----:B------:R-:W-:-:S07]  /*11c00*/  MOV R3, R0 ;  /* 0x0000000000037202 */ /* 0x000fce0000000f00 */
.L_x_238:
[----:B0-----:R0:W1:Y:S02]  /*11c10*/  SYNCS.PHASECHK.TRANS64.TRYWAIT P0, [R4+URZ+0xc8], R3 ;  /* 0x0000c803040075a7 */ /* 0x00106400080011ff */
[----:B-1----:R-:W-:Y:S05]  /*11c20*/  @!P0 NANOSLEEP.SYNCS 0x989680 ;  /* 0x009896800000895d */ /* 0x002fea0003900000 */
[----:B------:R-:W1:Y:S02]  /*11c30*/  @!P0 SYNCS.PHASECHK.TRANS64 P0, [R4+URZ+0xc8], R3 ;  /* 0x0000c803040085a7 */ /* 0x000e6400080010ff */
[----:B-1----:R-:W-:Y:S05]  /*11c40*/  @!P0 BRA `(.L_x_238) ;  /* 0xfffffffc00f08947 */ /* 0x002fea000383ffff */
[----:B------:R-:W-:Y:S05]  /*11c50*/  BRA `(.L_x_239) ;  /* 0xffffffb000b87947 */ /* 0x000fea000383ffff */
.L_x_137:
[----:B------:R-:W-:-:S07]  /*11c60*/  MOV R5, R4 ;  /* 0x0000000400057202 */ /* 0x000fce0000000f00 */
.L_x_240:
[----:B0-----:R0:W1:Y:S02]  /*11c70*/  SYNCS.PHASECHK.TRANS64.TRYWAIT P0, [R214+URZ+0x90], R5 ;  /* 0x00009005d60075a7 */ /* 0x00106400080011ff */
[----:B-1----:R-:W-:Y:S05]  /*11c80*/  @!P0 NANOSLEEP.SYNCS 0x989680 ;  /* 0x009896800000895d */ /* 0x002fea0003900000 */
[----:B------:R-:W1:Y:S02]  /*11c90*/  @!P0 SYNCS.PHASECHK.TRANS64 P0, [R214+URZ+0x90], R5 ;  /* 0x00009005d60085a7 */ /* 0x000e6400080010ff */
[----:B-1----:R-:W-:Y:S05]  /*11ca0*/  @!P0 BRA `(.L_x_240) ;  /* 0xfffffffc00f08947 */ /* 0x002fea000383ffff */
[----:B------:R-:W-:Y:S05]  /*11cb0*/  BRA `(.L_x_241) ;  /* 0xffffffc000047947 */ /* 0x000fea000383ffff */
.L_x_138:
[----:B------:R-:W-:-:S07]  /*11cc0*/  MOV R3, R2 ;  /* 0x0000000200037202 */ /* 0x000fce0000000f00 */
.L_x_242:
[----:B-1----:R1:W2:Y:S02]  /*11cd0*/  SYNCS.PHASECHK.TRANS64.TRYWAIT P0, [R0+URZ+0xb0], R3 ;  /* 0x0000b003000075a7 */ /* 0x0022a400080011ff */
[----:B--2---:R-:W-:Y:S05]  /*11ce0*/  @!P0 NANOSLEEP.SYNCS 0x989680 ;  /* 0x009896800000895d */ /* 0x004fea0003900000 */
[----:B------:R-:W2:Y:S02]  /*11cf0*/  @!P0 SYNCS.PHASECHK.TRANS64 P0, [R0+URZ+0xb0], R3 ;  /* 0x0000b003000085a7 */ /* 0x000ea400080010ff */
[----:B--2---:R-:W-:Y:S05]  /*11d00*/  @!P0 BRA `(.L_x_242) ;  /* 0xfffffffc00f08947 */ /* 0x004fea000383ffff */
[----:B------:R-:W-:Y:S05]  /*11d10*/  BRA `(.L_x_243) ;  /* 0xffffffc000007947 */ /* 0x000fea000383ffff */
.L_x_141:
[----:B------:R-:W-:-:S07]  /*11d20*/  MOV R3, R2 ;  /* 0x0000000200037202 */ /* 0x000fce0000000f00 */
.L_x_244:
[----:B0-----:R0:W1:Y:S02]  /*11d30*/  SYNCS.PHASECHK.TRANS64.TRYWAIT P0, [R0+URZ+0xa0], R3 ;  /* 0x0000a003000075a7 */ /* 0x00106400080011ff */
[----:B-1----:R-:W-:Y:S05]  /*11d40*/  @!P0 NANOSLEEP.SYNCS 0x989680 ;  /* 0x009896800000895d */ /* 0x002fea0003900000 */
[----:B------:R-:W1:Y:S02]  /*11d50*/  @!P0 SYNCS.PHASECHK.TRANS64 P0, [R0+URZ+0xa0], R3 ;  /* 0x0000a003000085a7 */ /* 0x000e6400080010ff */
[----:B-1----:R-:W-:Y:S05]  /*11d60*/  @!P0 BRA `(.L_x_244) ;  /* 0xfffffffc00f08947 */ /* 0x002fea000383ffff */
[----:B------:R-:W-:Y:S05]  /*11d70*/  BRA `(.L_x_245) ;  /* 0xffffffc000e87947 */ /* 0x000fea000383ffff */
.L_x_144:
[-C--:B------:R-:W-:Y:S02]  /*11d80*/  MOV R6, R3.reuse ;  /* 0x0000000300067202 */ /* 0x080fe40000000f00 */
[----:B------:R-:W-:-:S07]  /*11d90*/  MOV R7, R3 ;  /* 0x0000000300077202 */ /* 0x000fce0000000f00 */
.L_x_246:
[----:B0-----:R0:W1:Y:S02]  /*11da0*/  SYNCS.PHASECHK.TRANS64.TRYWAIT P0, [R2+URZ+0xa0], R7 ;  /* 0x0000a007020075a7 */ /* 0x00106400080011ff */
[----:B-1----:R-:W-:Y:S05]  /*11db0*/  @!P0 NANOSLEEP.SYNCS 0x989680 ;  /* 0x009896800000895d */ /* 0x002fea0003900000 */
[----:B------:R-:W1:Y:S02]  /*11dc0*/  @!P0 SYNCS.PHASECHK.TRANS64 P0, [R2+URZ+0xa0], R7 ;  /* 0x0000a007020085a7 */ /* 0x000e6400080010ff */
[----:B-1----:R-:W-:Y:S05]  /*11dd0*/  @!P0 BRA `(.L_x_246) ;  /* 0xfffffffc00f08947 */ /* 0x002fea000383ffff */
[----:B------:R-:W-:Y:S05]  /*11de0*/  BRA `(.L_x_247) ;  /* 0xffffffc400147947 */ /* 0x000fea000383ffff */
.L_x_146:
[----:B------:R-:W-:-:S07]  /*11df0*/  MOV R2, R3 ;  /* 0x0000000300027202 */ /* 0x000fce0000000f00 */
.L_x_248:
[----:B0-----:R0:W1:Y:S02]  /*11e00*/  SYNCS.PHASECHK.TRANS64.TRYWAIT P0, [R87+URZ+0xd0], R3 ;  /* 0x0000d003570075a7 */ /* 0x00106400080011ff */
[----:B-1----:R-:W-:Y:S05]  /*11e10*/  @!P0 NANOSLEEP.SYNCS 0x989680 ;  /* 0x009896800000895d */ /* 0x002fea0003900000 */
[----:B------:R-:W1:Y:S02]  /*11e20*/  @!P0 SYNCS.PHASECHK.TRANS64 P0, [R87+URZ+0xd0], R3 ;  /* 0x0000d003570085a7 */ /* 0x000e6400080010ff */
[----:B-1----:R-:W-:Y:S05]  /*11e30*/  @!P0 BRA `(.L_x_248) ;  /* 0xfffffffc00f08947 */ /* 0x002fea000383ffff */
[----:B------:R-:W-:Y:S05]  /*11e40*/  BRA `(.L_x_249) ;  /* 0xffffffc400407947 */ /* 0x000fea000383ffff */
.L_x_149:
[-C--:B-1----:R-:W-:Y:S02]  /*11e50*/  MOV R4, R0.reuse ;  /* 0x0000000000047202 */ /* 0x082fe40000000f00 */
[----:B------:R-:W-:-:S07]  /*11e60*/  MOV R5, R0 ;  /* 0x0000000000057202 */ /* 0x000fce0000000f00 */
.L_x_250:
[----:B0-----:R0:W1:Y:S02]  /*11e70*/  SYNCS.PHASECHK.TRANS64.TRYWAIT P0, [R87+URZ+0xc0], R5 ;  /* 0x0000c005570075a7 */ /* 0x00106400080011ff */
[----:B-1----:R-:W-:Y:S05]  /*11e80*/  @!P0 NANOSLEEP.SYNCS 0x989680 ;  /* 0x009896800000895d */ /* 0x002fea0003900000 */
[----:B------:R-:W1:Y:S02]  /*11e90*/  @!P0 SYNCS.PHASECHK.TRANS64 P0, [R87+URZ+0xc0], R5 ;  /* 0x0000c005570085a7 */ /* 0x000e6400080010ff */
[----:B-1----:R-:W-:Y:S05]  /*11ea0*/  @!P0 BRA `(.L_x_250) ;  /* 0xfffffffc00f08947 */ /* 0x002fea000383ffff */
[----:B------:R-:W-:Y:S05]  /*11eb0*/  BRA `(.L_x_251) ;  /* 0xffffffd000607947 */ /* 0x000fea000383ffff */
.L_x_153:
[----:B------:R-:W-:-:S07]  /*11ec0*/  MOV R7, R6 ;  /* 0x0000000600077202 */ /* 0x000fce0000000f00 */
.L_x_252:
[----:B0-----:R0:W1:Y:S02]  /*11ed0*/  SYNCS.PHASECHK.TRANS64.TRYWAIT P0, [R87+URZ+0xd0], R7 ;  /* 0x0000d007570075a7 */ /* 0x00106400080011ff */
[----:B-1----:R-:W-:Y:S05]  /*11ee0*/  @!P0 NANOSLEEP.SYNCS 0x989680 ;  /* 0x009896800000895d */ /* 0x002fea0003900000 */
[----:B------:R-:W1:Y:S02]  /*11ef0*/  @!P0 SYNCS.PHASECHK.TRANS64 P0, [R87+URZ+0xd0], R7 ;  /* 0x0000d007570085a7 */ /* 0x000e6400080010ff */
[----:B-1----:R-:W-:Y:S05]  /*11f00*/  @!P0 BRA `(.L_x_252) ;  /* 0xfffffffc00f08947 */ /* 0x002fea000383ffff */
[----:B------:R-:W-:Y:S05]  /*11f10*/  BRA `(.L_x_253) ;  /* 0xffffffd000f07947 */ /* 0x000fea000383ffff */
.L_x_171:
[----:B0-----:R0:W1:Y:S02]  /*11f20*/  SYNCS.PHASECHK.TRANS64.TRYWAIT P0, [R3+URZ+0xe0], RZ ;  /* 0x0000e0ff030075a7 */ /* 0x00106400080011ff */
[----:B-1----:R-:W-:Y:S05]  /*11f30*/  @!P0 NANOSLEEP.SYNCS 0x989680 ;  /* 0x009896800000895d */ /* 0x002fea0003900000 */
[----:B------:R-:W1:Y:S02]  /*11f40*/  @!P0 SYNCS.PHASECHK.TRANS64 P0, [R3+URZ+0xe0], RZ ;  /* 0x0000e0ff030085a7 */ /* 0x000e6400080010ff */
[----:B-1----:R-:W-:Y:S05]  /*11f50*/  @!P0 BRA `(.L_x_171) ;  /* 0xfffffffc00f08947 */ /* 0x002fea000383ffff */
[----:B------:R-:W-:Y:S05]  /*11f60*/  BRA `(.L_x_254) ;  /* 0xffffffe800f47947 */ /* 0x000fea000383ffff */
        .weak           $__internal_0_$__cuda_sm10x_tcgen05_guardrail_trap_col_being_dealloced_not_returned_by_alloc
        .type           $__internal_0_$__cuda_sm10x_tcgen05_guardrail_trap_col_being_dealloced_not_returned_by_alloc,@function
        .size           $__internal_0_$__cuda_sm10x_tcgen05_guardrail_trap_col_being_dealloced_not_returned_by_alloc,($__internal_1_$__cuda_sm10x_tcgen05_guardrail_trap_phase_invalid_during_alloc - $__internal_0_$__cuda_sm10x_tcgen05_guardrail_trap_col_being_dealloced_not_returned_by_alloc)
$__internal_0_$__cuda_sm10x_tcgen05_guardrail_trap_col_being_dealloced_not_returned_by_alloc:
[----:B------:R-:W-:Y:S05]  /*11f70*/  BPT.TRAP 0x1 ;  /* 0x000000040000795c */ /* 0x000fea0000300000 */
[----:B------:R-:W-:-:S04]  /*11f80*/  HFMA2 R3, -RZ, RZ, 0, 0 ;  /* 0x00000000ff037431 */ /* 0x000fc800000001ff */
[----:B------:R-:W-:Y:S05]  /*11f90*/  RET.REL.NODEC R2 `(kernel_cutlass_kernel_cudnnsdpafwdfmha_forward_sm100_d256BlackwellFusedMultiHeadAttentionForward_object_at__TiledMMA_ThrLayoutVMNK21111000_PermutationMNK____MMAAtom_ThrID21_ShapeMNK256128_0) ;  /* 0xfffffee002187950 */ /* 0x000fea0003c3ffff */
        .weak           $__internal_1_$__cuda_sm10x_tcgen05_guardrail_trap_phase_invalid_during_alloc
        .type           $__internal_1_$__cuda_sm10x_tcgen05_guardrail_trap_phase_invalid_during_alloc,@function
        .size           $__internal_1_$__cuda_sm10x_tcgen05_guardrail_trap_phase_invalid_during_alloc,($__internal_2_$__cuda_sm10x_tcgen05_guardrail_trap_unallocated_columns_being_dealloced - $__internal_1_$__cuda_sm10x_tcgen05_guardrail_trap_phase_invalid_during_alloc)
$__internal_1_$__cuda_sm10x_tcgen05_guardrail_trap_phase_invalid_during_alloc:
[----:B------:R-:W-:Y:S05]  /*11fa0*/  BPT.TRAP 0x1 ;  /* 0x000000040000795c */ /* 0x000fea0000300000 */
[----:B------:R-:W-:-:S04]  /*11fb0*/  MOV R3, 0x0 ;  /* 0x0000000000037802 */ /* 0x000fc80000000f00 */
[----:B------:R-:W-:Y:S05]  /*11fc0*/  RET.REL.NODEC R2 `(kernel_cutlass_kernel_cudnnsdpafwdfmha_forward_sm100_d256BlackwellFusedMultiHeadAttentionForward_object_at__TiledMMA_ThrLayoutVMNK21111000_PermutationMNK____MMAAtom_ThrID21_ShapeMNK256128_0) ;  /* 0xfffffee0020c7950 */ /* 0x000fea0003c3ffff */
        .weak           $__internal_2_$__cuda_sm10x_tcgen05_guardrail_trap_unallocated_columns_being_dealloced
        .type           $__internal_2_$__cuda_sm10x_tcgen05_guardrail_trap_unallocated_columns_being_dealloced,@function
        .size           $__internal_2_$__cuda_sm10x_tcgen05_guardrail_trap_unallocated_columns_being_dealloced,($__internal_3_$__cuda_sm3x_div_rn_noftz_f32_slowpath - $__internal_2_$__cuda_sm10x_tcgen05_guardrail_trap_unallocated_columns_being_dealloced)
$__internal_2_$__cuda_sm10x_tcgen05_guardrail_trap_unallocated_columns_being_dealloced:
[----:B------:R-:W-:Y:S05]  /*11fd0*/  BPT.TRAP 0x1 ;  /* 0x000000040000795c */ /* 0x000fea0000300000 */
[----:B------:R-:W-:-:S04]  /*11fe0*/  HFMA2 R3, -RZ, RZ, 0, 0 ;  /* 0x00000000ff037431 */ /* 0x000fc800000001ff */
[----:B------:R-:W-:Y:S05]  /*11ff0*/  RET.REL.NODEC R2 `(kernel_cutlass_kernel_cudnnsdpafwdfmha_forward_sm100_d256BlackwellFusedMultiHeadAttentionForward_object_at__TiledMMA_ThrLayoutVMNK21111000_PermutationMNK____MMAAtom_ThrID21_ShapeMNK256128_0) ;  /* 0xfffffee002007950 */ /* 0x000fea0003c3ffff */
        .weak           $__internal_3_$__cuda_sm3x_div_rn_noftz_f32_slowpath
        .type           $__internal_3_$__cuda_sm3x_div_rn_noftz_f32_slowpath,@function
        .size           $__internal_3_$__cuda_sm3x_div_rn_noftz_f32_slowpath,(.L_x_270 - $__internal_3_$__cuda_sm3x_div_rn_noftz_f32_slowpath)
$__internal_3_$__cuda_sm3x_div_rn_noftz_f32_slowpath:
[----:B------:R-:W0:Y:S01]  /*12000*/  LDC R9, c[0x0][0x660] ;  /* 0x00019800ff097b82 */ /* 0x000e220000000800 */
[--C-:B------:R-:W-:Y:S01]  /*12010*/  SHF.R.U32.HI R7, RZ, 0x17, R2.reuse ;  /* 0x00000017ff077819 */ /* 0x100fe20000011602 */
[----:B------:R-:W1:Y:S01]  /*12020*/  LDCU UR4, c[0x0][0x660] ;  /* 0x0000cc00ff0477ac */ /* 0x000e620008000800 */
[----:B------:R-:W-:Y:S01]  /*12030*/  BSSY.RECONVERGENT B1, `(.L_x_255) ;  /* 0x0000064000017945 */ /* 0x000fe20003800200 */
[----:B------:R-:W-:Y:S01]  /*12040*/  IMAD.MOV.U32 R0, RZ, RZ, R2 ;  /* 0x000000ffff007224 */ /* 0x000fe200078e0002 */
[----:B------:R-:W-:-:S05]  /*12050*/  LOP3.LUT R7, R7, 0xff, RZ, 0xc0, !PT ;  /* 0x000000ff07077812 */ /* 0x000fca00078ec0ff */
[----:B------:R-:W-:-:S05]  /*12060*/  VIADD R4, R7, 0xffffffff ;  /* 0xffffffff07047836 */ /* 0x000fca0000000000 */
[----:B------:R-:W-:Y:S01]  /*12070*/  ISETP.GT.U32.AND P0, PT, R4, 0xfd, PT ;  /* 0x000000fd0400780c */ /* 0x000fe20003f04070 */
[----:B-1----:R-:W-:Y:S01]  /*12080*/  IMAD.U32 R3, RZ, RZ, UR4 ;  /* 0x00000004ff037e24 */ /* 0x002fe2000f8e00ff */
[----:B0-----:R-:W-:-:S04]  /*12090*/  SHF.R.U32.HI R8, RZ, 0x17, R9 ;  /* 0x00000017ff087819 */ /* 0x001fc80000011609 */
[----:B------:R-:W-:-:S05]  /*120a0*/  LOP3.LUT R8, R8, 0xff, RZ, 0xc0, !PT ;  /* 0x000000ff08087812 */ /* 0x000fca00078ec0ff */
[----:B------:R-:W-:-:S05]  /*120b0*/  VIADD R6, R8, 0xffffffff ;  /* 0xffffffff08067836 */ /* 0x000fca0000000000 */
[----:B------:R-:W-:-:S13]  /*120c0*/  ISETP.GT.U32.OR P0, PT, R6, 0xfd, P0 ;  /* 0x000000fd0600780c */ /* 0x000fda0000704470 */
[----:B------:R-:W-:Y:S01]  /*120d0*/  @!P0 IMAD.MOV.U32 R5, RZ, RZ, RZ ;  /* 0x000000ffff058224 */ /* 0x000fe200078e00ff */
[----:B------:R-:W-:Y:S06]  /*120e0*/  @!P0 BRA `(.L_x_256) ;  /* 0x00000000005c8947 */ /* 0x000fec0003800000 */
[----:B------:R-:W-:Y:S02]  /*120f0*/  FSETP.GTU.FTZ.AND P1, PT, |R9|, +INF , PT ;  /* 0x7f8000000900780b */ /* 0x000fe40003f3c200 */
[----:B------:R-:W-:-:S04]  /*12100*/  FSETP.GTU.FTZ.AND P0, PT, |R2|, +INF , PT ;  /* 0x7f8000000200780b */ /* 0x000fc80003f1c200 */
[----:B------:R-:W-:-:S13]  /*12110*/  PLOP3.LUT P0, PT, P1, P0, PT, 0xf8, 0x8f ;  /* 0x00000000008f781c */ /* 0x000fda0000f01f70 */
[----:B------:R-:W-:Y:S05]  /*12120*/  @P0 BRA `(.L_x_257) ;  /* 0x00000004004c0947 */ /* 0x000fea0003800000 */
[----:B------:R-:W-:-:S13]  /*12130*/  LOP3.LUT P0, RZ, R0, 0x7fffffff, R3, 0xc8, !PT ;  /* 0x7fffffff00ff7812 */ /* 0x000fda000780c803 */
[----:B------:R-:W-:Y:S05]  /*12140*/  @!P0 BRA `(.L_x_258) ;  /* 0x00000004003c8947 */ /* 0x000fea0003800000 */
[C---:B------:R-:W-:Y:S02]  /*12150*/  FSETP.NEU.FTZ.AND P0, PT, |R9|.reuse, +INF , PT ;  /* 0x7f8000000900780b */ /* 0x040fe40003f1d200 */
[----:B------:R-:W-:Y:S02]  /*12160*/  FSETP.NEU.FTZ.AND P1, PT, |R2|, +INF , PT ;  /* 0x7f8000000200780b */ /* 0x000fe40003f3d200 */
[----:B------:R-:W-:-:S11]  /*12170*/  FSETP.NEU.FTZ.AND P2, PT, |R9|, +INF , PT ;  /* 0x7f8000000900780b */ /* 0x000fd60003f5d200 */
[----:B------:R-:W-:Y:S05]  /*12180*/  @!P1 BRA !P0, `(.L_x_258) ;  /* 0x00000004002c9947 */ /* 0x000fea0004000000 */
[----:B------:R-:W-:-:S04]  /*12190*/  LOP3.LUT P0, RZ, R3, 0x7fffffff, RZ, 0xc0, !PT ;  /* 0x7fffffff03ff7812 */ /* 0x000fc8000780c0ff */
[----:B------:R-:W-:-:S13]  /*121a0*/  PLOP3.LUT P0, PT, P1, P0, PT, 0x2f, 0xf2 ;  /* 0x0000000000f2781c */ /* 0x000fda0000f00577 */
[----:B------:R-:W-:Y:S05]  /*121b0*/  @P0 BRA `(.L_x_259) ;  /* 0x0000000400180947 */ /* 0x000fea0003800000 */
[----:B------:R-:W-:-:S04]  /*121c0*/  LOP3.LUT P0, RZ, R0, 0x7fffffff, RZ, 0xc0, !PT ;  /* 0x7fffffff00ff7812 */ /* 0x000fc8000780c0ff */
[----:B------:R-:W-:-:S13]  /*121d0*/  PLOP3.LUT P0, PT, P2, P0, PT, 0x2f, 0xf2 ;  /* 0x0000000000f2781c */ /* 0x000fda0001700577 */
[----:B------:R-:W-:Y:S05]  /*121e0*/  @P0 BRA `(.L_x_260) ;  /* 0x0000000400000947 */ /* 0x000fea0003800000 */
[----:B------:R-:W-:Y:S02]  /*121f0*/  ISETP.GE.AND P1, PT, R6, RZ, PT ;  /* 0x000000ff0600720c */ /* 0x000fe40003f26270 */
[----:B------:R-:W-:-:S11]  /*12200*/  ISETP.GE.AND P0, PT, R4, RZ, PT ;  /* 0x000000ff0400720c */ /* 0x000fd60003f06270 */
[----:B------:R-:W-:Y:S01]  /*12210*/  @P1 MOV R5, RZ ;  /* 0x000000ff00051202 */ /* 0x000fe20000000f00 */
[----:B------:R-:W-:Y:S01]  /*12220*/  @!P1 FFMA R3, R9, 1.84467440737095516160e+19, RZ ;  /* 0x5f80000009039823 */ /* 0x000fe200000000ff */
[----:B------:R-:W-:Y:S01]  /*12230*/  @!P1 MOV R5, 0xffffffc0 ;  /* 0xffffffc000059802 */ /* 0x000fe20000000f00 */
[----:B------:R-:W-:-:S03]  /*12240*/  @!P0 FFMA R0, R2, 1.84467440737095516160e+19, RZ ;  /* 0x5f80000002008823 */ /* 0x000fc600000000ff */
[----:B------:R-:W-:-:S07]  /*12250*/  @!P0 IADD3 R5, PT, PT, R5, 0x40, RZ ;  /* 0x0000004005058810 */ /* 0x000fce0007ffe0ff */
.L_x_256:
[----:B------:R-:W-:Y:S01]  /*12260*/  LEA R2, R7, 0xc0800000, 0x17 ;  /* 0xc080000007027811 */ /* 0x000fe200078eb8ff */
[----:B------:R-:W-:Y:S01]  /*12270*/  BSSY.RECONVERGENT B0, `(.L_x_261) ;  /* 0x0000036000007945 */ /* 0x000fe20003800200 */
[----:B------:R-:W-:Y:S02]  /*12280*/  IADD3 R8, PT, PT, R8, -0x7f, RZ ;  /* 0xffffff8108087810 */ /* 0x000fe40007ffe0ff */
[----:B------:R-:W-:Y:S02]  /*12290*/  IADD3 R0, PT, PT, -R2, R0, RZ ;  /* 0x0000000002007210 */ /* 0x000fe40007ffe1ff */
[----:B------:R-:W-:Y:S02]  /*122a0*/  IADD3 R7, PT, PT, R8, 0x7f, -R7 ;  /* 0x0000007f08077810 */ /* 0x000fe40007ffe807 */
[----:B------:R-:W0:Y:S01]  /*122b0*/  MUFU.RCP R2, R0 ;  /* 0x0000000000027308 */ /* 0x000e220000001000 */
[----:B------:R-:W-:Y:S01]  /*122c0*/  FADD.FTZ R6, -R0, -RZ ;  /* 0x800000ff00067221 */ /* 0x000fe20000010100 */
[----:B------:R-:W-:-:S03]  /*122d0*/  IADD3 R5, PT, PT, R7, R5, RZ ;  /* 0x0000000507057210 */ /* 0x000fc60007ffe0ff */
[----:B0-----:R-:W-:Y:S01]  /*122e0*/  FFMA R4, R2, R6, 1 ;  /* 0x3f80000002047423 */ /* 0x001fe20000000006 */
[----:B------:R-:W-:-:S03]  /*122f0*/  IMAD R0, R8, -0x800000, R3 ;  /* 0xff80000008007824 */ /* 0x000fc600078e0203 */
[----:B------:R-:W-:-:S04]  /*12300*/  FFMA R3, R2, R4, R2 ;  /* 0x0000000402037223 */ /* 0x000fc80000000002 */
[----:B------:R-:W-:-:S04]  /*12310*/  FFMA R4, R0, R3, RZ ;  /* 0x0000000300047223 */ /* 0x000fc800000000ff */
[----:B------:R-:W-:-:S04]  /*12320*/  FFMA R2, R6, R4, R0 ;  /* 0x0000000406027223 */ /* 0x000fc80000000000 */
[----:B------:R-:W-:-:S04]  /*12330*/  FFMA R4, R3, R2, R4 ;  /* 0x0000000203047223 */ /* 0x000fc80000000004 */
[----:B------:R-:W-:-:S04]  /*12340*/  FFMA R6, R6, R4, R0 ;  /* 0x0000000406067223 */ /* 0x000fc80000000000 */
[----:B------:R-:W-:-:S05]  /*12350*/  FFMA R0, R3, R6, R4 ;  /* 0x0000000603007223 */ /* 0x000fca0000000004 */
[----:B------:R-:W-:-:S04]  /*12360*/  SHF.R.U32.HI R2, RZ, 0x17, R0 ;  /* 0x00000017ff027819 */ /* 0x000fc80000011600 */
[----:B------:R-:W-:-:S04]  /*12370*/  LOP3.LUT R2, R2, 0xff, RZ, 0xc0, !PT ;  /* 0x000000ff02027812 */ /* 0x000fc800078ec0ff */
[----:B------:R-:W-:-:S04]  /*12380*/  IADD3 R2, PT, PT, R2, R5, RZ ;  /* 0x0000000502027210 */ /* 0x000fc80007ffe0ff */
[----:B------:R-:W-:-:S04]  /*12390*/  IADD3 R7, PT, PT, R2, -0x1, RZ ;  /* 0xffffffff02077810 */ /* 0x000fc80007ffe0ff */
[----:B------:R-:W-:-:S13]  /*123a0*/  ISETP.GE.U32.AND P0, PT, R7, 0xfe, PT ;  /* 0x000000fe0700780c */ /* 0x000fda0003f06070 */
[----:B------:R-:W-:Y:S05]  /*123b0*/  @!P0 BRA `(.L_x_262) ;  /* 0x0000000000808947 */ /* 0x000fea0003800000 */
[----:B------:R-:W-:-:S13]  /*123c0*/  ISETP.GT.AND P0, PT, R2, 0xfe, PT ;  /* 0x000000fe0200780c */ /* 0x000fda0003f04270 */
[----:B------:R-:W-:Y:S05]  /*123d0*/  @P0 BRA `(.L_x_263) ;  /* 0x00000000006c0947 */ /* 0x000fea0003800000 */
[----:B------:R-:W-:-:S13]  /*123e0*/  ISETP.GE.AND P0, PT, R2, 0x1, PT ;  /* 0x000000010200780c */ /* 0x000fda0003f06270 */
[----:B------:R-:W-:Y:S05]  /*123f0*/  @P0 BRA `(.L_x_264) ;  /* 0x0000000000740947 */ /* 0x000fea0003800000 */
[----:B------:R-:W-:Y:S02]  /*12400*/  ISETP.GE.AND P0, PT, R2, -0x18, PT ;  /* 0xffffffe80200780c */ /* 0x000fe40003f06270 */
[----:B------:R-:W-:-:S11]  /*12410*/  LOP3.LUT R0, R0, 0x80000000, RZ, 0xc0, !PT ;  /* 0x8000000000007812 */ /* 0x000fd600078ec0ff */
[----:B------:R-:W-:Y:S05]  /*12420*/  @!P0 BRA `(.L_x_264) ;  /* 0x0000000000688947 */ /* 0x000fea0003800000 */
[CCC-:B------:R-:W-:Y:S01]  /*12430*/  FFMA.RZ R5, R3.reuse, R6.reuse, R4.reuse ;  /* 0x0000000603057223 */ /* 0x1c0fe2000000c004 */
[CCC-:B------:R-:W-:Y:S01]  /*12440*/  FFMA.RP R7, R3.reuse, R6.reuse, R4.reuse ;  /* 0x0000000603077223 */ /* 0x1c0fe20000008004 */
[----:B------:R-:W-:Y:S01]  /*12450*/  FFMA.RM R6, R3, R6, R4 ;  /* 0x0000000603067223 */ /* 0x000fe20000004004 */
[C---:B------:R-:W-:Y:S01]  /*12460*/  VIADD R4, R2.reuse, 0x20 ;  /* 0x0000002002047836 */ /* 0x040fe20000000000 */
[C---:B------:R-:W-:Y:S02]  /*12470*/  ISETP.NE.AND P0, PT, R2.reuse, RZ, PT ;  /* 0x000000ff0200720c */ /* 0x040fe40003f05270 */
[----:B------:R-:W-:Y:S02]  /*12480*/  LOP3.LUT R5, R5, 0x7fffff, RZ, 0xc0, !PT ;  /* 0x007fffff05057812 */ /* 0x000fe400078ec0ff */
[----:B------:R-:W-:Y:S01]  /*12490*/  ISETP.NE.AND P1, PT, R2, RZ, PT ;  /* 0x000000ff0200720c */ /* 0x000fe20003f25270 */
[----:B------:R-:W-:Y:S01]  /*124a0*/  IMAD.MOV R2, RZ, RZ, -R2 ;  /* 0x000000ffff027224 */ /* 0x000fe200078e0a02 */
[----:B------:R-:W-:-:S02]  /*124b0*/  LOP3.LUT R3, R5, 0x800000, RZ, 0xfc, !PT ;  /* 0x0080000005037812 */ /* 0x000fc400078efcff */
[----:B------:R-:W-:Y:S02]  /*124c0*/  FSETP.NEU.FTZ.AND P2, PT, R7, R6, PT ;  /* 0x000000060700720b */ /* 0x000fe40003f5d000 */
[----:B------:R-:W-:Y:S02]  /*124d0*/  SHF.L.U32 R4, R3, R4, RZ ;  /* 0x0000000403047219 */ /* 0x000fe400000006ff */
[----:B------:R-:W-:Y:S02]  /*124e0*/  SEL R2, R2, RZ, P0 ;  /* 0x000000ff02027207 */ /* 0x000fe40000000000 */
[----:B------:R-:W-:Y:S02]  /*124f0*/  ISETP.NE.AND P1, PT, R4, RZ, P1 ;  /* 0x000000ff0400720c */ /* 0x000fe40000f25270 */
[----:B------:R-:W-:Y:S02]  /*12500*/  SHF.R.U32.HI R3, RZ, R2, R3 ;  /* 0x00000002ff037219 */ /* 0x000fe40000011603 */
[----:B------:R-:W-:-:S02]  /*12510*/  PLOP3.LUT P1, PT, P2, P1, PT, 0xf8, 0x8f ;  /* 0x00000000008f781c */ /* 0x000fc40001723f70 */
[----:B------:R-:W-:Y:S02]  /*12520*/  SHF.R.U32.HI R2, RZ, 0x1, R3 ;  /* 0x00000001ff027819 */ /* 0x000fe40000011603 */
[----:B------:R-:W-:-:S04]  /*12530*/  SEL R4, RZ, 0x1, !P1 ;  /* 0x00000001ff047807 */ /* 0x000fc80004800000 */
[----:B------:R-:W-:-:S04]  /*12540*/  LOP3.LUT R4, R4, 0x1, R2, 0xf8, !PT ;  /* 0x0000000104047812 */ /* 0x000fc800078ef802 */
[----:B------:R-:W-:-:S05]  /*12550*/  LOP3.LUT R3, R4, R3, RZ, 0xc0, !PT ;  /* 0x0000000304037212 */ /* 0x000fca00078ec0ff */
[----:B------:R-:W-:-:S05]  /*12560*/  IMAD.IADD R2, R2, 0x1, R3 ;  /* 0x0000000102027824 */ /* 0x000fca00078e0203 */
[----:B------:R-:W-:Y:S01]  /*12570*/  LOP3.LUT R0, R2, R0, RZ, 0xfc, !PT ;  /* 0x0000000002007212 */ /* 0x000fe200078efcff */
[----:B------:R-:W-:Y:S05]  /*12580*/  BRA `(.L_x_264) ;  /* 0x0000000000107947 */ /* 0x000fea0003800000 */
.L_x_263:
[----:B------:R-:W-:-:S04]  /*12590*/  LOP3.LUT R0, R0, 0x80000000, RZ, 0xc0, !PT ;  /* 0x8000000000007812 */ /* 0x000fc800078ec0ff */
[----:B------:R-:W-:Y:S01]  /*125a0*/  LOP3.LUT R0, R0, 0x7f800000, RZ, 0xfc, !PT ;  /* 0x7f80000000007812 */ /* 0x000fe200078efcff */
[----:B------:R-:W-:Y:S05]  /*125b0*/  BRA `(.L_x_264) ;  /* 0x0000000000047947 */ /* 0x000fea0003800000 */
.L_x_262:
[----:B------:R-:W-:Y:S02]  /*125c0*/  LEA R0, R5, R0, 0x17 ;  /* 0x0000000005007211 */ /* 0x000fe400078eb8ff */
.L_x_264:
[----:B------:R-:W-:Y:S05]  /*125d0*/  BSYNC.RECONVERGENT B0 ;  /* 0x0000000000007941 */ /* 0x000fea0003800200 */
.L_x_261:
[----:B------:R-:W-:Y:S05]  /*125e0*/  BRA `(.L_x_265) ;  /* 0x0000000000207947 */ /* 0x000fea0003800000 */
.L_x_260:
[----:B------:R-:W-:-:S04]  /*125f0*/  LOP3.LUT R0, R0, 0x80000000, R3, 0x48, !PT ;  /* 0x8000000000007812 */ /* 0x000fc800078e4803 */
[----:B------:R-:W-:Y:S01]  /*12600*/  LOP3.LUT R0, R0, 0x7f800000, RZ, 0xfc, !PT ;  /* 0x7f80000000007812 */ /* 0x000fe200078efcff */
[----:B------:R-:W-:Y:S05]  /*12610*/  BRA `(.L_x_265) ;  /* 0x0000000000147947 */ /* 0x000fea0003800000 */
.L_x_259:
[----:B------:R-:W-:Y:S01]  /*12620*/  LOP3.LUT R0, R0, 0x80000000, R3, 0x48, !PT ;  /* 0x8000000000007812 */ /* 0x000fe200078e4803 */
[----:B------:R-:W-:Y:S05]  /*12630*/  BRA `(.L_x_265) ;  /* 0x00000000000c7947 */ /* 0x000fea0003800000 */
.L_x_258:
[----:B------:R-:W0:Y:S01]  /*12640*/  MUFU.RSQ R0, -QNAN ;  /* 0xffc0000000007908 */ /* 0x000e220000001400 */
[----:B------:R-:W-:Y:S05]  /*12650*/  BRA `(.L_x_265) ;  /* 0x0000000000047947 */ /* 0x000fea0003800000 */
.L_x_257:
[----:B------:R-:W-:-:S07]  /*12660*/  FADD.FTZ R0, R2, R9 ;  /* 0x0000000902007221 */ /* 0x000fce0000010000 */
.L_x_265:
[----:B------:R-:W-:Y:S05]  /*12670*/  BSYNC.RECONVERGENT B1 ;  /* 0x0000000000017941 */ /* 0x000fea0003800200 */
.L_x_255:
[----:B------:R-:W-:Y:S01]  /*12680*/  HFMA2 R3, -RZ, RZ, 0, 0 ;  /* 0x00000000ff037431 */ /* 0x000fe200000001ff */
[----:B------:R-:W-:-:S04]  /*12690*/  MOV R2, R10 ;  /* 0x0000000a00027202 */ /* 0x000fc80000000f00 */
[----:B0-----:R-:W-:Y:S05]  /*126a0*/  RET.REL.NODEC R2 `(kernel_cutlass_kernel_cudnnsdpafwdfmha_forward_sm100_d256BlackwellFusedMultiHeadAttentionForward_object_at__TiledMMA_ThrLayoutVMNK21111000_PermutationMNK____MMAAtom_ThrID21_ShapeMNK256128_0) ;  /* 0xfffffed802547950 */ /* 0x001fea0003c3ffff */
.L_x_266:
[----:B------:R-:W-:-:S00]  /*126b0*/  BRA `(.L_x_266) ;  /* 0xfffffffc00fc7947 */ /* 0x000fc0000383ffff */
[----:B------:R-:W-:-:S00]  /*126c0*/  NOP ;  /* 0x0000000000007918 */ /* 0x000fc00000000000 */
        /* <DEDUP_REMOVED lines=11> */
.L_x_270:


//--------------------- .nv.shared.kernel_cutlass_kernel_cudnnsdpafwdfmha_forward_sm100_d256BlackwellFusedMultiHeadAttentionForward_object_at__TiledMMA_ThrLayoutVMNK21111000_PermutationMNK____MMAAtom_ThrID21_ShapeMNK256128_0 --------------------------
	.section	.nv.shared.kernel_cutlass_kernel_cudnnsdpafwdfmha_forward_sm100_d256BlackwellFusedMultiHeadAttentionForward_object_at__TiledMMA_ThrLayoutVMNK21111000_PermutationMNK____MMAAtom_ThrID21_ShapeMNK256128_0,"aw",@nobits
	.sectionflags	@""
	.align	1024
	.zero		1024


//--------------------- .nv.shared.reserved.0     --------------------------
	.section	.nv.shared.reserved.0,"aw",@nobits
	.align	8
	.weak		__nv_reservedSMEM_offset_0_alias
	.size		__nv_reservedSMEM_offset_0_alias, 0, 64
	.other		__nv_reservedSMEM_offset_0_alias,@"STO_CUDA_RESERVED_SHARED STV_DEFAULT"
__nv_reservedSMEM_offset_0_alias:
	.zero		0
.nv.shared.reserved.0:
	.zero		64
	.weak		__nv_reservedSMEM_allocation_phase
	.type		__nv_reservedSMEM_allocation_phase,@object
	.size		__nv_reservedSMEM_allocation_phase,(.L_0 - __nv_reservedSMEM_allocation_phase)
__nv_reservedSMEM_allocation_phase:
	.zero		1
.L_0:
	.zero		7
	.weak		__nv_reservedSMEM_devtool_atexit_pc
	.type		__nv_reservedSMEM_devtool_atexit_pc,@object
	.size		__nv_reservedSMEM_devtool_atexit_pc,(__nv_reservedSMEM_allocation_mask - __nv_reservedSMEM_devtool_atexit_pc)
__nv_reservedSMEM_devtool_atexit_pc:
	.zero		8
	.weak		__nv_reservedSMEM_allocation_mask
	.type		__nv_reservedSMEM_allocation_mask,@object
	.size		__nv_reservedSMEM_allocation_mask,(.L_2 - __nv_reservedSMEM_allocation_mask)
__nv_reservedSMEM_allocation_mask:
	.zero		4
.L_2:
	.zero		4
	.weak		__nv_reservedSMEM_tmem_allocation_pipeline_mbarrier
	.type		__nv_reservedSMEM_tmem_allocation_pipeline_mbarrier,@object
	.size		__nv_reservedSMEM_tmem_allocation_pipeline_mbarrier,(__nv_reservedSMEM_tmem_allocation_pipeline_mbarrier_parity - __nv_reservedSMEM_tmem_allocation_pipeline_mbarrier)
__nv_reservedSMEM_tmem_allocation_pipeline_mbarrier:
	.zero		8
	.weak		__nv_reservedSMEM_tmem_allocation_pipeline_mbarrier_parity
	.type		__nv_reservedSMEM_tmem_allocation_pipeline_mbarrier_parity,@object
	.size		__nv_reservedSMEM_tmem_allocation_pipeline_mbarrier_parity,(.L_4 - __nv_reservedSMEM_tmem_allocation_pipeline_mbarrier_parity)
__nv_reservedSMEM_tmem_allocation_pipeline_mbarrier_parity:
	.zero		4
.L_4:


//--------------------- .nv.constant0.kernel_cutlass_kernel_cudnnsdpafwdfmha_forward_sm100_d256BlackwellFusedMultiHeadAttentionForward_object_at__TiledMMA_ThrLayoutVMNK21111000_PermutationMNK____MMAAtom_ThrID21_ShapeMNK256128_0 --------------------------
	.section	.nv.constant0.kernel_cutlass_kernel_cudnnsdpafwdfmha_forward_sm100_d256BlackwellFusedMultiHeadAttentionForward_object_at__TiledMMA_ThrLayoutVMNK21111000_PermutationMNK____MMAAtom_ThrID21_ShapeMNK256128_0,"a",@progbits
	.sectionflags	@""
	.align	4
.nv.constant0.kernel_cutlass_kernel_cudnnsdpafwdfmha_forward_sm100_d256BlackwellFusedMultiHeadAttentionForward_object_at__TiledMMA_ThrLayoutVMNK21111000_PermutationMNK____MMAAtom_ThrID21_ShapeMNK256128_0:
	.zero		1648


//--------------------- SYMBOLS --------------------------

	.type		.nv.reservedSmem.offset0,@object
	.size		.nv.reservedSmem.offset0,0x4
	.type		.nv.reservedSmem.cap,@object
	.size		.nv.reservedSmem.cap,0x4
